	.target	sm_90a

	.elftype	@"ET_EXEC"


//--------------------- .note.nv.tkinfo           --------------------------
	.section	.note.nv.tkinfo,"",@"SHT_NOTE"
	.sectionflags	@"SHF_NOTE_NV_TKINFO"
	.tkinfo
        /*0018*/ 	.word	0x00000002
        /*0030*/ 	.string	""
        /*0030*/ 	.string	"ptxas"
        /*0030*/ 	.string	"Cuda compilation tools, release 13.0, V13.0.88"
        /*0030*/ 	.string	"Build cuda_13.0.r13.0/compiler.36424714_0"
        /*0030*/ 	.string	"-v  -suppress-debug-info  -lineinfo  -arch sm_90a "



//--------------------- .note.nv.cuinfo           --------------------------
	.section	.note.nv.cuinfo,"",@"SHT_NOTE"
	.sectionflags	@"SHF_NOTE_NV_CUINFO"
        /*0018*/ 	.short	0x0002
        /*001a*/ 	.short	0x005a
        /*001c*/ 	.short	0x0082
	.zero		2


//--------------------- .nv.info                  --------------------------
	.section	.nv.info,"",@"SHT_CUDA_INFO"
	.align	4


	//----- nvinfo : EIATTR_REGCOUNT
	.align		4
        /*0000*/ 	.byte	0x04, 0x2f
        /*0002*/ 	.short	(.L_1 - .L_0)
	.align		4
.L_0:
        /*0004*/ 	.word	index@(matmul_kernel)
        /*0008*/ 	.word	0x000000ff


	//----- nvinfo : EIATTR_FRAME_SIZE
	.align		4
.L_1:
        /*000c*/ 	.byte	0x04, 0x11
        /*000e*/ 	.short	(.L_3 - .L_2)
	.align		4
.L_2:
        /*0010*/ 	.word	index@(matmul_kernel)
        /*0014*/ 	.word	0x000012d8


	//----- nvinfo : EIATTR_MIN_STACK_SIZE
	.align		4
.L_3:
        /*0018*/ 	.byte	0x04, 0x12
        /*001a*/ 	.short	(.L_5 - .L_4)
	.align		4
.L_4:
        /*001c*/ 	.word	index@(matmul_kernel)
        /*0020*/ 	.word	0x000012d8
.L_5:


//--------------------- .nv.compat                --------------------------
	.section	.nv.compat,"",@"SHT_CUDA_COMPAT_INFO"
	.align	4
        /*0000*/ 	.byte	0x02, 0x09, 0x01, 0x00, 0x02, 0x02, 0x04, 0x00, 0x02, 0x05, 0x05, 0x00, 0x03, 0x07, 0x01, 0x01
        /*0010*/ 	.byte	0x02, 0x03, 0x00, 0x00, 0x02, 0x06, 0x01, 0x00, 0x04, 0x0b, 0x08, 0x00, 0x00, 0x00, 0x00, 0x00
        /*0020*/ 	.byte	0x00, 0x00, 0x00, 0x00


//--------------------- .nv.info.matmul_kernel    --------------------------
	.section	.nv.info.matmul_kernel,"",@"SHT_CUDA_INFO"
	.sectionflags	@""
	.align	4


	//----- nvinfo : EIATTR_CUDA_API_VERSION
	.align		4
        /*0000*/ 	.byte	0x04, 0x37
        /*0002*/ 	.short	(.L_7 - .L_6)
.L_6:
        /*0004*/ 	.word	0x00000082


	//----- nvinfo : EIATTR_KPARAM_INFO
	.align		4
.L_7:
        /*0008*/ 	.byte	0x04, 0x17
        /*000a*/ 	.short	(.L_9 - .L_8)
.L_8:
        /*000c*/ 	.word	0x00000000
        /*0010*/ 	.short	0x000d
        /*0012*/ 	.short	0x0048
        /*0014*/ 	.byte	0x00, 0xf4, 0x21, 0x00


	//----- nvinfo : EIATTR_KPARAM_INFO
	.align		4
.L_9:
        /*0018*/ 	.byte	0x04, 0x17
        /*001a*/ 	.short	(.L_11 - .L_10)
.L_10:
        /*001c*/ 	.word	0x00000000
        /*0020*/ 	.short	0x000c
        /*0022*/ 	.short	0x0040
        /*0024*/ 	.byte	0x00, 0xf4, 0x21, 0x00


	//----- nvinfo : EIATTR_KPARAM_INFO
	.align		4
.L_11:
        /*0028*/ 	.byte	0x04, 0x17
        /*002a*/ 	.short	(.L_13 - .L_12)
.L_12:
        /*002c*/ 	.word	0x00000000
        /*0030*/ 	.short	0x000b
        /*0032*/ 	.short	0x0038
        /*0034*/ 	.byte	0x00, 0xf0, 0x11, 0x00


	//----- nvinfo : EIATTR_KPARAM_INFO
	.align		4
.L_13:
        /*0038*/ 	.byte	0x04, 0x17
        /*003a*/ 	.short	(.L_15 - .L_14)
.L_14:
        /*003c*/ 	.word	0x00000000
        /*0040*/ 	.short	0x000a
        /*0042*/ 	.short	0x0034
        /*0044*/ 	.byte	0x00, 0xf0, 0x11, 0x00


	//----- nvinfo : EIATTR_KPARAM_INFO
	.align		4
.L_15:
        /*0048*/ 	.byte	0x04, 0x17
        /*004a*/ 	.short	(.L_17 - .L_16)
.L_16:
        /*004c*/ 	.word	0x00000000
        /*0050*/ 	.short	0x0009
        /*0052*/ 	.short	0x0030
        /*0054*/ 	.byte	0x00, 0xf0, 0x11, 0x00


	//----- nvinfo : EIATTR_KPARAM_INFO
	.align		4
.L_17:
        /*0058*/ 	.byte	0x04, 0x17
        /*005a*/ 	.short	(.L_19 - .L_18)
.L_18:
        /*005c*/ 	.word	0x00000000
        /*0060*/ 	.short	0x0008
        /*0062*/ 	.short	0x002c
        /*0064*/ 	.byte	0x00, 0xf0, 0x11, 0x00


	//----- nvinfo : EIATTR_KPARAM_INFO
	.align		4
.L_19:
        /*0068*/ 	.byte	0x04, 0x17
        /*006a*/ 	.short	(.L_21 - .L_20)
.L_20:
        /*006c*/ 	.word	0x00000000
        /*0070*/ 	.short	0x0007
        /*0072*/ 	.short	0x0028
        /*0074*/ 	.byte	0x00, 0xf0, 0x11, 0x00


	//----- nvinfo : EIATTR_KPARAM_INFO
	.align		4
.L_21:
        /*0078*/ 	.byte	0x04, 0x17
        /*007a*/ 	.short	(.L_23 - .L_22)
.L_22:
        /*007c*/ 	.word	0x00000000
        /*0080*/ 	.short	0x0006
        /*0082*/ 	.short	0x0024
        /*0084*/ 	.byte	0x00, 0xf0, 0x11, 0x00


	//----- nvinfo : EIATTR_KPARAM_INFO
	.align		4
.L_23:
        /*0088*/ 	.byte	0x04, 0x17
        /*008a*/ 	.short	(.L_25 - .L_24)
.L_24:
        /*008c*/ 	.word	0x00000000
        /*0090*/ 	.short	0x0005
        /*0092*/ 	.short	0x0020
        /*0094*/ 	.byte	0x00, 0xf0, 0x11, 0x00


	//----- nvinfo : EIATTR_KPARAM_INFO
	.align		4
.L_25:
        /*0098*/ 	.byte	0x04, 0x17
        /*009a*/ 	.short	(.L_27 - .L_26)
.L_26:
        /*009c*/ 	.word	0x00000000
        /*00a0*/ 	.short	0x0004
        /*00a2*/ 	.short	0x001c
        /*00a4*/ 	.byte	0x00, 0xf0, 0x11, 0x00


	//----- nvinfo : EIATTR_KPARAM_INFO
	.align		4
.L_27:
        /*00a8*/ 	.byte	0x04, 0x17
        /*00aa*/ 	.short	(.L_29 - .L_28)
.L_28:
        /*00ac*/ 	.word	0x00000000
        /*00b0*/ 	.short	0x0003
        /*00b2*/ 	.short	0x0018
        /*00b4*/ 	.byte	0x00, 0xf0, 0x11, 0x00


	//----- nvinfo : EIATTR_KPARAM_INFO
	.align		4
.L_29:
        /*00b8*/ 	.byte	0x04, 0x17
        /*00ba*/ 	.short	(.L_31 - .L_30)
.L_30:
        /*00bc*/ 	.word	0x00000000
        /*00c0*/ 	.short	0x0002
        /*00c2*/ 	.short	0x0010
        /*00c4*/ 	.byte	0x00, 0xf4, 0x21, 0x00


	//----- nvinfo : EIATTR_KPARAM_INFO
	.align		4
.L_31:
        /*00c8*/ 	.byte	0x04, 0x17
        /*00ca*/ 	.short	(.L_33 - .L_32)
.L_32:
        /*00cc*/ 	.word	0x00000000
        /*00d0*/ 	.short	0x0001
        /*00d2*/ 	.short	0x0008
        /*00d4*/ 	.byte	0x00, 0xf4, 0x21, 0x00


	//----- nvinfo : EIATTR_KPARAM_INFO
	.align		4
.L_33:
        /*00d8*/ 	.byte	0x04, 0x17
        /*00da*/ 	.short	(.L_35 - .L_34)
.L_34:
        /*00dc*/ 	.word	0x00000000
        /*00e0*/ 	.short	0x0000
        /*00e2*/ 	.short	0x0000
        /*00e4*/ 	.byte	0x00, 0xf4, 0x21, 0x00


	//----- nvinfo : EIATTR_SPARSE_MMA_MASK
	.align		4
.L_35:
        /*00e8*/ 	.byte	0x03, 0x50
        /*00ea*/ 	.short	0x0000


	//----- nvinfo : EIATTR_MAXREG_COUNT
	.align		4
        /*00ec*/ 	.byte	0x03, 0x1b
        /*00ee*/ 	.short	0x00ff


	//----- nvinfo : EIATTR_NUM_BARRIERS
	.align		4
        /*00f0*/ 	.byte	0x02, 0x4c
        /*00f2*/ 	.byte	0x01
	.zero		1


	//----- nvinfo : EIATTR_ANNOTATIONS
	.align		4
        /*00f4*/ 	.byte	0x04, 0x55
        /*00f6*/ 	.short	(.L_37 - .L_36)


	//   ....[0]....
.L_36:
        /*00f8*/ 	.word	0x00000001
        /*00fc*/ 	.byte	0x70, 0x00, 0x00, 0x00, 0x01, 0x00, 0x00, 0x00, 0xb0, 0x00, 0x00, 0x00, 0x01, 0x00, 0x00, 0x00
        /* <DEDUP_REMOVED lines=2552> */
        /*a08c*/ 	.byte	0x60, 0xf5, 0x03, 0x00


	//----- nvinfo : EIATTR_MERCURY_ISA_VERSION
	.align		4
.L_37:
        /*a090*/ 	.byte	0x03, 0x5f
        /*a092*/ 	.short	0x0101


	//----- nvinfo : EIATTR_EXIT_INSTR_OFFSETS
	.align		4
        /*a094*/ 	.byte	0x04, 0x1c
        /*a096*/ 	.short	(.L_39 - .L_38)


	//   ....[0]....
.L_38:
        /*a098*/ 	.word	0x000401d0


	//   ....[1]....
        /*a09c*/ 	.word	0x000401f0


	//----- nvinfo : EIATTR_REQNTID
	.align		4
.L_39:
        /*a0a0*/ 	.byte	0x04, 0x10
        /*a0a2*/ 	.short	(.L_41 - .L_40)
.L_40:
        /*a0a4*/ 	.word	0x00000080
        /*a0a8*/ 	.word	0x00000001
        /*a0ac*/ 	.word	0x00000001


	//----- nvinfo : EIATTR_CBANK_PARAM_SIZE
	.align		4
.L_41:
        /*a0b0*/ 	.byte	0x03, 0x19
        /*a0b2*/ 	.short	0x0050


	//----- nvinfo : EIATTR_PARAM_CBANK
	.align		4
        /*a0b4*/ 	.byte	0x04, 0x0a
        /*a0b6*/ 	.short	(.L_43 - .L_42)
	.align		4
.L_42:
        /*a0b8*/ 	.word	index@(.nv.constant0.matmul_kernel)
        /*a0bc*/ 	.short	0x0210
        /*a0be*/ 	.short	0x0050


	//----- nvinfo : EIATTR_SW_WAR
	.align		4
.L_43:
        /*a0c0*/ 	.byte	0x04, 0x36
        /*a0c2*/ 	.short	(.L_45 - .L_44)
.L_44:
        /*a0c4*/ 	.word	0x00000008
.L_45:


//--------------------- .nv.callgraph             --------------------------
	.section	.nv.callgraph,"",@"SHT_CUDA_CALLGRAPH"
	.align	4
	.sectionentsize	8
	.align		4
        /*0000*/ 	.word	0x00000000
	.align		4
        /*0004*/ 	.word	0xffffffff
	.align		4
        /*0008*/ 	.word	0x00000000
	.align		4
        /*000c*/ 	.word	0xfffffffe
	.align		4
        /*0010*/ 	.word	0x00000000
	.align		4
        /*0014*/ 	.word	0xfffffffd
	.align		4
        /*0018*/ 	.word	0x00000000
	.align		4
        /*001c*/ 	.word	0xfffffffc


//--------------------- .text.matmul_kernel       --------------------------
	.section	.text.matmul_kernel,"ax",@progbits
	.align	128
        .global         matmul_kernel
        .type           matmul_kernel,@function
        .size           matmul_kernel,(.L_x_3 - matmul_kernel)
        .other          matmul_kernel,@"STO_CUDA_ENTRY STV_DEFAULT"
matmul_kernel:
.text.matmul_kernel:
[----:B------:R-:W0:Y:S02]  /*0000*/  LDC R1, c[0x0][0x28] ;  /* 0x00000a00ff017b82 */ /* 0x000e240000000800 */
[----:B0-----:R-:W-:-:S06]  /*0010*/  VIADD R1, R1, 0xffffed28 ;  /* 0xffffed2801017836 */ /* 0x001fcc0000000000 */
[----:B------:R-:W0:Y:S01]  /*0020*/  LDC.64 R2, c[0x0][0x228] ;  /* 0x00008a00ff027b82 */ /* 0x000e220000000a00 */
[----:B------:R-:W1:Y:S01]  /*0030*/  S2R R7, SR_CTAID.X ;  /* 0x0000000000077919 */ /* 0x000e620000002500 */
[----:B------:R-:W-:Y:S01]  /*0040*/  UMOV UR5, 0x400 ;  /* 0x0000040000057882 */ /* 0x000fe20000000000 */
[----:B------:R-:W-:Y:S01]  /*0050*/  ULDC.64 UR32, c[0x0][0x208] ;  /* 0x0000820000207ab9 */ /* 0x000fe20000000a00 */
[----:B------:R-:W-:Y:S01]  /*0060*/  CS2R R24, SRZ ;  /* 0x0000000000187805 */ /* 0x000fe2000001ff00 */
[----:B------:R2:W-:Y:S01]  /*0070*/  STL [R1+0x400], RZ ;  /* 0x000400ff01007387 */ /* 0x0005e20000100800 */
[----:B------:R-:W-:Y:S02]  /*0080*/  CS2R R26, SRZ ;  /* 0x00000000001a7805 */ /* 0x000fe4000001ff00 */
[----:B------:R-:W-:Y:S01]  /*0090*/  CS2R R28, SRZ ;  /* 0x00000000001c7805 */ /* 0x000fe2000001ff00 */
[----:B------:R-:W3:Y:S01]  /*00a0*/  LDC R199, c[0x0][0x230] ;  /* 0x00008c00ffc77b82 */ /* 0x000ee20000000800 */
[----:B------:R2:W-:Y:S01]  /*00b0*/  STL [R1+0x404], RZ ;  /* 0x000404ff01007387 */ /* 0x0005e20000100800 */
[----:B------:R-:W-:-:S02]  /*00c0*/  CS2R R30, SRZ ;  /* 0x00000000001e7805 */ /* 0x000fc4000001ff00 */
[----:B------:R-:W-:Y:S02]  /*00d0*/  CS2R R32, SRZ ;  /* 0x0000000000207805 */ /* 0x000fe4000001ff00 */
[----:B------:R-:W-:Y:S01]  /*00e0*/  CS2R R34, SRZ ;  /* 0x0000000000227805 */ /* 0x000fe2000001ff00 */
[----:B------:R2:W-:Y:S01]  /*00f0*/  STL [R1+0x408], RZ ;  /* 0x000408ff01007387 */ /* 0x0005e20000100800 */
[----:B------:R-:W-:Y:S02]  /*0100*/  CS2R R36, SRZ ;  /* 0x0000000000247805 */ /* 0x000fe4000001ff00 */
[----:B------:R-:W-:Y:S01]  /*0110*/  CS2R R38, SRZ ;  /* 0x0000000000267805 */ /* 0x000fe2000001ff00 */
[----:B------:R-:W4:Y:S01]  /*0120*/  S2UR UR4, SR_CgaCtaId ;  /* 0x00000000000479c3 */ /* 0x000f220000008800 */
[----:B------:R2:W-:Y:S01]  /*0130*/  STL [R1+0x40c], RZ ;  /* 0x00040cff01007387 */ /* 0x0005e20000100800 */
[----:B------:R-:W-:Y:S02]  /*0140*/  CS2R R40, SRZ ;  /* 0x0000000000287805 */ /* 0x000fe4000001ff00 */
[----:B------:R-:W-:-:S02]  /*0150*/  CS2R R42, SRZ ;  /* 0x00000000002a7805 */ /* 0x000fc4000001ff00 */
[----:B------:R-:W-:Y:S01]  /*0160*/  CS2R R44, SRZ ;  /* 0x00000000002c7805 */ /* 0x000fe2000001ff00 */
[----:B------:R2:W-:Y:S01]  /*0170*/  STL [R1+0x410], RZ ;  /* 0x000410ff01007387 */ /* 0x0005e20000100800 */
[----:B------:R-:W-:Y:S02]  /*0180*/  CS2R R46, SRZ ;  /* 0x00000000002e7805 */ /* 0x000fe4000001ff00 */
[----:B------:R-:W-:Y:S01]  /*0190*/  CS2R R48, SRZ ;  /* 0x0000000000307805 */ /* 0x000fe2000001ff00 */
[----:B0-----:R-:W-:Y:S01]  /*01a0*/  VIADD R0, R3, 0x1ff ;  /* 0x000001ff03007836 */ /* 0x001fe20000000000 */
[----:B------:R2:W-:Y:S01]  /*01b0*/  STL [R1+0x414], RZ ;  /* 0x000414ff01007387 */ /* 0x0005e20000100800 */
[----:B------:R-:W-:Y:S02]  /*01c0*/  CS2R R50, SRZ ;  /* 0x0000000000327805 */ /* 0x000fe4000001ff00 */
[----:B------:R-:W-:Y:S02]  /*01d0*/  CS2R R52, SRZ ;  /* 0x0000000000347805 */ /* 0x000fe4000001ff00 */
[----:B------:R-:W-:Y:S01]  /*01e0*/  CS2R R54, SRZ ;  /* 0x0000000000367805 */ /* 0x000fe2000001ff00 */
[----:B------:R2:W-:Y:S01]  /*01f0*/  STL [R1+0x418], RZ ;  /* 0x000418ff01007387 */ /* 0x0005e20000100800 */
[----:B------:R-:W-:-:S02]  /*0200*/  SHF.R.S32.HI R5, RZ, 0x1f, R0 ;  /* 0x0000001fff057819 */ /* 0x000fc40000011400 */
[----:B------:R-:W-:Y:S01]  /*0210*/  CS2R R56, SRZ ;  /* 0x0000000000387805 */ /* 0x000fe2000001ff00 */
[----:B---3--:R-:W-:Y:S01]  /*0220*/  VIADD R199, R199, 0x1f ;  /* 0x0000001fc7c77836 */ /* 0x008fe20000000000 */
[----:B------:R2:W-:Y:S01]  /*0230*/  STL [R1+0x41c], RZ ;  /* 0x00041cff01007387 */ /* 0x0005e20000100800 */
[----:B------:R-:W-:Y:S02]  /*0240*/  LEA.HI R5, R5, R0, RZ, 0x9 ;  /* 0x0000000005057211 */ /* 0x000fe400078f48ff */
[----:B------:R-:W-:Y:S02]  /*0250*/  CS2R R58, SRZ ;  /* 0x00000000003a7805 */ /* 0x000fe4000001ff00 */
[----:B-1----:R-:W-:Y:S01]  /*0260*/  IABS R10, R7 ;  /* 0x00000007000a7213 */ /* 0x002fe20000000000 */
[----:B------:R2:W-:Y:S01]  /*0270*/  STL [R1+0x420], RZ ;  /* 0x000420ff01007387 */ /* 0x0005e20000100800 */
[----:B------:R-:W-:Y:S02]  /*0280*/  SHF.R.S32.HI R6, RZ, 0x9, R5 ;  /* 0x00000009ff067819 */ /* 0x000fe40000011405 */
[----:B------:R-:W-:Y:S01]  /*0290*/  CS2R R60, SRZ ;  /* 0x00000000003c7805 */ /* 0x000fe2000001ff00 */
[----:B----4-:R-:W-:Y:S01]  /*02a0*/  ULEA UR5, UR4, UR5, 0x18 ;  /* 0x0000000504057291 */ /* 0x010fe2000f8ec03f */
[----:B------:R2:W-:Y:S01]  /*02b0*/  STL [R1+0x424], RZ ;  /* 0x000424ff01007387 */ /* 0x0005e20000100800 */
[----:B------:R-:W-:-:S02]  /*02c0*/  IABS R9, R6 ;  /* 0x0000000600097213 */ /* 0x000fc40000000000 */
[----:B------:R-:W-:Y:S02]  /*02d0*/  CS2R R62, SRZ ;  /* 0x00000000003e7805 */ /* 0x000fe4000001ff00 */
[----:B------:R-:W-:Y:S01]  /*02e0*/  IABS R12, R6 ;  /* 0x00000006000c7213 */ /* 0x000fe20000000000 */
[----:B------:R2:W-:Y:S01]  /*02f0*/  STL [R1+0x428], RZ ;  /* 0x000428ff01007387 */ /* 0x0005e20000100800 */
[----:B------:R-:W0:Y:S01]  /*0300*/  I2F.RP R0, R9 ;  /* 0x0000000900007306 */ /* 0x000e220000209400 */
[----:B------:R-:W-:Y:S02]  /*0310*/  CS2R R64, SRZ ;  /* 0x0000000000407805 */ /* 0x000fe4000001ff00 */
[----:B------:R-:W-:Y:S01]  /*0320*/  CS2R R66, SRZ ;  /* 0x0000000000427805 */ /* 0x000fe2000001ff00 */
[----:B------:R2:W-:Y:S01]  /*0330*/  STL [R1+0x42c], RZ ;  /* 0x00042cff01007387 */ /* 0x0005e20000100800 */
[----:B------:R-:W-:Y:S02]  /*0340*/  CS2R R68, SRZ ;  /* 0x0000000000447805 */ /* 0x000fe4000001ff00 */
[----:B------:R-:W-:-:S02]  /*0350*/  CS2R R70, SRZ ;  /* 0x0000000000467805 */ /* 0x000fc4000001ff00 */
[----:B------:R-:W-:Y:S01]  /*0360*/  CS2R R72, SRZ ;  /* 0x0000000000487805 */ /* 0x000fe2000001ff00 */
[----:B------:R2:W-:Y:S01]  /*0370*/  STL [R1+0x430], RZ ;  /* 0x000430ff01007387 */ /* 0x0005e20000100800 */
[----:B------:R-:W-:Y:S02]  /*0380*/  CS2R R74, SRZ ;  /* 0x00000000004a7805 */ /* 0x000fe4000001ff00 */
[----:B------:R-:W-:Y:S02]  /*0390*/  CS2R R76, SRZ ;  /* 0x00000000004c7805 */ /* 0x000fe4000001ff00 */
[----:B------:R-:W-:Y:S01]  /*03a0*/  CS2R R78, SRZ ;  /* 0x00000000004e7805 */ /* 0x000fe2000001ff00 */
[----:B------:R2:W-:Y:S01]  /*03b0*/  STL [R1+0x434], RZ ;  /* 0x000434ff01007387 */ /* 0x0005e20000100800 */
[----:B------:R-:W-:Y:S02]  /*03c0*/  CS2R R80, SRZ ;  /* 0x0000000000507805 */ /* 0x000fe4000001ff00 */
[----:B------:R-:W-:-:S02]  /*03d0*/  CS2R R82, SRZ ;  /* 0x0000000000527805 */ /* 0x000fc4000001ff00 */
[----:B------:R-:W-:Y:S01]  /*03e0*/  CS2R R84, SRZ ;  /* 0x0000000000547805 */ /* 0x000fe2000001ff00 */
[----:B------:R2:W-:Y:S01]  /*03f0*/  STL [R1+0x438], RZ ;  /* 0x000438ff01007387 */ /* 0x0005e20000100800 */
[----:B0-----:R-:W0:Y:S01]  /*0400*/  MUFU.RCP R0, R0 ;  /* 0x0000000000007308 */ /* 0x001e220000001000 */
[----:B------:R-:W-:Y:S02]  /*0410*/  CS2R R86, SRZ ;  /* 0x0000000000567805 */ /* 0x000fe4000001ff00 */
[----:B------:R-:W-:Y:S01]  /*0420*/  CS2R R88, SRZ ;  /* 0x0000000000587805 */ /* 0x000fe2000001ff00 */
[----:B------:R2:W-:Y:S01]  /*0430*/  STL [R1+0x43c], RZ ;  /* 0x00043cff01007387 */ /* 0x0005e20000100800 */
[----:B------:R-:W-:Y:S02]  /*0440*/  CS2R R90, SRZ ;  /* 0x00000000005a7805 */ /* 0x000fe4000001ff00 */
[----:B------:R-:W-:Y:S02]  /*0450*/  CS2R R92, SRZ ;  /* 0x00000000005c7805 */ /* 0x000fe4000001ff00 */
[----:B------:R-:W-:Y:S01]  /*0460*/  CS2R R94, SRZ ;  /* 0x00000000005e7805 */ /* 0x000fe2000001ff00 */
[----:B------:R2:W-:Y:S01]  /*0470*/  STL [R1+0x440], RZ ;  /* 0x000440ff01007387 */ /* 0x0005e20000100800 */
[----:B------:R-:W-:-:S02]  /*0480*/  CS2R R96, SRZ ;  /* 0x0000000000607805 */ /* 0x000fc4000001ff00 */
[----:B------:R-:W-:Y:S02]  /*0490*/  CS2R R98, SRZ ;  /* 0x0000000000627805 */ /* 0x000fe4000001ff00 */
[----:B------:R-:W-:Y:S01]  /*04a0*/  CS2R R100, SRZ ;  /* 0x0000000000647805 */ /* 0x000fe2000001ff00 */
[----:B------:R2:W-:Y:S01]  /*04b0*/  STL [R1+0x444], RZ ;  /* 0x000444ff01007387 */ /* 0x0005e20000100800 */
[----:B------:R-:W-:Y:S02]  /*04c0*/  CS2R R102, SRZ ;  /* 0x0000000000667805 */ /* 0x000fe4000001ff00 */
[----:B------:R-:W-:Y:S02]  /*04d0*/  CS2R R104, SRZ ;  /* 0x0000000000687805 */ /* 0x000fe4000001ff00 */
[----:B------:R-:W-:Y:S01]  /*04e0*/  CS2R R106, SRZ ;  /* 0x00000000006a7805 */ /* 0x000fe2000001ff00 */
[----:B------:R2:W-:Y:S01]  /*04f0*/  STL [R1+0x448], RZ ;  /* 0x000448ff01007387 */ /* 0x0005e20000100800 */
[----:B------:R-:W-:Y:S01]  /*0500*/  CS2R R108, SRZ ;  /* 0x00000000006c7805 */ /* 0x000fe2000001ff00 */
[----:B0-----:R-:W-:Y:S01]  /*0510*/  VIADD R4, R0, 0xffffffe ;  /* 0x0ffffffe00047836 */ /* 0x001fe20000000000 */
[----:B------:R-:W-:Y:S01]  /*0520*/  CS2R R110, SRZ ;  /* 0x00000000006e7805 */ /* 0x000fe2000001ff00 */
[----:B------:R2:W-:Y:S01]  /*0530*/  STL [R1+0x44c], RZ ;  /* 0x00044cff01007387 */ /* 0x0005e20000100800 */
[----:B------:R-:W-:Y:S01]  /*0540*/  IMAD.MOV R0, RZ, RZ, -R12 ;  /* 0x000000ffff007224 */ /* 0x000fe200078e0a0c */
[----:B------:R0:W1:Y:S01]  /*0550*/  F2I.FTZ.U32.TRUNC.NTZ R5, R4 ;  /* 0x0000000400057305 */ /* 0x000062000021f000 */
[----:B------:R-:W-:Y:S01]  /*0560*/  CS2R R112, SRZ ;  /* 0x0000000000707805 */ /* 0x000fe2000001ff00 */
[----:B------:R2:W-:Y:S01]  /*0570*/  STL [R1+0x450], RZ ;  /* 0x000450ff01007387 */ /* 0x0005e20000100800 */
[----:B------:R-:W-:-:S02]  /*0580*/  CS2R R114, SRZ ;  /* 0x0000000000727805 */ /* 0x000fc4000001ff00 */
[----:B------:R-:W-:Y:S02]  /*0590*/  CS2R R116, SRZ ;  /* 0x0000000000747805 */ /* 0x000fe4000001ff00 */
[----:B------:R-:W-:Y:S01]  /*05a0*/  CS2R R118, SRZ ;  /* 0x0000000000767805 */ /* 0x000fe2000001ff00 */
[----:B------:R2:W-:Y:S01]  /*05b0*/  STL [R1+0x454], RZ ;  /* 0x000454ff01007387 */ /* 0x0005e20000100800 */
[----:B------:R-:W-:Y:S02]  /*05c0*/  CS2R R120, SRZ ;  /* 0x0000000000787805 */ /* 0x000fe4000001ff00 */
[----:B------:R-:W-:Y:S01]  /*05d0*/  CS2R R122, SRZ ;  /* 0x00000000007a7805 */ /* 0x000fe2000001ff00 */
[----:B0-----:R-:W-:Y:S01]  /*05e0*/  IMAD.MOV.U32 R4, RZ, RZ, RZ ;  /* 0x000000ffff047224 */ /* 0x001fe200078e00ff */
[----:B------:R2:W-:Y:S01]  /*05f0*/  STL [R1+0x458], RZ ;  /* 0x000458ff01007387 */ /* 0x0005e20000100800 */
[----:B------:R-:W-:Y:S02]  /*0600*/  CS2R R124, SRZ ;  /* 0x00000000007c7805 */ /* 0x000fe4000001ff00 */
[----:B------:R-:W-:-:S02]  /*0610*/  CS2R R126, SRZ ;  /* 0x00000000007e7805 */ /* 0x000fc4000001ff00 */
[----:B------:R-:W-:Y:S01]  /*0620*/  CS2R R128, SRZ ;  /* 0x0000000000807805 */ /* 0x000fe2000001ff00 */
[----:B------:R2:W-:Y:S01]  /*0630*/  STL [R1+0x45c], RZ ;  /* 0x00045cff01007387 */ /* 0x0005e20000100800 */
[--C-:B-1----:R-:W-:Y:S01]  /*0640*/  IMAD.MOV R8, RZ, RZ, -R5.reuse ;  /* 0x000000ffff087224 */ /* 0x102fe200078e0a05 */
[----:B------:R-:W-:Y:S02]  /*0650*/  CS2R R130, SRZ ;  /* 0x0000000000827805 */ /* 0x000fe4000001ff00 */
[----:B------:R-:W-:Y:S01]  /*0660*/  CS2R R132, SRZ ;  /* 0x0000000000847805 */ /* 0x000fe2000001ff00 */
[----:B------:R2:W-:Y:S01]  /*0670*/  STL [R1+0x460], RZ ;  /* 0x000460ff01007387 */ /* 0x0005e20000100800 */
[----:B------:R-:W-:Y:S01]  /*0680*/  IMAD R11, R8, R9, RZ ;  /* 0x00000009080b7224 */ /* 0x000fe200078e02ff */
[----:B------:R-:W-:Y:S01]  /*0690*/  CS2R R134, SRZ ;  /* 0x0000000000867805 */ /* 0x000fe2000001ff00 */
[----:B------:R-:W-:Y:S01]  /*06a0*/  IMAD.MOV.U32 R8, RZ, RZ, R10 ;  /* 0x000000ffff087224 */ /* 0x000fe200078e000a */
[----:B------:R2:W-:Y:S01]  /*06b0*/  STL [R1+0x464], RZ ;  /* 0x000464ff01007387 */ /* 0x0005e20000100800 */
[----:B------:R-:W-:Y:S01]  /*06c0*/  IMAD.HI.U32 R5, R5, R11, R4 ;  /* 0x0000000b05057227 */ /* 0x000fe200078e0004 */
[----:B------:R-:W-:-:S02]  /*06d0*/  CS2R R136, SRZ ;  /* 0x0000000000887805 */ /* 0x000fc4000001ff00 */
[----:B------:R-:W-:Y:S01]  /*06e0*/  CS2R R138, SRZ ;  /* 0x00000000008a7805 */ /* 0x000fe2000001ff00 */
[----:B------:R2:W-:Y:S01]  /*06f0*/  STL [R1+0x468], RZ ;  /* 0x000468ff01007387 */ /* 0x0005e20000100800 */
[----:B------:R-:W-:Y:S02]  /*0700*/  CS2R R140, SRZ ;  /* 0x00000000008c7805 */ /* 0x000fe4000001ff00 */
[----:B------:R-:W-:Y:S01]  /*0710*/  CS2R R142, SRZ ;  /* 0x00000000008e7805 */ /* 0x000fe2000001ff00 */
[----:B------:R-:W-:Y:S01]  /*0720*/  IMAD.HI.U32 R5, R5, R8, RZ ;  /* 0x0000000805057227 */ /* 0x000fe200078e00ff */
[----:B------:R2:W-:Y:S01]  /*0730*/  STL [R1+0x46c], RZ ;  /* 0x00046cff01007387 */ /* 0x0005e20000100800 */
[----:B------:R-:W-:Y:S02]  /*0740*/  CS2R R144, SRZ ;  /* 0x0000000000907805 */ /* 0x000fe4000001ff00 */
[----:B------:R-:W-:Y:S01]  /*0750*/  CS2R R146, SRZ ;  /* 0x0000000000927805 */ /* 0x000fe2000001ff00 */
[----:B------:R-:W-:Y:S01]  /*0760*/  IMAD R0, R5, R0, R8 ;  /* 0x0000000005007224 */ /* 0x000fe200078e0208 */
[----:B------:R2:W-:Y:S01]  /*0770*/  STL [R1+0x470], RZ ;  /* 0x000470ff01007387 */ /* 0x0005e20000100800 */
[----:B------:R-:W-:-:S02]  /*0780*/  CS2R R148, SRZ ;  /* 0x0000000000947805 */ /* 0x000fc4000001ff00 */
[----:B------:R-:W-:Y:S01]  /*0790*/  CS2R R150, SRZ ;  /* 0x0000000000967805 */ /* 0x000fe2000001ff00 */
[----:B------:R2:W-:Y:S01]  /*07a0*/  STL [R1+0x474], RZ ;  /* 0x000474ff01007387 */ /* 0x0005e20000100800 */
[----:B------:R-:W-:-:S03]  /*07b0*/  ISETP.GT.U32.AND P1, PT, R9, R0, PT ;  /* 0x000000000900720c */ /* 0x000fc60003f24070 */
[----:B------:R2:W-:Y:S04]  /*07c0*/  STL [R1+0x478], RZ ;  /* 0x000478ff01007387 */ /* 0x0005e80000100800 */
[----:B------:R2:W-:Y:S04]  /*07d0*/  STL [R1+0x47c], RZ ;  /* 0x00047cff01007387 */ /* 0x0005e80000100800 */
[----:B------:R2:W-:Y:S02]  /*07e0*/  STL [R1+0x480], RZ ;  /* 0x000480ff01007387 */ /* 0x0005e40000100800 */
[----:B------:R-:W-:-:S02]  /*07f0*/  @!P1 IMAD.IADD R0, R0, 0x1, -R9 ;  /* 0x0000000100009824 */ /* 0x000fc400078e0a09 */
[----:B------:R2:W-:Y:S01]  /*0800*/  STL [R1+0x484], RZ ;  /* 0x000484ff01007387 */ /* 0x0005e20000100800 */
[----:B------:R-:W-:Y:S01]  /*0810*/  @!P1 VIADD R5, R5, 0x1 ;  /* 0x0000000105059836 */ /* 0x000fe20000000000 */
[----:B------:R-:W-:Y:S02]  /*0820*/  ISETP.NE.AND P1, PT, R6, RZ, PT ;  /* 0x000000ff0600720c */ /* 0x000fe40003f25270 */
[----:B------:R2:W-:Y:S01]  /*0830*/  STL [R1+0x488], RZ ;  /* 0x000488ff01007387 */ /* 0x0005e20000100800 */
[----:B------:R-:W-:Y:S02]  /*0840*/  ISETP.GE.U32.AND P0, PT, R0, R9, PT ;  /* 0x000000090000720c */ /* 0x000fe40003f06070 */
[----:B------:R-:W-:Y:S01]  /*0850*/  LOP3.LUT R0, R7, R6, RZ, 0x3c, !PT ;  /* 0x0000000607007212 */ /* 0x000fe200078e3cff */
[----:B------:R2:W-:Y:S03]  /*0860*/  STL [R1+0x48c], RZ ;  /* 0x00048cff01007387 */ /* 0x0005e60000100800 */
[----:B------:R-:W-:Y:S01]  /*0870*/  ISETP.GE.AND P2, PT, R0, RZ, PT ;  /* 0x000000ff0000720c */ /* 0x000fe20003f46270 */
[----:B------:R2:W-:Y:S01]  /*0880*/  STL [R1+0x490], RZ ;  /* 0x000490ff01007387 */ /* 0x0005e20000100800 */
[----:B------:R-:W-:-:S03]  /*0890*/  VIADD R0, R2, 0x7f ;  /* 0x0000007f02007836 */ /* 0x000fc60000000000 */
[----:B------:R2:W-:Y:S02]  /*08a0*/  STL [R1+0x494], RZ ;  /* 0x000494ff01007387 */ /* 0x0005e40000100800 */
[----:B------:R-:W-:Y:S02]  /*08b0*/  @P0 VIADD R5, R5, 0x1 ;  /* 0x0000000105050836 */ /* 0x000fe40000000000 */
[----:B------:R2:W-:Y:S02]  /*08c0*/  STL [R1+0x498], RZ ;  /* 0x000498ff01007387 */ /* 0x0005e40000100800 */
[----:B------:R-:W-:Y:S01]  /*08d0*/  IMAD.MOV.U32 R10, RZ, RZ, R5 ;  /* 0x000000ffff0a7224 */ /* 0x000fe200078e0005 */
[----:B------:R-:W-:Y:S01]  /*08e0*/  SHF.R.S32.HI R5, RZ, 0x1f, R0 ;  /* 0x0000001fff057819 */ /* 0x000fe20000011400 */
[----:B------:R2:W-:Y:S02]  /*08f0*/  STL [R1+0x49c], RZ ;  /* 0x00049cff01007387 */ /* 0x0005e40000100800 */
[----:B------:R-:W-:Y:S01]  /*0900*/  @!P2 IMAD.MOV R10, RZ, RZ, -R10 ;  /* 0x000000ffff0aa224 */ /* 0x000fe200078e0a0a */
[----:B------:R-:W-:Y:S01]  /*0910*/  LEA.HI R5, R5, R0, RZ, 0x7 ;  /* 0x0000000005057211 */ /* 0x000fe200078f38ff */
[----:B------:R2:W-:Y:S01]  /*0920*/  STL [R1+0x4a0], RZ ;  /* 0x0004a0ff01007387 */ /* 0x0005e20000100800 */
[----:B------:R-:W-:-:S03]  /*0930*/  @!P1 LOP3.LUT R10, RZ, R6, RZ, 0x33, !PT ;  /* 0x00000006ff0a9212 */ /* 0x000fc600078e33ff */
[----:B------:R2:W-:Y:S01]  /*0940*/  STL [R1+0x4a4], RZ ;  /* 0x0004a4ff01007387 */ /* 0x0005e20000100800 */
[----:B------:R-:W-:Y:S01]  /*0950*/  LEA.HI.SX32 R5, R5, -R10, 0x19 ;  /* 0x8000000a05057211 */ /* 0x000fe200078fcaff */
[----:B------:R-:W-:Y:S02]  /*0960*/  IMAD.MOV R8, RZ, RZ, -R10 ;  /* 0x000000ffff087224 */ /* 0x000fe400078e0a0a */
[----:B------:R2:W-:Y:S01]  /*0970*/  STL [R1+0x4a8], RZ ;  /* 0x0004a8ff01007387 */ /* 0x0005e20000100800 */
[----:B------:R-:W-:Y:S01]  /*0980*/  VIMNMX R11, R5, 0x1, PT ;  /* 0x00000001050b7848 */ /* 0x000fe20003fe0100 */
[----:B------:R-:W-:Y:S02]  /*0990*/  IMAD R8, R6, R8, R7 ;  /* 0x0000000806087224 */ /* 0x000fe400078e0207 */
[----:B------:R2:W-:Y:S01]  /*09a0*/  STL [R1+0x4ac], RZ ;  /* 0x0004acff01007387 */ /* 0x0005e20000100800 */
[-C--:B------:R-:W-:Y:S02]  /*09b0*/  IABS R9, R11.reuse ;  /* 0x0000000b00097213 */ /* 0x080fe40000000000 */
[----:B------:R-:W-:Y:S01]  /*09c0*/  IABS R13, R11 ;  /* 0x0000000b000d7213 */ /* 0x000fe20000000000 */
[----:B------:R2:W-:Y:S01]  /*09d0*/  STL [R1+0x4b0], RZ ;  /* 0x0004b0ff01007387 */ /* 0x0005e20000100800 */
[----:B------:R-:W0:Y:S03]  /*09e0*/  I2F.RP R0, R9 ;  /* 0x0000000900007306 */ /* 0x000e260000209400 */
[----:B------:R2:W-:Y:S04]  /*09f0*/  STL [R1+0x4b4], RZ ;  /* 0x0004b4ff01007387 */ /* 0x0005e80000100800 */
[----:B------:R2:W-:Y:S04]  /*0a00*/  STL [R1+0x4b8], RZ ;  /* 0x0004b8ff01007387 */ /* 0x0005e80000100800 */
[----:B------:R2:W-:Y:S04]  /*0a10*/  STL [R1+0x4bc], RZ ;  /* 0x0004bcff01007387 */ /* 0x0005e80000100800 */
[----:B------:R2:W-:Y:S01]  /*0a20*/  STL [R1+0x4c0], RZ ;  /* 0x0004c0ff01007387 */ /* 0x0005e20000100800 */
[----:B0-----:R-:W0:Y:S03]  /*0a30*/  MUFU.RCP R0, R0 ;  /* 0x0000000000007308 */ /* 0x001e260000001000 */
[----:B------:R2:W-:Y:S04]  /*0a40*/  STL [R1+0x4c4], RZ ;  /* 0x0004c4ff01007387 */ /* 0x0005e80000100800 */
[----:B------:R2:W-:Y:S04]  /*0a50*/  STL [R1+0x4c8], RZ ;  /* 0x0004c8ff01007387 */ /* 0x0005e80000100800 */
[----:B------:R2:W-:Y:S04]  /*0a60*/  STL [R1+0x4cc], RZ ;  /* 0x0004ccff01007387 */ /* 0x0005e80000100800 */
[----:B------:R2:W-:Y:S01]  /*0a70*/  STL [R1+0x4d0], RZ ;  /* 0x0004d0ff01007387 */ /* 0x0005e20000100800 */
[----:B0-----:R-:W-:-:S03]  /*0a80*/  VIADD R4, R0, 0xffffffe ;  /* 0x0ffffffe00047836 */ /* 0x001fc60000000000 */
[----:B------:R2:W-:Y:S01]  /*0a90*/  STL [R1+0x4d4], RZ ;  /* 0x0004d4ff01007387 */ /* 0x0005e20000100800 */
[----:B------:R0:W1:Y:S03]  /*0aa0*/  F2I.FTZ.U32.TRUNC.NTZ R5, R4 ;  /* 0x0000000400057305 */ /* 0x000066000021f000 */
[----:B------:R2:W-:Y:S04]  /*0ab0*/  STL [R1+0x4d8], RZ ;  /* 0x0004d8ff01007387 */ /* 0x0005e80000100800 */
[----:B------:R2:W-:Y:S01]  /*0ac0*/  STL [R1+0x4dc], RZ ;  /* 0x0004dcff01007387 */ /* 0x0005e20000100800 */
[----:B0-----:R-:W-:-:S03]  /*0ad0*/  IMAD.MOV.U32 R4, RZ, RZ, RZ ;  /* 0x000000ffff047224 */ /* 0x001fc600078e00ff */
[----:B------:R2:W-:Y:S04]  /*0ae0*/  STL [R1+0x4e0], RZ ;  /* 0x0004e0ff01007387 */ /* 0x0005e80000100800 */
[----:B------:R2:W-:Y:S01]  /*0af0*/  STL [R1+0x4e4], RZ ;  /* 0x0004e4ff01007387 */ /* 0x0005e20000100800 */
[----:B-1----:R-:W-:-:S03]  /*0b00*/  IMAD.MOV R12, RZ, RZ, -R5 ;  /* 0x000000ffff0c7224 */ /* 0x002fc600078e0a05 */
[----:B------:R2:W-:Y:S01]  /*0b10*/  STL [R1+0x4e8], RZ ;  /* 0x0004e8ff01007387 */ /* 0x0005e20000100800 */
[----:B------:R-:W-:Y:S01]  /*0b20*/  IMAD.MOV.U32 R6, RZ, RZ, R12 ;  /* 0x000000ffff067224 */ /* 0x000fe200078e000c */
[----:B------:R-:W-:Y:S02]  /*0b30*/  IABS R12, R8 ;  /* 0x00000008000c7213 */ /* 0x000fe40000000000 */
[----:B------:R2:W-:Y:S01]  /*0b40*/  STL [R1+0x4ec], RZ ;  /* 0x0004ecff01007387 */ /* 0x0005e20000100800 */
[----:B------:R-:W-:Y:S02]  /*0b50*/  IMAD R7, R6, R9, RZ ;  /* 0x0000000906077224 */ /* 0x000fe400078e02ff */
[----:B------:R-:W-:Y:S01]  /*0b60*/  IMAD.MOV.U32 R6, RZ, RZ, R12 ;  /* 0x000000ffff067224 */ /* 0x000fe200078e000c */
[----:B------:R2:W-:Y:S01]  /*0b70*/  STL [R1+0x4f0], RZ ;  /* 0x0004f0ff01007387 */ /* 0x0005e20000100800 */
[----:B------:R-:W-:-:S03]  /*0b80*/  IMAD.HI.U32 R5, R5, R7, R4 ;  /* 0x0000000705057227 */ /* 0x000fc600078e0004 */
[----:B------:R2:W-:Y:S01]  /*0b90*/  STL [R1+0x4f4], RZ ;  /* 0x0004f4ff01007387 */ /* 0x0005e20000100800 */
[----:B------:R-:W-:Y:S02]  /*0ba0*/  IMAD.MOV R7, RZ, RZ, -R13 ;  /* 0x000000ffff077224 */ /* 0x000fe400078e0a0d */
[----:B------:R-:W-:Y:S01]  /*0bb0*/  IMAD.HI.U32 R4, R5, R6, RZ ;  /* 0x0000000605047227 */ /* 0x000fe200078e00ff */
[----:B------:R2:W-:Y:S03]  /*0bc0*/  STL [R1+0x4f8], RZ ;  /* 0x0004f8ff01007387 */ /* 0x0005e60000100800 */
[----:B------:R-:W-:Y:S01]  /*0bd0*/  IMAD R0, R4, R7, R6 ;  /* 0x0000000704007224 */ /* 0x000fe200078e0206 */
[----:B------:R2:W-:Y:S04]  /*0be0*/  STL [R1+0x4fc], RZ ;  /* 0x0004fcff01007387 */ /* 0x0005e80000100800 */
        /* <DEDUP_REMOVED lines=11> */
[-C--:B------:R-:W-:Y:S01]  /*0ca0*/  LOP3.LUT R0, R8, R11.reuse, RZ, 0x3c, !PT ;  /* 0x0000000b08007212 */ /* 0x080fe200078e3cff */
[----:B------:R2:W-:Y:S03]  /*0cb0*/  STL [R1+0x518], RZ ;  /* 0x000518ff01007387 */ /* 0x0005e60000100800 */
[----:B------:R-:W-:Y:S01]  /*0cc0*/  ISETP.GE.AND P2, PT, R0, RZ, PT ;  /* 0x000000ff0000720c */ /* 0x000fe20003f46270 */
[----:B------:R2:W-:Y:S04]  /*0cd0*/  STL [R1+0x51c], RZ ;  /* 0x00051cff01007387 */ /* 0x0005e80000100800 */
[----:B------:R2:W-:Y:S02]  /*0ce0*/  STL [R1+0x520], RZ ;  /* 0x000520ff01007387 */ /* 0x0005e40000100800 */
[----:B------:R-:W-:Y:S01]  /*0cf0*/  @P0 VIADD R4, R4, 0x1 ;  /* 0x0000000104040836 */ /* 0x000fe20000000000 */
[----:B------:R-:W-:Y:S01]  /*0d00*/  ISETP.GE.AND P0, PT, R199, 0x20, PT ;  /* 0x00000020c700780c */ /* 0x000fe20003f06270 */
[----:B------:R2:W-:Y:S04]  /*0d10*/  STL [R1+0x524], RZ ;  /* 0x000524ff01007387 */ /* 0x0005e80000100800 */
[----:B------:R2:W-:Y:S01]  /*0d20*/  STL [R1+0x528], RZ ;  /* 0x000528ff01007387 */ /* 0x0005e20000100800 */
[----:B------:R-:W-:Y:S01]  /*0d30*/  @!P2 IMAD.MOV R4, RZ, RZ, -R4 ;  /* 0x000000ffff04a224 */ /* 0x000fe200078e0a04 */
[----:B------:R-:W-:-:S02]  /*0d40*/  @!P1 LOP3.LUT R4, RZ, R11, RZ, 0x33, !PT ;  /* 0x0000000bff049212 */ /* 0x000fc400078e33ff */
[----:B------:R2:W-:Y:S03]  /*0d50*/  STL [R1+0x52c], RZ ;  /* 0x00052cff01007387 */ /* 0x0005e60000100800 */
[----:B------:R-:W-:Y:S01]  /*0d60*/  IMAD.MOV R0, RZ, RZ, -R4 ;  /* 0x000000ffff007224 */ /* 0x000fe200078e0a04 */
[----:B------:R2:W-:Y:S01]  /*0d70*/  STL [R1+0x530], RZ ;  /* 0x000530ff01007387 */ /* 0x0005e20000100800 */
[----:B------:R-:W-:Y:S02]  /*0d80*/  IMAD.SHL.U32 R4, R4, 0x200, RZ ;  /* 0x0000020004047824 */ /* 0x000fe400078e00ff */
[----:B------:R-:W-:Y:S01]  /*0d90*/  IMAD R0, R11, R0, R8 ;  /* 0x000000000b007224 */ /* 0x000fe200078e0208 */
[----:B------:R2:W-:Y:S03]  /*0da0*/  STL [R1+0x534], RZ ;  /* 0x000534ff01007387 */ /* 0x0005e60000100800 */
[----:B------:R-:W-:Y:S01]  /*0db0*/  IMAD.IADD R0, R10, 0x1, R0 ;  /* 0x000000010a007824 */ /* 0x000fe200078e0200 */
[----:B------:R2:W-:Y:S04]  /*0dc0*/  STL [R1+0x538], RZ ;  /* 0x000538ff01007387 */ /* 0x0005e80000100800 */
        /* <DEDUP_REMOVED lines=177> */
[----:B------:R2:W-:Y:S04]  /*18e0*/  STL [R1], RZ ;  /* 0x000000ff01007387 */ /* 0x0005e80000100800 */
        /* <DEDUP_REMOVED lines=84> */
[----:B------:R2:W-:Y:S01]  /*1e30*/  STL [R1+0x154], RZ ;  /* 0x000154ff01007387 */ /* 0x0005e20000100800 */
[----:B------:R-:W0:Y:S03]  /*1e40*/  S2R R153, SR_TID.X ;  /* 0x0000000000997919 */ /* 0x000e260000002100 */
        /* <DEDUP_REMOVED lines=8> */
[----:B0-----:R-:W-:-:S02]  /*1ed0*/  LOP3.LUT R196, R153, 0x7f, RZ, 0xc0, !PT ;  /* 0x0000007f99c47812 */ /* 0x001fc400078ec0ff */
[----:B------:R-:W-:Y:S01]  /*1ee0*/  LOP3.LUT R14, R153, 0x60, RZ, 0xc0, !PT ;  /* 0x00000060990e7812 */ /* 0x000fe200078ec0ff */
[----:B------:R2:W-:Y:S02]  /*1ef0*/  STL [R1+0x178], RZ ;  /* 0x000178ff01007387 */ /* 0x0005e40000100800 */
[----:B------:R-:W-:Y:S02]  /*1f00*/  IMAD R15, R0, 0x80, R196 ;  /* 0x00000080000f7824 */ /* 0x000fe400078e02c4 */
        /* <DEDUP_REMOVED lines=33> */
[----:B------:R2:W-:Y:S01]  /*2120*/  STL [R1+0x930], R15 ;  /* 0x0009300f01007387 */ /* 0x0005e20000100800 */
[----:B------:R-:W-:Y:S05]  /*2130*/  @!P0 BRA `(.L_x_0) ;  /* 0x0000014800208947 */ /* 0x000fea0003800000 */
[----:B------:R-:W-:Y:S01]  /*2140*/  IABS R12, R2 ;  /* 0x00000002000c7213 */ /* 0x000fe20000000000 */
[----:B------:R-:W-:Y:S01]  /*2150*/  ULDC UR4, c[0x0][0x240] ;  /* 0x0000900000047ab9 */ /* 0x000fe20000000800 */
[----:B------:R-:W-:Y:S01]  /*2160*/  IABS R0, R3 ;  /* 0x0000000300007213 */ /* 0x000fe20000000000 */
[----:B------:R-:W-:Y:S01]  /*2170*/  ULDC.64 UR10, c[0x0][0x218] ;  /* 0x00008600000a7ab9 */ /* 0x000fe20000000a00 */
[----:B------:R-:W0:Y:S01]  /*2180*/  I2F.RP R6, R12 ;  /* 0x0000000c00067306 */ /* 0x000e220000209400 */
[----:B------:R-:W-:Y:S01]  /*2190*/  IABS R79, R15 ;  /* 0x0000000f004f7213 */ /* 0x000fe20000000000 */
[----:B------:R-:W-:Y:S01]  /*21a0*/  ULDC.64 UR8, c[0x0][0x218] ;  /* 0x0000860000087ab9 */ /* 0x000fe20000000a00 */
[----:B------:R-:W-:Y:S01]  /*21b0*/  ISETP.GE.AND P6, PT, R15, RZ, PT ;  /* 0x000000ff0f00720c */ /* 0x000fe20003fc6270 */
[----:B------:R-:W-:Y:S01]  /*21c0*/  ULDC.64 UR6, c[0x0][0x218] ;  /* 0x0000860000067ab9 */ /* 0x000fe20000000a00 */
[----:B------:R-:W-:Y:S01]  /*21d0*/  ULDC.64 UR14, c[0x0][0x218] ;  /* 0x00008600000e7ab9 */ /* 0x000fe20000000a00 */
[----:B------:R-:W-:Y:S01]  /*21e0*/  ULDC.64 UR12, c[0x0][0x218] ;  /* 0x00008600000c7ab9 */ /* 0x000fe20000000a00 */
[----:B------:R-:W-:Y:S01]  /*21f0*/  CS2R R126, SRZ ;  /* 0x00000000007e7805 */ /* 0x000fe2000001ff00 */
[----:B------:R-:W1:Y:S01]  /*2200*/  I2F.RP R5, R0 ;  /* 0x0000000000057306 */ /* 0x000e620000209400 */
[----:B------:R-:W-:-:S02]  /*2210*/  CS2R R128, SRZ ;  /* 0x0000000000807805 */ /* 0x000fc4000001ff00 */
[----:B------:R-:W-:Y:S02]  /*2220*/  CS2R R130, SRZ ;  /* 0x0000000000827805 */ /* 0x000fe4000001ff00 */
[----:B------:R-:W-:Y:S02]  /*2230*/  CS2R R132, SRZ ;  /* 0x0000000000847805 */ /* 0x000fe4000001ff00 */
[----:B------:R-:W-:Y:S02]  /*2240*/  CS2R R134, SRZ ;  /* 0x0000000000867805 */ /* 0x000fe4000001ff00 */
[----:B------:R-:W-:Y:S02]  /*2250*/  CS2R R136, SRZ ;  /* 0x0000000000887805 */ /* 0x000fe4000001ff00 */
[----:B------:R-:W-:Y:S02]  /*2260*/  CS2R R138, SRZ ;  /* 0x00000000008a7805 */ /* 0x000fe4000001ff00 */
[----:B------:R-:W-:Y:S01]  /*2270*/  CS2R R140, SRZ ;  /* 0x00000000008c7805 */ /* 0x000fe2000001ff00 */
[----:B0-----:R-:W0:Y:S01]  /*2280*/  MUFU.RCP R6, R6 ;  /* 0x0000000600067308 */ /* 0x001e220000001000 */
[----:B------:R-:W-:-:S02]  /*2290*/  CS2R R142, SRZ ;  /* 0x00000000008e7805 */ /* 0x000fc4000001ff00 */
[----:B------:R-:W-:Y:S02]  /*22a0*/  CS2R R144, SRZ ;  /* 0x0000000000907805 */ /* 0x000fe4000001ff00 */
[----:B------:R-:W-:Y:S02]  /*22b0*/  CS2R R146, SRZ ;  /* 0x0000000000927805 */ /* 0x000fe4000001ff00 */
[----:B------:R-:W-:Y:S02]  /*22c0*/  CS2R R148, SRZ ;  /* 0x0000000000947805 */ /* 0x000fe4000001ff00 */
[----:B------:R-:W-:Y:S01]  /*22d0*/  CS2R R150, SRZ ;  /* 0x0000000000967805 */ /* 0x000fe2000001ff00 */
[----:B------:R-:W-:Y:S01]  /*22e0*/  UMOV UR16, 0xffffff80 ;  /* 0xffffff8000107882 */ /* 0x000fe20000000000 */
[----:B------:R-:W-:Y:S01]  /*22f0*/  UMOV UR17, 0x3fffffef ;  /* 0x3fffffef00117882 */ /* 0x000fe20000000000 */
[----:B-1----:R-:W1:Y:S01]  /*2300*/  MUFU.RCP R5, R5 ;  /* 0x0000000500057308 */ /* 0x002e620000001000 */
[----:B0-----:R-:W-:Y:S01]  /*2310*/  VIADD R10, R6, 0xffffffe ;  /* 0x0ffffffe060a7836 */ /* 0x001fe20000000000 */
[----:B------:R-:W-:-:S06]  /*2320*/  LEA.HI R6, R14, R4, RZ, 0x1b ;  /* 0x000000040e067211 */ /* 0x000fcc00078fd8ff */
[----:B------:R0:W3:Y:S01]  /*2330*/  F2I.FTZ.U32.TRUNC.NTZ R11, R10 ;  /* 0x0000000a000b7305 */ /* 0x0000e2000021f000 */
[C---:B------:R-:W-:Y:S01]  /*2340*/  ISETP.GE.AND P3, PT, R6.reuse, RZ, PT ;  /* 0x000000ff0600720c */ /* 0x040fe20003f66270 */
[C---:B------:R-:W-:Y:S02]  /*2350*/  VIADD R14, R6.reuse, 0x1f4 ;  /* 0x000001f4060e7836 */ /* 0x040fe40000000000 */
[----:B-1----:R-:W-:Y:S02]  /*2360*/  VIADD R8, R5, 0xffffffe ;  /* 0x0ffffffe05087836 */ /* 0x002fe40000000000 */
[C---:B--2---:R-:W-:Y:S01]  /*2370*/  VIADD R15, R6.reuse, 0x1b4 ;  /* 0x000001b4060f7836 */ /* 0x044fe20000000000 */
[----:B------:R-:W-:Y:S01]  /*2380*/  IABS R205, R14 ;  /* 0x0000000e00cd7213 */ /* 0x000fe20000000000 */
[----:B------:R1:W2:Y:S01]  /*2390*/  F2I.FTZ.U32.TRUNC.NTZ R9, R8 ;  /* 0x0000000800097305 */ /* 0x0002a2000021f000 */
[----:B0-----:R-:W-:Y:S02]  /*23a0*/  IMAD.MOV.U32 R10, RZ, RZ, RZ ;  /* 0x000000ffff0a7224 */ /* 0x001fe400078e00ff */
[----:B------:R-:W-:Y:S01]  /*23b0*/  IABS R237, R15 ;  /* 0x0000000f00ed7213 */ /* 0x000fe20000000000 */
[----:B------:R-:W-:-:S02]  /*23c0*/  VIADD R16, R6, 0x104 ;  /* 0x0000010406107836 */ /* 0x000fc40000000000 */
[C---:B------:R-:W-:Y:S02]  /*23d0*/  VIADD R18, R6.reuse, 0xa0 ;  /* 0x000000a006127836 */ /* 0x040fe40000000000 */
[--C-:B---3--:R-:W-:Y:S01]  /*23e0*/  IMAD.MOV R7, RZ, RZ, -R11.reuse ;  /* 0x000000ffff077224 */ /* 0x108fe200078e0a0b */
[----:B------:R-:W-:Y:S01]  /*23f0*/  IABS R41, R16 ;  /* 0x0000001000297213 */ /* 0x000fe20000000000 */
[----:B-1----:R-:W-:Y:S02]  /*2400*/  IMAD.MOV.U32 R8, RZ, RZ, RZ ;  /* 0x000000ffff087224 */ /* 0x002fe400078e00ff */
[----:B------:R-:W-:Y:S02]  /*2410*/  IMAD R7, R7, R12, RZ ;  /* 0x0000000c07077224 */ /* 0x000fe400078e02ff */
[----:B------:R-:W-:Y:S02]  /*2420*/  VIADD R22, R6, 0x9c ;  /* 0x0000009c06167836 */ /* 0x000fe40000000000 */
[----:B------:R-:W-:Y:S01]  /*2430*/  IMAD.HI.U32 R10, R11, R7, R10 ;  /* 0x000000070b0a7227 */ /* 0x000fe200078e000a */
[----:B------:R-:W-:-:S03]  /*2440*/  IABS R11, R6 ;  /* 0x00000006000b7213 */ /* 0x000fc60000000000 */
[----:B--2---:R-:W-:Y:S02]  /*2450*/  IMAD.MOV R13, RZ, RZ, -R9 ;  /* 0x000000ffff0d7224 */ /* 0x004fe400078e0a09 */
[----:B------:R-:W-:-:S04]  /*2460*/  IMAD.HI.U32 R10, R10, R79, RZ ;  /* 0x0000004f0a0a7227 */ /* 0x000fc800078e00ff */
[----:B------:R-:W-:Y:S02]  /*2470*/  IMAD.MOV R10, RZ, RZ, -R10 ;  /* 0x000000ffff0a7224 */ /* 0x000fe400078e0a0a */
[----:B------:R-:W-:Y:S02]  /*2480*/  IMAD R7, R13, R0, RZ ;  /* 0x000000000d077224 */ /* 0x000fe400078e02ff */
[C---:B------:R-:W-:Y:S02]  /*2490*/  IMAD R79, R12.reuse, R10, R79 ;  /* 0x0000000a0c4f7224 */ /* 0x040fe400078e024f */
[----:B------:R-:W-:Y:S01]  /*24a0*/  IMAD.HI.U32 R7, R9, R7, R8 ;  /* 0x0000000709077227 */ /* 0x000fe200078e0008 */
[----:B------:R-:W-:Y:S02]  /*24b0*/  SHF.R.S32.HI R8, RZ, 0x1f, R199 ;  /* 0x0000001fff087819 */ /* 0x000fe400000114c7 */
[----:B------:R-:W-:Y:S01]  /*24c0*/  ISETP.GT.U32.AND P1, PT, R12, R79, PT ;  /* 0x0000004f0c00720c */ /* 0x000fe20003f24070 */
[----:B------:R-:W-:Y:S01]  /*24d0*/  VIADD R10, R6, 0x1fc ;  /* 0x000001fc060a7836 */ /* 0x000fe20000000000 */
[----:B------:R-:W-:Y:S01]  /*24e0*/  LEA.HI R199, R8, R199, RZ, 0x5 ;  /* 0x000000c708c77211 */ /* 0x000fe200078f28ff */
[----:B------:R-:W-:-:S03]  /*24f0*/  IMAD.HI.U32 R5, R7, R11, RZ ;  /* 0x0000000b07057227 */ /* 0x000fc600078e00ff */
[----:B------:R-:W-:Y:S01]  /*2500*/  IABS R201, R10 ;  /* 0x0000000a00c97213 */ /* 0x000fe20000000000 */
[----:B------:R-:W-:Y:S01]  /*2510*/  IMAD.MOV R5, RZ, RZ, -R5 ;  /* 0x000000ffff057224 */ /* 0x000fe200078e0a05 */
[----:B------:R-:W-:Y:S01]  /*2520*/  ISETP.GE.AND P5, PT, R10, RZ, PT ;  /* 0x000000ff0a00720c */ /* 0x000fe20003fa6270 */
[----:B------:R-:W-:Y:S01]  /*2530*/  VIADD R13, R6, 0x1f8 ;  /* 0x000001f8060d7836 */ /* 0x000fe20000000000 */
[----:B------:R-:W-:Y:S01]  /*2540*/  SHF.R.S32.HI R199, RZ, 0x5, R199 ;  /* 0x00000005ffc77819 */ /* 0x000fe200000114c7 */
[C---:B------:R-:W-:Y:S02]  /*2550*/  IMAD R11, R0.reuse, R5, R11 ;  /* 0x00000005000b7224 */ /* 0x040fe400078e020b */
[----:B------:R-:W-:Y:S01]  /*2560*/  @!P1 IMAD.IADD R79, R79, 0x1, -R12 ;  /* 0x000000014f4f9824 */ /* 0x000fe200078e0a0c */
[----:B------:R-:W-:Y:S01]  /*2570*/  IABS R203, R13 ;  /* 0x0000000d00cb7213 */ /* 0x000fe20000000000 */
[----:B------:R-:W-:Y:S01]  /*2580*/  IMAD.HI.U32 R5, R7, R201, RZ ;  /* 0x000000c907057227 */ /* 0x000fe200078e00ff */
[----:B------:R-:W-:-:S02]  /*2590*/  ISETP.GT.U32.AND P0, PT, R0, R11, PT ;  /* 0x0000000b0000720c */ /* 0x000fc40003f04070 */
[----:B------:R-:W-:Y:S01]  /*25a0*/  ISETP.GT.U32.AND P2, PT, R12, R79, PT ;  /* 0x0000004f0c00720c */ /* 0x000fe20003f44070 */
[----:B------:R-:W-:Y:S01]  /*25b0*/  IMAD.MOV R5, RZ, RZ, -R5 ;  /* 0x000000ffff057224 */ /* 0x000fe200078e0a05 */
[----:B------:R-:W-:Y:S01]  /*25c0*/  ISETP.GE.AND P1, PT, R13, RZ, PT ;  /* 0x000000ff0d00720c */ /* 0x000fe20003f26270 */
[----:B------:R-:W-:-:S04]  /*25d0*/  IMAD.HI.U32 R9, R7, R203, RZ ;  /* 0x000000cb07097227 */ /* 0x000fc800078e00ff */
[----:B------:R-:W-:Y:S02]  /*25e0*/  IMAD R201, R0, R5, R201 ;  /* 0x0000000500c97224 */ /* 0x000fe400078e02c9 */
[----:B------:R-:W-:Y:S02]  /*25f0*/  IMAD.MOV R9, RZ, RZ, -R9 ;  /* 0x000000ffff097224 */ /* 0x000fe400078e0a09 */
[----:B------:R-:W-:Y:S02]  /*2600*/  VIADD R10, R6, 0x1f0 ;  /* 0x000001f0060a7836 */ /* 0x000fe40000000000 */
[----:B------:R-:W-:Y:S01]  /*2610*/  @!P2 IMAD.IADD R79, R79, 0x1, -R12 ;  /* 0x000000014f4fa824 */ /* 0x000fe200078e0a0c */
[C---:B------:R-:W-:Y:S01]  /*2620*/  ISETP.GT.U32.AND P2, PT, R0.reuse, R201, PT ;  /* 0x000000c90000720c */ /* 0x040fe20003f44070 */
[----:B------:R-:W-:Y:S01]  /*2630*/  IMAD R203, R0, R9, R203 ;  /* 0x0000000900cb7224 */ /* 0x000fe200078e02cb */
[----:B------:R-:W-:Y:S01]  /*2640*/  IABS R207, R10 ;  /* 0x0000000a00cf7213 */ /* 0x000fe20000000000 */
[----:B------:R-:W-:-:S03]  /*2650*/  IMAD.HI.U32 R8, R7, R205, RZ ;  /* 0x000000cd07087227 */ /* 0x000fc600078e00ff */
[----:B------:R-:W-:Y:S01]  /*2660*/  ISETP.GT.U32.AND P4, PT, R0, R203, PT ;  /* 0x000000cb0000720c */ /* 0x000fe20003f84070 */
[----:B------:R-:W-:Y:S02]  /*2670*/  @!P0 IMAD.IADD R11, R11, 0x1, -R0 ;  /* 0x000000010b0b8824 */ /* 0x000fe400078e0a00 */
[----:B------:R-:W-:Y:S02]  /*2680*/  IMAD.MOV R8, RZ, RZ, -R8 ;  /* 0x000000ffff087224 */ /* 0x000fe400078e0a08 */
[----:B------:R-:W-:Y:S01]  /*2690*/  VIADD R12, R6, 0x1ec ;  /* 0x000001ec060c7836 */ /* 0x000fe20000000000 */
[----:B------:R-:W-:Y:S01]  /*26a0*/  ISETP.GT.U32.AND P0, PT, R0, R11, PT ;  /* 0x0000000b0000720c */ /* 0x000fe20003f04070 */
[----:B------:R-:W-:Y:S01]  /*26b0*/  @!P2 IMAD.IADD R201, R201, 0x1, -R0 ;  /* 0x00000001c9c9a824 */ /* 0x000fe200078e0a00 */
[----:B------:R-:W-:Y:S01]  /*26c0*/  ISETP.NE.AND P2, PT, R2, RZ, PT ;  /* 0x000000ff0200720c */ /* 0x000fe20003f45270 */
[----:B------:R-:W-:Y:S01]  /*26d0*/  IMAD R205, R0, R8, R205 ;  /* 0x0000000800cd7224 */ /* 0x000fe200078e02cd */
[----:B------:R-:W-:Y:S01]  /*26e0*/  IABS R209, R12 ;  /* 0x0000000c00d17213 */ /* 0x000fe20000000000 */
[----:B------:R-:W-:-:S04]  /*26f0*/  IMAD.HI.U32 R8, R7, R207, RZ ;  /* 0x000000cf07087227 */ /* 0x000fc800078e00ff */
[----:B------:R-:W-:Y:S02]  /*2700*/  IMAD.MOV R8, RZ, RZ, -R8 ;  /* 0x000000ffff087224 */ /* 0x000fe400078e0a08 */
[--C-:B------:R-:W-:Y:S01]  /*2710*/  @!P4 IMAD.IADD R203, R203, 0x1, -R0.reuse ;  /* 0x00000001cbcbc824 */ /* 0x100fe200078e0a00 */
[C---:B------:R-:W-:Y:S01]  /*2720*/  ISETP.GT.U32.AND P4, PT, R0.reuse, R201, PT ;  /* 0x000000c90000720c */ /* 0x040fe20003f84070 */
[C---:B------:R-:W-:Y:S02]  /*2730*/  IMAD R207, R0.reuse, R8, R207 ;  /* 0x0000000800cf7224 */ /* 0x040fe400078e02cf */
[----:B------:R-:W-:Y:S01]  /*2740*/  @!P6 IMAD.MOV R79, RZ, RZ, -R79 ;  /* 0x000000ffff4fe224 */ /* 0x000fe200078e0a4f */
[C---:B------:R-:W-:Y:S01]  /*2750*/  ISETP.GT.U32.AND P6, PT, R0.reuse, R203, PT ;  /* 0x000000cb0000720c */ /* 0x040fe20003fc4070 */
[----:B------:R-:W-:Y:S01]  /*2760*/  @!P0 IMAD.IADD R11, R11, 0x1, -R0 ;  /* 0x000000010b0b8824 */ /* 0x000fe200078e0a00 */
[----:B------:R-:W-:Y:S01]  /*2770*/  @!P2 LOP3.LUT R79, RZ, R2, RZ, 0x33, !PT ;  /* 0x00000002ff4fa212 */ /* 0x000fe200078e33ff */
[----:B------:R-:W-:Y:S01]  /*2780*/  IMAD.HI.U32 R9, R7, R209, RZ ;  /* 0x000000d107097227 */ /* 0x000fe200078e00ff */
[----:B------:R-:W-:-:S02]  /*2790*/  ISETP.GT.U32.AND P2, PT, R0, R207, PT ;  /* 0x000000cf0000720c */ /* 0x000fc40003f44070 */
[----:B------:R-:W-:Y:S01]  /*27a0*/  ISETP.GT.U32.AND P0, PT, R0, R205, PT ;  /* 0x000000cd0000720c */ /* 0x000fe20003f04070 */
[----:B------:R-:W-:Y:S02]  /*27b0*/  IMAD.MOV.U32 R5, RZ, RZ, R11 ;  /* 0x000000ffff057224 */ /* 0x000fe400078e000b */
[----:B------:R-:W-:Y:S02]  /*27c0*/  IMAD.MOV R9, RZ, RZ, -R9 ;  /* 0x000000ffff097224 */ /* 0x000fe400078e0a09 */
[----:B------:R-:W-:Y:S02]  /*27d0*/  VIADD R11, R6, 0x1e8 ;  /* 0x000001e8060b7836 */ /* 0x000fe40000000000 */
[----:B------:R-:W-:Y:S02]  /*27e0*/  IMAD R209, R0, R9, R209 ;  /* 0x0000000900d17224 */ /* 0x000fe400078e02d1 */
[--C-:B------:R-:W-:Y:S01]  /*27f0*/  @!P4 IMAD.IADD R201, R201, 0x1, -R0.reuse ;  /* 0x00000001c9c9c824 */ /* 0x100fe200078e0a00 */
[----:B------:R-:W-:Y:S01]  /*2800*/  IABS R211, R11 ;  /* 0x0000000b00d37213 */ /* 0x000fe20000000000 */
[--C-:B------:R-:W-:Y:S01]  /*2810*/  @!P6 IMAD.IADD R203, R203, 0x1, -R0.reuse ;  /* 0x00000001cbcbe824 */ /* 0x100fe200078e0a00 */
[----:B------:R-:W-:Y:S01]  /*2820*/  ISETP.GE.AND P4, PT, R10, RZ, PT ;  /* 0x000000ff0a00720c */ /* 0x000fe20003f86270 */
[----:B------:R-:W-:Y:S01]  /*2830*/  VIADD R10, R6, 0x1e0 ;  /* 0x000001e0060a7836 */ /* 0x000fe20000000000 */
[----:B------:R-:W-:Y:S01]  /*2840*/  ISETP.GT.U32.AND P6, PT, R0, R209, PT ;  /* 0x000000d10000720c */ /* 0x000fe20003fc4070 */
[----:B------:R-:W-:Y:S01]  /*2850*/  @!P2 IMAD.IADD R207, R207, 0x1, -R0 ;  /* 0x00000001cfcfa824 */ /* 0x000fe200078e0a00 */
[----:B------:R-:W-:Y:S01]  /*2860*/  ISETP.GE.AND P2, PT, R11, RZ, PT ;  /* 0x000000ff0b00720c */ /* 0x000fe20003f46270 */
[----:B------:R-:W-:Y:S01]  /*2870*/  IMAD.HI.U32 R2, R7, R211, RZ ;  /* 0x000000d307027227 */ /* 0x000fe200078e00ff */
[----:B------:R-:W-:-:S03]  /*2880*/  IABS R215, R10 ;  /* 0x0000000a00d77213 */ /* 0x000fc60000000000 */
[----:B------:R-:W-:Y:S01]  /*2890*/  @!P5 IMAD.MOV R201, RZ, RZ, -R201 ;  /* 0x000000ffffc9d224 */ /* 0x000fe200078e0ac9 */
[----:B------:R-:W-:Y:S01]  /*28a0*/  ISETP.GT.U32.AND P5, PT, R0, R207, PT ;  /* 0x000000cf0000720c */ /* 0x000fe20003fa4070 */
[----:B------:R-:W-:Y:S02]  /*28b0*/  IMAD.MOV R2, RZ, RZ, -R2 ;  /* 0x000000ffff027224 */ /* 0x000fe400078e0a02 */
[----:B------:R-:W-:Y:S02]  /*28c0*/  @!P0 IMAD.IADD R205, R205, 0x1, -R0 ;  /* 0x00000001cdcd8824 */ /* 0x000fe400078e0a00 */
[----:B------:R-:W-:Y:S02]  /*28d0*/  VIADD R9, R6, 0x1e4 ;  /* 0x000001e406097836 */ /* 0x000fe40000000000 */
[C---:B------:R-:W-:Y:S01]  /*28e0*/  IMAD R211, R0.reuse, R2, R211 ;  /* 0x0000000200d37224 */ /* 0x040fe200078e02d3 */
[----:B------:R-:W-:Y:S01]  /*28f0*/  ISETP.GT.U32.AND P0, PT, R0, R205, PT ;  /* 0x000000cd0000720c */ /* 0x000fe20003f04070 */
[----:B------:R-:W-:Y:S01]  /*2900*/  IMAD.HI.U32 R2, R7, R215, RZ ;  /* 0x000000d707027227 */ /* 0x000fe200078e00ff */
[----:B------:R-:W-:-:S03]  /*2910*/  IABS R213, R9 ;  /* 0x0000000900d57213 */ /* 0x000fc60000000000 */
[----:B------:R-:W-:Y:S02]  /*2920*/  @!P6 IMAD.IADD R209, R209, 0x1, -R0 ;  /* 0x00000001d1d1e824 */ /* 0x000fe400078e0a00 */
[----:B------:R-:W-:Y:S02]  /*2930*/  IMAD.MOV R2, RZ, RZ, -R2 ;  /* 0x000000ffff027224 */ /* 0x000fe400078e0a02 */
[----:B------:R-:W-:Y:S01]  /*2940*/  IMAD.HI.U32 R8, R7, R213, RZ ;  /* 0x000000d507087227 */ /* 0x000fe200078e00ff */
[----:B------:R-:W-:-:S03]  /*2950*/  ISETP.GT.U32.AND P6, PT, R0, R209, PT ;  /* 0x000000d10000720c */ /* 0x000fc60003fc4070 */
[----:B------:R-:W-:Y:S02]  /*2960*/  @!P5 IMAD.IADD R207, R207, 0x1, -R0 ;  /* 0x00000001cfcfd824 */ /* 0x000fe400078e0a00 */
[C---:B------:R-:W-:Y:S02]  /*2970*/  IMAD R215, R0.reuse, R2, R215 ;  /* 0x0000000200d77224 */ /* 0x040fe400078e02d7 */
[----:B------:R-:W-:Y:S02]  /*2980*/  IMAD.MOV R8, RZ, RZ, -R8 ;  /* 0x000000ffff087224 */ /* 0x000fe400078e0a08 */
[----:B------:R-:W-:Y:S01]  /*2990*/  @!P4 IMAD.MOV R207, RZ, RZ, -R207 ;  /* 0x000000ffffcfc224 */ /* 0x000fe200078e0acf */
[----:B------:R-:W-:Y:S01]  /*29a0*/  ISETP.GT.U32.AND P4, PT, R0, R215, PT ;  /* 0x000000d70000720c */ /* 0x000fe20003f84070 */
[----:B------:R-:W-:Y:S01]  /*29b0*/  @!P0 IMAD.IADD R205, R205, 0x1, -R0 ;  /* 0x00000001cdcd8824 */ /* 0x000fe200078e0a00 */
[----:B------:R-:W-:Y:S01]  /*29c0*/  ISETP.GE.AND P0, PT, R12, RZ, PT ;  /* 0x000000ff0c00720c */ /* 0x000fe20003f06270 */
[----:B------:R-:W-:-:S02]  /*29d0*/  IMAD R213, R0, R8, R213 ;  /* 0x0000000800d57224 */ /* 0x000fc400078e02d5 */
[----:B------:R-:W-:Y:S01]  /*29e0*/  @!P1 IMAD.MOV R203, RZ, RZ, -R203 ;  /* 0x000000ffffcb9224 */ /* 0x000fe200078e0acb */
[C---:B------:R-:W-:Y:S01]  /*29f0*/  ISETP.GT.U32.AND P1, PT, R0.reuse, R211, PT ;  /* 0x000000d30000720c */ /* 0x040fe20003f24070 */
[--C-:B------:R-:W-:Y:S01]  /*2a00*/  @!P6 IMAD.IADD R209, R209, 0x1, -R0.reuse ;  /* 0x00000001d1d1e824 */ /* 0x100fe200078e0a00 */
[----:B------:R-:W-:Y:S01]  /*2a10*/  ISETP.GT.U32.AND P5, PT, R0, R213, PT ;  /* 0x000000d50000720c */ /* 0x000fe20003fa4070 */
[----:B------:R-:W-:Y:S01]  /*2a20*/  VIADD R8, R6, 0x1dc ;  /* 0x000001dc06087836 */ /* 0x000fe20000000000 */
[----:B------:R-:W-:Y:S01]  /*2a30*/  ISETP.GE.AND P6, PT, R10, RZ, PT ;  /* 0x000000ff0a00720c */ /* 0x000fe20003fc6270 */
[----:B------:R-:W-:Y:S02]  /*2a40*/  VIADD R10, R6, 0x1d8 ;  /* 0x000001d8060a7836 */ /* 0x000fe40000000000 */
[--C-:B------:R-:W-:Y:S01]  /*2a50*/  @!P4 IMAD.IADD R215, R215, 0x1, -R0.reuse ;  /* 0x00000001d7d7c824 */ /* 0x100fe200078e0a00 */
[----:B------:R-:W-:Y:S01]  /*2a60*/  IABS R217, R8 ;  /* 0x0000000800d97213 */ /* 0x000fe20000000000 */
[----:B------:R-:W-:Y:S01]  /*2a70*/  @!P0 IMAD.MOV R209, RZ, RZ, -R209 ;  /* 0x000000ffffd18224 */ /* 0x000fe200078e0ad1 */
[----:B------:R-:W-:Y:S01]  /*2a80*/  IABS R219, R10 ;  /* 0x0000000a00db7213 */ /* 0x000fe20000000000 */
[----:B------:R-:W-:Y:S01]  /*2a90*/  @!P3 IMAD.MOV R5, RZ, RZ, -R5 ;  /* 0x000000ffff05b224 */ /* 0x000fe200078e0a05 */
[----:B------:R-:W-:Y:S01]  /*2aa0*/  ISETP.GE.AND P0, PT, R8, RZ, PT ;  /* 0x000000ff0800720c */ /* 0x000fe20003f06270 */
[----:B------:R-:W-:Y:S01]  /*2ab0*/  @!P1 IMAD.IADD R211, R211, 0x1, -R0 ;  /* 0x00000001d3d39824 */ /* 0x000fe200078e0a00 */
[----:B------:R-:W-:Y:S01]  /*2ac0*/  ISETP.GT.U32.AND P4, PT, R0, R215, PT ;  /* 0x000000d70000720c */ /* 0x000fe20003f84070 */
[----:B------:R-:W-:Y:S01]  /*2ad0*/  IMAD.HI.U32 R8, R7, R219, RZ ;  /* 0x000000db07087227 */ /* 0x000fe200078e00ff */
[----:B------:R-:W-:-:S02]  /*2ae0*/  ISETP.GE.AND P3, PT, R14, RZ, PT ;  /* 0x000000ff0e00720c */ /* 0x000fc40003f66270 */
[----:B------:R-:W-:Y:S01]  /*2af0*/  ISETP.GT.U32.AND P1, PT, R0, R211, PT ;  /* 0x000000d30000720c */ /* 0x000fe20003f24070 */
[----:B------:R-:W-:Y:S02]  /*2b00*/  @!P5 IMAD.IADD R213, R213, 0x1, -R0 ;  /* 0x00000001d5d5d824 */ /* 0x000fe400078e0a00 */
[----:B------:R-:W-:Y:S02]  /*2b10*/  IMAD.MOV R8, RZ, RZ, -R8 ;  /* 0x000000ffff087224 */ /* 0x000fe400078e0a08 */
[----:B------:R-:W-:Y:S01]  /*2b20*/  VIADD R11, R6, 0x1d4 ;  /* 0x000001d4060b7836 */ /* 0x000fe20000000000 */
[----:B------:R-:W-:Y:S01]  /*2b30*/  ISETP.GT.U32.AND P5, PT, R0, R213, PT ;  /* 0x000000d50000720c */ /* 0x000fe20003fa4070 */
[----:B------:R-:W-:-:S03]  /*2b40*/  IMAD.HI.U32 R2, R7, R217, RZ ;  /* 0x000000d907027227 */ /* 0x000fc600078e00ff */
[----:B------:R-:W-:Y:S01]  /*2b50*/  IABS R221, R11 ;  /* 0x0000000b00dd7213 */ /* 0x000fe20000000000 */
[C---:B------:R-:W-:Y:S02]  /*2b60*/  IMAD R219, R0.reuse, R8, R219 ;  /* 0x0000000800db7224 */ /* 0x040fe400078e02db */
[----:B------:R-:W-:Y:S02]  /*2b70*/  IMAD.MOV R2, RZ, RZ, -R2 ;  /* 0x000000ffff027224 */ /* 0x000fe400078e0a02 */
[--C-:B------:R-:W-:Y:S01]  /*2b80*/  @!P4 IMAD.IADD R215, R215, 0x1, -R0.reuse ;  /* 0x00000001d7d7c824 */ /* 0x100fe200078e0a00 */
[----:B------:R-:W-:Y:S01]  /*2b90*/  ISETP.GT.U32.AND P4, PT, R0, R219, PT ;  /* 0x000000db0000720c */ /* 0x000fe20003f84070 */
[----:B------:R-:W-:Y:S01]  /*2ba0*/  @!P3 IMAD.MOV R205, RZ, RZ, -R205 ;  /* 0x000000ffffcdb224 */ /* 0x000fe200078e0acd */
[----:B------:R-:W-:Y:S01]  /*2bb0*/  ISETP.GE.AND P3, PT, R9, RZ, PT ;  /* 0x000000ff0900720c */ /* 0x000fe20003f66270 */
[----:B------:R-:W-:Y:S01]  /*2bc0*/  @!P1 IMAD.IADD R211, R211, 0x1, -R0 ;  /* 0x00000001d3d39824 */ /* 0x000fe200078e0a00 */
[----:B------:R-:W-:Y:S01]  /*2bd0*/  ISETP.GE.AND P1, PT, R10, RZ, PT ;  /* 0x000000ff0a00720c */ /* 0x000fe20003f26270 */
[----:B------:R-:W-:-:S02]  /*2be0*/  IMAD R217, R0, R2, R217 ;  /* 0x0000000200d97224 */ /* 0x000fc400078e02d9 */
[----:B------:R-:W-:-:S04]  /*2bf0*/  IMAD.HI.U32 R9, R7, R221, RZ ;  /* 0x000000dd07097227 */ /* 0x000fc800078e00ff */
[--C-:B------:R-:W-:Y:S01]  /*2c00*/  @!P5 IMAD.IADD R213, R213, 0x1, -R0.reuse ;  /* 0x00000001d5d5d824 */ /* 0x100fe200078e0a00 */
[----:B------:R-:W-:Y:S01]  /*2c10*/  ISETP.GE.AND P5, PT, R11, RZ, PT ;  /* 0x000000ff0b00720c */ /* 0x000fe20003fa6270 */
[----:B------:R-:W-:Y:S01]  /*2c20*/  @!P2 IMAD.MOV R211, RZ, RZ, -R211 ;  /* 0x000000ffffd3a224 */ /* 0x000fe200078e0ad3 */
[----:B------:R-:W-:Y:S01]  /*2c30*/  ISETP.GT.U32.AND P2, PT, R0, R217, PT ;  /* 0x000000d90000720c */ /* 0x000fe20003f44070 */
[----:B------:R-:W-:Y:S02]  /*2c40*/  IMAD.MOV R9, RZ, RZ, -R9 ;  /* 0x000000ffff097224 */ /* 0x000fe400078e0a09 */
[C---:B------:R-:W-:Y:S02]  /*2c50*/  VIADD R2, R6.reuse, 0x1d0 ;  /* 0x000001d006027836 */ /* 0x040fe40000000000 */
[----:B------:R-:W-:Y:S02]  /*2c60*/  VIADD R11, R6, 0x1cc ;  /* 0x000001cc060b7836 */ /* 0x000fe40000000000 */
[----:B------:R-:W-:Y:S01]  /*2c70*/  IMAD R221, R0, R9, R221 ;  /* 0x0000000900dd7224 */ /* 0x000fe200078e02dd */
[----:B------:R-:W-:Y:S01]  /*2c80*/  IABS R223, R2 ;  /* 0x0000000200df7213 */ /* 0x000fe20000000000 */
[----:B------:R-:W-:Y:S01]  /*2c90*/  @!P4 IMAD.IADD R219, R219, 0x1, -R0 ;  /* 0x00000001dbdbc824 */ /* 0x000fe200078e0a00 */
[----:B------:R-:W-:Y:S01]  /*2ca0*/  IABS R225, R11 ;  /* 0x0000000b00e17213 */ /* 0x000fe20000000000 */
[----:B------:R-:W-:Y:S01]  /*2cb0*/  @!P3 IMAD.MOV R213, RZ, RZ, -R213 ;  /* 0x000000ffffd5b224 */ /* 0x000fe200078e0ad5 */
[----:B------:R-:W-:Y:S01]  /*2cc0*/  ISETP.GE.AND P3, PT, R2, RZ, PT ;  /* 0x000000ff0200720c */ /* 0x000fe20003f66270 */
[----:B------:R-:W-:Y:S01]  /*2cd0*/  @!P6 IMAD.MOV R215, RZ, RZ, -R215 ;  /* 0x000000ffffd7e224 */ /* 0x000fe200078e0ad7 */
[C---:B------:R-:W-:Y:S01]  /*2ce0*/  ISETP.GT.U32.AND P4, PT, R0.reuse, R219, PT ;  /* 0x000000db0000720c */ /* 0x040fe20003f84070 */
[----:B------:R-:W-:Y:S01]  /*2cf0*/  IMAD.HI.U32 R2, R7, R223, RZ ;  /* 0x000000df07027227 */ /* 0x000fe200078e00ff */
[----:B------:R-:W-:-:S03]  /*2d00*/  ISETP.GT.U32.AND P6, PT, R0, R221, PT ;  /* 0x000000dd0000720c */ /* 0x000fc60003fc4070 */
[----:B------:R-:W-:-:S04]  /*2d10*/  IMAD.HI.U32 R8, R7, R225, RZ ;  /* 0x000000e107087227 */ /* 0x000fc800078e00ff */
[----:B------:R-:W-:Y:S02]  /*2d20*/  @!P2 IMAD.IADD R217, R217, 0x1, -R0 ;  /* 0x00000001d9d9a824 */ /* 0x000fe400078e0a00 */
[----:B------:R-:W-:Y:S02]  /*2d30*/  VIADD R13, R6, 0x1c4 ;  /* 0x000001c4060d7836 */ /* 0x000fe40000000000 */
[----:B------:R-:W-:Y:S01]  /*2d40*/  IMAD.MOV R2, RZ, RZ, -R2 ;  /* 0x000000ffff027224 */ /* 0x000fe200078e0a02 */
[C---:B------:R-:W-:Y:S01]  /*2d50*/  ISETP.GT.U32.AND P2, PT, R0.reuse, R217, PT ;  /* 0x000000d90000720c */ /* 0x040fe20003f44070 */
[----:B------:R-:W-:Y:S01]  /*2d60*/  IMAD.MOV R8, RZ, RZ, -R8 ;  /* 0x000000ffff087224 */ /* 0x000fe200078e0a08 */
[----:B------:R-:W-:Y:S01]  /*2d70*/  IABS R229, R13 ;  /* 0x0000000d00e57213 */ /* 0x000fe20000000000 */
[C---:B------:R-:W-:Y:S02]  /*2d80*/  IMAD R223, R0.reuse, R2, R223 ;  /* 0x0000000200df7224 */ /* 0x040fe400078e02df */
[----:B------:R-:W-:-:S02]  /*2d90*/  IMAD R225, R0, R8, R225 ;  /* 0x0000000800e17224 */ /* 0x000fc400078e02e1 */
[--C-:B------:R-:W-:Y:S01]  /*2da0*/  @!P4 IMAD.IADD R219, R219, 0x1, -R0.reuse ;  /* 0x00000001dbdbc824 */ /* 0x100fe200078e0a00 */
[C---:B------:R-:W-:Y:S01]  /*2db0*/  ISETP.GT.U32.AND P4, PT, R0.reuse, R223, PT ;  /* 0x000000df0000720c */ /* 0x040fe20003f84070 */
[----:B------:R-:W-:Y:S01]  /*2dc0*/  @!P6 IMAD.IADD R221, R221, 0x1, -R0 ;  /* 0x00000001dddde824 */ /* 0x000fe200078e0a00 */
[----:B------:R-:W-:Y:S01]  /*2dd0*/  ISETP.GT.U32.AND P6, PT, R0, R225, PT ;  /* 0x000000e10000720c */ /* 0x000fe20003fc4070 */
[----:B------:R-:W-:-:S04]  /*2de0*/  IMAD.HI.U32 R10, R7, R229, RZ ;  /* 0x000000e5070a7227 */ /* 0x000fc800078e00ff */
[----:B------:R-:W-:Y:S02]  /*2df0*/  VIADD R12, R6, 0x1c8 ;  /* 0x000001c8060c7836 */ /* 0x000fe40000000000 */
[----:B------:R-:W-:Y:S02]  /*2e00*/  IMAD.MOV R10, RZ, RZ, -R10 ;  /* 0x000000ffff0a7224 */ /* 0x000fe400078e0a0a */
[----:B------:R-:W-:Y:S01]  /*2e10*/  @!P2 IMAD.IADD R217, R217, 0x1, -R0 ;  /* 0x00000001d9d9a824 */ /* 0x000fe200078e0a00 */
[----:B------:R-:W-:Y:S01]  /*2e20*/  ISETP.GE.AND P2, PT, R11, RZ, PT ;  /* 0x000000ff0b00720c */ /* 0x000fe20003f46270 */
[----:B------:R-:W-:Y:S01]  /*2e30*/  IMAD R229, R0, R10, R229 ;  /* 0x0000000a00e57224 */ /* 0x000fe200078e02e5 */
[----:B------:R-:W-:Y:S01]  /*2e40*/  IABS R227, R12 ;  /* 0x0000000c00e37213 */ /* 0x000fe20000000000 */
[C---:B------:R-:W-:Y:S02]  /*2e50*/  VIADD R10, R6.reuse, 0x1c0 ;  /* 0x000001c0060a7836 */ /* 0x040fe40000000000 */
[----:B------:R-:W-:-:S02]  /*2e60*/  VIADD R11, R6, 0x1bc ;  /* 0x000001bc060b7836 */ /* 0x000fc40000000000 */
[--C-:B------:R-:W-:Y:S01]  /*2e70*/  @!P4 IMAD.IADD R223, R223, 0x1, -R0.reuse ;  /* 0x00000001dfdfc824 */ /* 0x100fe200078e0a00 */
[----:B------:R-:W-:Y:S01]  /*2e80*/  IABS R231, R10 ;  /* 0x0000000a00e77213 */ /* 0x000fe20000000000 */
[----:B------:R-:W-:Y:S01]  /*2e90*/  @!P6 IMAD.IADD R225, R225, 0x1, -R0 ;  /* 0x00000001e1e1e824 */ /* 0x000fe200078e0a00 */
[----:B------:R-:W-:Y:S01]  /*2ea0*/  IABS R233, R11 ;  /* 0x0000000b00e97213 */ /* 0x000fe20000000000 */
[----:B------:R-:W-:Y:S01]  /*2eb0*/  IMAD.HI.U32 R9, R7, R227, RZ ;  /* 0x000000e307097227 */ /* 0x000fe200078e00ff */
[C---:B------:R-:W-:Y:S02]  /*2ec0*/  ISETP.GT.U32.AND P4, PT, R0.reuse, R221, PT ;  /* 0x000000dd0000720c */ /* 0x040fe40003f84070 */
[C---:B------:R-:W-:Y:S01]  /*2ed0*/  ISETP.GT.U32.AND P6, PT, R0.reuse, R225, PT ;  /* 0x000000e10000720c */ /* 0x040fe20003fc4070 */
[----:B------:R-:W-:Y:S01]  /*2ee0*/  @!P0 IMAD.MOV R217, RZ, RZ, -R217 ;  /* 0x000000ffffd98224 */ /* 0x000fe200078e0ad9 */
[----:B------:R-:W-:Y:S01]  /*2ef0*/  ISETP.GT.U32.AND P0, PT, R0, R223, PT ;  /* 0x000000df0000720c */ /* 0x000fe20003f04070 */
[----:B------:R-:W-:-:S02]  /*2f00*/  IMAD.MOV R9, RZ, RZ, -R9 ;  /* 0x000000ffff097224 */ /* 0x000fc400078e0a09 */
[----:B------:R-:W-:-:S04]  /*2f10*/  IMAD.HI.U32 R2, R7, R231, RZ ;  /* 0x000000e707027227 */ /* 0x000fc800078e00ff */
[----:B------:R-:W-:-:S04]  /*2f20*/  IMAD.HI.U32 R8, R7, R233, RZ ;  /* 0x000000e907087227 */ /* 0x000fc800078e00ff */
[C---:B------:R-:W-:Y:S02]  /*2f30*/  IMAD R227, R0.reuse, R9, R227 ;  /* 0x0000000900e37224 */ /* 0x040fe400078e02e3 */
[----:B------:R-:W-:Y:S02]  /*2f40*/  IMAD.MOV R2, RZ, RZ, -R2 ;  /* 0x000000ffff027224 */ /* 0x000fe400078e0a02 */
[----:B------:R-:W-:Y:S02]  /*2f50*/  IMAD.MOV R9, RZ, RZ, -R8 ;  /* 0x000000ffff097224 */ /* 0x000fe400078e0a08 */
[----:B------:R-:W-:Y:S01]  /*2f60*/  @!P1 IMAD.MOV R219, RZ, RZ, -R219 ;  /* 0x000000ffffdb9224 */ /* 0x000fe200078e0adb */
[C---:B------:R-:W-:Y:S01]  /*2f70*/  ISETP.GT.U32.AND P1, PT, R0.reuse, R227, PT ;  /* 0x000000e30000720c */ /* 0x040fe20003f24070 */
[----:B------:R-:W-:Y:S01]  /*2f80*/  @!P4 IMAD.IADD R221, R221, 0x1, -R0 ;  /* 0x00000001ddddc824 */ /* 0x000fe200078e0a00 */
[C---:B------:R-:W-:Y:S01]  /*2f90*/  ISETP.GT.U32.AND P4, PT, R0.reuse, R229, PT ;  /* 0x000000e50000720c */ /* 0x040fe20003f84070 */
[----:B------:R-:W-:-:S02]  /*2fa0*/  IMAD R231, R0, R2, R231 ;  /* 0x0000000200e77224 */ /* 0x000fc400078e02e7 */
[C---:B------:R-:W-:Y:S02]  /*2fb0*/  IMAD R233, R0.reuse, R9, R233 ;  /* 0x0000000900e97224 */ /* 0x040fe400078e02e9 */
[--C-:B------:R-:W-:Y:S01]  /*2fc0*/  @!P0 IMAD.IADD R223, R223, 0x1, -R0.reuse ;  /* 0x00000001dfdf8824 */ /* 0x100fe200078e0a00 */
[C---:B------:R-:W-:Y:S01]  /*2fd0*/  ISETP.GT.U32.AND P0, PT, R0.reuse, R231, PT ;  /* 0x000000e70000720c */ /* 0x040fe20003f04070 */
[--C-:B------:R-:W-:Y:S01]  /*2fe0*/  @!P6 IMAD.IADD R225, R225, 0x1, -R0.reuse ;  /* 0x00000001e1e1e824 */ /* 0x100fe200078e0a00 */
[----:B------:R-:W-:Y:S01]  /*2ff0*/  ISETP.GT.U32.AND P6, PT, R0, R233, PT ;  /* 0x000000e90000720c */ /* 0x000fe20003fc4070 */
[----:B------:R-:W-:Y:S02]  /*3000*/  VIADD R14, R6, 0x1b8 ;  /* 0x000001b8060e7836 */ /* 0x000fe40000000000 */
[--C-:B------:R-:W-:Y:S01]  /*3010*/  @!P1 IMAD.IADD R227, R227, 0x1, -R0.reuse ;  /* 0x00000001e3e39824 */ /* 0x100fe200078e0a00 */
[----:B------:R-:W-:Y:S01]  /*3020*/  ISETP.GE.AND P1, PT, R12, RZ, PT ;  /* 0x000000ff0c00720c */ /* 0x000fe20003f26270 */
[----:B------:R-:W-:Y:S01]  /*3030*/  @!P4 IMAD.IADD R229, R229, 0x1, -R0 ;  /* 0x00000001e5e5c824 */ /* 0x000fe200078e0a00 */
[----:B------:R-:W-:Y:S01]  /*3040*/  IABS R235, R14 ;  /* 0x0000000e00eb7213 */ /* 0x000fe20000000000 */
[----:B------:R-:W-:Y:S01]  /*3050*/  IMAD.HI.U32 R8, R7, R237, RZ ;  /* 0x000000ed07087227 */ /* 0x000fe200078e00ff */
[----:B------:R-:W-:-:S03]  /*3060*/  ISETP.GE.AND P4, PT, R13, RZ, PT ;  /* 0x000000ff0d00720c */ /* 0x000fc60003f86270 */
[--C-:B------:R-:W-:Y:S01]  /*3070*/  @!P0 IMAD.IADD R231, R231, 0x1, -R0.reuse ;  /* 0x00000001e7e78824 */ /* 0x100fe200078e0a00 */
[C---:B------:R-:W-:Y:S01]  /*3080*/  ISETP.GT.U32.AND P0, PT, R0.reuse, R227, PT ;  /* 0x000000e30000720c */ /* 0x040fe20003f04070 */
[----:B------:R-:W-:Y:S01]  /*3090*/  @!P6 IMAD.IADD R233, R233, 0x1, -R0 ;  /* 0x00000001e9e9e824 */ /* 0x000fe200078e0a00 */
[C---:B------:R-:W-:Y:S01]  /*30a0*/  ISETP.GT.U32.AND P6, PT, R0.reuse, R229, PT ;  /* 0x000000e50000720c */ /* 0x040fe20003fc4070 */
[----:B------:R-:W-:Y:S01]  /*30b0*/  @!P5 IMAD.MOV R221, RZ, RZ, -R221 ;  /* 0x000000ffffddd224 */ /* 0x000fe200078e0add */
[----:B------:R-:W-:Y:S01]  /*30c0*/  ISETP.GT.U32.AND P5, PT, R0, R231, PT ;  /* 0x000000e70000720c */ /* 0x000fe20003fa4070 */
[----:B------:R-:W-:Y:S02]  /*30d0*/  IMAD.MOV R8, RZ, RZ, -R8 ;  /* 0x000000ffff087224 */ /* 0x000fe400078e0a08 */
[----:B------:R-:W-:Y:S02]  /*30e0*/  VIADD R9, R6, 0x1b0 ;  /* 0x000001b006097836 */ /* 0x000fe40000000000 */
[----:B------:R-:W-:-:S03]  /*30f0*/  IMAD.HI.U32 R2, R7, R235, RZ ;  /* 0x000000eb07027227 */ /* 0x000fc600078e00ff */
[----:B------:R-:W-:Y:S01]  /*3100*/  IABS R239, R9 ;  /* 0x0000000900ef7213 */ /* 0x000fe20000000000 */
[----:B------:R-:W-:Y:S02]  /*3110*/  IMAD R237, R0, R8, R237 ;  /* 0x0000000800ed7224 */ /* 0x000fe400078e02ed */
[----:B------:R-:W-:Y:S02]  /*3120*/  VIADD R12, R6, 0x1ac ;  /* 0x000001ac060c7836 */ /* 0x000fe40000000000 */
[----:B------:R-:W-:Y:S02]  /*3130*/  IMAD.MOV R2, RZ, RZ, -R2 ;  /* 0x000000ffff027224 */ /* 0x000fe400078e0a02 */
[----:B------:R-:W-:Y:S01]  /*3140*/  @!P3 IMAD.MOV R223, RZ, RZ, -R223 ;  /* 0x000000ffffdfb224 */ /* 0x000fe200078e0adf */
[----:B------:R-:W-:Y:S01]  /*3150*/  ISETP.GT.U32.AND P3, PT, R0, R233, PT ;  /* 0x000000e90000720c */ /* 0x000fe20003f64070 */
[--C-:B------:R-:W-:Y:S01]  /*3160*/  @!P0 IMAD.IADD R227, R227, 0x1, -R0.reuse ;  /* 0x00000001e3e38824 */ /* 0x100fe200078e0a00 */
[----:B------:R-:W-:Y:S01]  /*3170*/  IABS R241, R12 ;  /* 0x0000000c00f17213 */ /* 0x000fe20000000000 */
[----:B------:R-:W-:Y:S01]  /*3180*/  @!P6 IMAD.IADD R229, R229, 0x1, -R0 ;  /* 0x00000001e5e5e824 */ /* 0x000fe200078e0a00 */
[----:B------:R-:W-:Y:S01]  /*3190*/  ISETP.GE.AND P0, PT, R10, RZ, PT ;  /* 0x000000ff0a00720c */ /* 0x000fe20003f06270 */
[C---:B------:R-:W-:Y:S01]  /*31a0*/  IMAD R235, R0.reuse, R2, R235 ;  /* 0x0000000200eb7224 */ /* 0x040fe200078e02eb */
[----:B------:R-:W-:Y:S01]  /*31b0*/  ISETP.GT.U32.AND P6, PT, R0, R237, PT ;  /* 0x000000ed0000720c */ /* 0x000fe20003fc4070 */
[----:B------:R-:W-:-:S04]  /*31c0*/  IMAD.HI.U32 R2, R7, R239, RZ ;  /* 0x000000ef07027227 */ /* 0x000fc800078e00ff */
[----:B------:R-:W-:Y:S01]  /*31d0*/  @!P5 IMAD.IADD R231, R231, 0x1, -R0 ;  /* 0x00000001e7e7d824 */ /* 0x000fe200078e0a00 */
[----:B------:R-:W-:Y:S01]  /*31e0*/  ISETP.GE.AND P5, PT, R11, RZ, PT ;  /* 0x000000ff0b00720c */ /* 0x000fe20003fa6270 */
[----:B------:R-:W-:-:S04]  /*31f0*/  IMAD.HI.U32 R8, R7, R241, RZ ;  /* 0x000000f107087227 */ /* 0x000fc800078e00ff */
[----:B------:R-:W-:Y:S02]  /*3200*/  IMAD.MOV R2, RZ, RZ, -R2 ;  /* 0x000000ffff027224 */ /* 0x000fe400078e0a02 */
[----:B------:R-:W-:Y:S01]  /*3210*/  @!P2 IMAD.MOV R225, RZ, RZ, -R225 ;  /* 0x000000ffffe1a224 */ /* 0x000fe200078e0ae1 */
[C---:B------:R-:W-:Y:S01]  /*3220*/  ISETP.GT.U32.AND P2, PT, R0.reuse, R235, PT ;  /* 0x000000eb0000720c */ /* 0x040fe20003f44070 */
[----:B------:R-:W-:Y:S02]  /*3230*/  IMAD.MOV R8, RZ, RZ, -R8 ;  /* 0x000000ffff087224 */ /* 0x000fe400078e0a08 */
[----:B------:R-:W-:Y:S02]  /*3240*/  IMAD R239, R0, R2, R239 ;  /* 0x0000000200ef7224 */ /* 0x000fe400078e02ef */
[--C-:B------:R-:W-:Y:S01]  /*3250*/  @!P3 IMAD.IADD R233, R233, 0x1, -R0.reuse ;  /* 0x00000001e9e9b824 */ /* 0x100fe200078e0a00 */
[----:B------:R-:W-:Y:S01]  /*3260*/  ISETP.GE.AND P3, PT, R14, RZ, PT ;  /* 0x000000ff0e00720c */ /* 0x000fe20003f66270 */
[----:B------:R-:W-:Y:S01]  /*3270*/  @!P6 IMAD.IADD R237, R237, 0x1, -R0 ;  /* 0x00000001edede824 */ /* 0x000fe200078e0a00 */
[----:B------:R-:W-:Y:S01]  /*3280*/  ISETP.GE.AND P6, PT, R9, RZ, PT ;  /* 0x000000ff0900720c */ /* 0x000fe20003fc6270 */
[----:B------:R-:W-:-:S02]  /*3290*/  IMAD R241, R0, R8, R241 ;  /* 0x0000000800f17224 */ /* 0x000fc400078e02f1 */
[----:B------:R-:W-:Y:S01]  /*32a0*/  @!P0 IMAD.MOV R231, RZ, RZ, -R231 ;  /* 0x000000ffffe78224 */ /* 0x000fe200078e0ae7 */
[C---:B------:R-:W-:Y:S01]  /*32b0*/  ISETP.GT.U32.AND P0, PT, R0.reuse, R239, PT ;  /* 0x000000ef0000720c */ /* 0x040fe20003f04070 */
[----:B------:R-:W-:Y:S01]  /*32c0*/  @!P4 IMAD.MOV R229, RZ, RZ, -R229 ;  /* 0x000000ffffe5c224 */ /* 0x000fe200078e0ae5 */
[C---:B------:R-:W-:Y:S01]  /*32d0*/  ISETP.GT.U32.AND P4, PT, R0.reuse, R237, PT ;  /* 0x000000ed0000720c */ /* 0x040fe20003f84070 */
[----:B------:R-:W-:Y:S01]  /*32e0*/  @!P5 IMAD.MOV R233, RZ, RZ, -R233 ;  /* 0x000000ffffe9d224 */ /* 0x000fe200078e0ae9 */
[----:B------:R-:W-:Y:S01]  /*32f0*/  ISETP.GT.U32.AND P5, PT, R0, R241, PT ;  /* 0x000000f10000720c */ /* 0x000fe20003fa4070 */
[--C-:B------:R-:W-:Y:S01]  /*3300*/  @!P2 IMAD.IADD R235, R235, 0x1, -R0.reuse ;  /* 0x00000001ebeba824 */ /* 0x100fe200078e0a00 */
[----:B------:R-:W-:Y:S01]  /*3310*/  ISETP.GE.AND P2, PT, R15, RZ, PT ;  /* 0x000000ff0f00720c */ /* 0x000fe20003f46270 */
[----:B------:R-:W-:Y:S02]  /*3320*/  VIADD R2, R6, 0x1a8 ;  /* 0x000001a806027836 */ /* 0x000fe40000000000 */
[----:B------:R-:W-:Y:S01]  /*3330*/  @!P1 IMAD.MOV R227, RZ, RZ, -R227 ;  /* 0x000000ffffe39224 */ /* 0x000fe200078e0ae3 */
[----:B------:R-:W-:Y:S01]  /*3340*/  ISETP.GT.U32.AND P1, PT, R0, R235, PT ;  /* 0x000000eb0000720c */ /* 0x000fe20003f24070 */
[----:B------:R-:W-:Y:S01]  /*3350*/  VIADD R8, R6, 0x1a4 ;  /* 0x000001a406087836 */ /* 0x000fe20000000000 */
[----:B------:R-:W-:Y:S01]  /*3360*/  IABS R243, R2 ;  /* 0x0000000200f37213 */ /* 0x000fe20000000000 */
[----:B------:R-:W-:-:S02]  /*3370*/  @!P0 IMAD.IADD R239, R239, 0x1, -R0 ;  /* 0x00000001efef8824 */ /* 0x000fc400078e0a00 */
[--C-:B------:R-:W-:Y:S01]  /*3380*/  @!P4 IMAD.IADD R237, R237, 0x1, -R0.reuse ;  /* 0x00000001ededc824 */ /* 0x100fe200078e0a00 */
[----:B------:R-:W-:Y:S01]  /*3390*/  ISETP.GE.AND P4, PT, R2, RZ, PT ;  /* 0x000000ff0200720c */ /* 0x000fe20003f86270 */
[----:B------:R-:W-:Y:S01]  /*33a0*/  @!P5 IMAD.IADD R241, R241, 0x1, -R0 ;  /* 0x00000001f1f1d824 */ /* 0x000fe200078e0a00 */
[----:B------:R-:W-:Y:S01]  /*33b0*/  ISETP.GT.U32.AND P5, PT, R0, R239, PT ;  /* 0x000000ef0000720c */ /* 0x000fe20003fa4070 */
[----:B------:R-:W-:Y:S01]  /*33c0*/  IMAD.HI.U32 R2, R7, R243, RZ ;  /* 0x000000f307027227 */ /* 0x000fe200078e00ff */
[----:B------:R-:W-:Y:S02]  /*33d0*/  IABS R245, R8 ;  /* 0x0000000800f57213 */ /* 0x000fe40000000000 */
[----:B------:R-:W-:Y:S01]  /*33e0*/  ISETP.GE.AND P0, PT, R8, RZ, PT ;  /* 0x000000ff0800720c */ /* 0x000fe20003f06270 */
[----:B------:R-:W-:Y:S02]  /*33f0*/  IMAD.MOV R2, RZ, RZ, -R2 ;  /* 0x000000ffff027224 */ /* 0x000fe400078e0a02 */
[----:B------:R-:W-:Y:S01]  /*3400*/  @!P1 IMAD.IADD R235, R235, 0x1, -R0 ;  /* 0x00000001ebeb9824 */ /* 0x000fe200078e0a00 */
[----:B------:R-:W-:Y:S01]  /*3410*/  ISETP.GE.AND P1, PT, R12, RZ, PT ;  /* 0x000000ff0c00720c */ /* 0x000fe20003f26270 */
[----:B------:R-:W-:-:S02]  /*3420*/  IMAD R243, R0, R2, R243 ;  /* 0x0000000200f37224 */ /* 0x000fc400078e02f3 */
[----:B------:R-:W-:-:S04]  /*3430*/  IMAD.HI.U32 R8, R7, R245, RZ ;  /* 0x000000f507087227 */ /* 0x000fc800078e00ff */
[----:B------:R-:W-:Y:S01]  /*3440*/  @!P3 IMAD.MOV R235, RZ, RZ, -R235 ;  /* 0x000000ffffebb224 */ /* 0x000fe200078e0aeb */
[C---:B------:R-:W-:Y:S01]  /*3450*/  ISETP.GT.U32.AND P3, PT, R0.reuse, R241, PT ;  /* 0x000000f10000720c */ /* 0x040fe20003f64070 */
[----:B------:R-:W-:Y:S01]  /*3460*/  @!P5 IMAD.IADD R239, R239, 0x1, -R0 ;  /* 0x00000001efefd824 */ /* 0x000fe200078e0a00 */
[----:B------:R-:W-:Y:S01]  /*3470*/  ISETP.GT.U32.AND P5, PT, R0, R243, PT ;  /* 0x000000f30000720c */ /* 0x000fe20003fa4070 */
[----:B------:R-:W-:Y:S02]  /*3480*/  IMAD.MOV R8, RZ, RZ, -R8 ;  /* 0x000000ffff087224 */ /* 0x000fe400078e0a08 */
[----:B------:R-:W-:Y:S02]  /*3490*/  VIADD R9, R6, 0x1a0 ;  /* 0x000001a006097836 */ /* 0x000fe40000000000 */
[----:B------:R-:W-:Y:S02]  /*34a0*/  IMAD R245, R0, R8, R245 ;  /* 0x0000000800f57224 */ /* 0x000fe400078e02f5 */
[----:B------:R-:W-:Y:S01]  /*34b0*/  VIADD R2, R6, 0x19c ;  /* 0x0000019c06027836 */ /* 0x000fe20000000000 */
[----:B------:R-:W-:Y:S01]  /*34c0*/  IABS R247, R9 ;  /* 0x0000000900f77213 */ /* 0x000fe20000000000 */
[----:B------:R-:W-:Y:S01]  /*34d0*/  @!P6 IMAD.MOV R239, RZ, RZ, -R239 ;  /* 0x000000ffffefe224 */ /* 0x000fe200078e0aef */
[----:B------:R-:W-:Y:S01]  /*34e0*/  ISETP.GT.U32.AND P6, PT, R0, R245, PT ;  /* 0x000000f50000720c */ /* 0x000fe20003fc4070 */
[--C-:B------:R-:W-:Y:S01]  /*34f0*/  @!P3 IMAD.IADD R241, R241, 0x1, -R0.reuse ;  /* 0x00000001f1f1b824 */ /* 0x100fe200078e0a00 */
[----:B------:R-:W-:Y:S01]  /*3500*/  ISETP.GE.AND P3, PT, R2, RZ, PT ;  /* 0x000000ff0200720c */ /* 0x000fe20003f66270 */
[----:B------:R-:W-:Y:S01]  /*3510*/  @!P5 IMAD.IADD R243, R243, 0x1, -R0 ;  /* 0x00000001f3f3d824 */ /* 0x000fe200078e0a00 */
[----:B------:R-:W-:Y:S01]  /*3520*/  IABS R249, R2 ;  /* 0x0000000200f97213 */ /* 0x000fe20000000000 */
[----:B------:R-:W-:-:S03]  /*3530*/  IMAD.HI.U32 R2, R7, R247, RZ ;  /* 0x000000f707027227 */ /* 0x000fc600078e00ff */
[----:B------:R-:W-:Y:S01]  /*3540*/  ISETP.GT.U32.AND P5, PT, R0, R243, PT ;  /* 0x000000f30000720c */ /* 0x000fe20003fa4070 */
[----:B------:R-:W-:Y:S01]  /*3550*/  @!P2 IMAD.MOV R237, RZ, RZ, -R237 ;  /* 0x000000ffffeda224 */ /* 0x000fe200078e0aed */
[----:B------:R-:W-:Y:S01]  /*3560*/  ISETP.GE.AND P2, PT, R9, RZ, PT ;  /* 0x000000ff0900720c */ /* 0x000fe20003f46270 */
[----:B------:R-:W-:Y:S02]  /*3570*/  VIADD R8, R6, 0x198 ;  /* 0x0000019806087836 */ /* 0x000fe40000000000 */
[----:B------:R-:W-:Y:S02]  /*3580*/  IMAD.MOV R9, RZ, RZ, -R2 ;  /* 0x000000ffff097224 */ /* 0x000fe400078e0a02 */
[----:B------:R-:W-:Y:S01]  /*3590*/  IMAD.HI.U32 R2, R7, R249, RZ ;  /* 0x000000f907027227 */ /* 0x000fe200078e00ff */
[----:B------:R-:W-:-:S03]  /*35a0*/  IABS R251, R8 ;  /* 0x0000000800fb7213 */ /* 0x000fc60000000000 */
[----:B------:R-:W-:Y:S02]  /*35b0*/  VIADD R10, R6, 0x194 ;  /* 0x00000194060a7836 */ /* 0x000fe40000000000 */
[----:B------:R-:W-:Y:S02]  /*35c0*/  @!P6 IMAD.IADD R245, R245, 0x1, -R0 ;  /* 0x00000001f5f5e824 */ /* 0x000fe400078e0a00 */
[----:B------:R-:W-:Y:S01]  /*35d0*/  IMAD.MOV R2, RZ, RZ, -R2 ;  /* 0x000000ffff027224 */ /* 0x000fe200078e0a02 */
[----:B------:R-:W-:Y:S01]  /*35e0*/  IABS R77, R10 ;  /* 0x0000000a004d7213 */ /* 0x000fe20000000000 */
[C---:B------:R-:W-:Y:S01]  /*35f0*/  IMAD R247, R0.reuse, R9, R247 ;  /* 0x0000000900f77224 */ /* 0x040fe200078e02f7 */
[C---:B------:R-:W-:Y:S01]  /*3600*/  ISETP.GT.U32.AND P6, PT, R0.reuse, R245, PT ;  /* 0x000000f50000720c */ /* 0x040fe20003fc4070 */
[----:B------:R-:W-:Y:S02]  /*3610*/  IMAD R249, R0, R2, R249 ;  /* 0x0000000200f97224 */ /* 0x000fe400078e02f9 */
[----:B------:R-:W-:-:S04]  /*3620*/  IMAD.HI.U32 R2, R7, R251, RZ ;  /* 0x000000fb07027227 */ /* 0x000fc800078e00ff */
[----:B------:R-:W-:Y:S01]  /*3630*/  @!P1 IMAD.MOV R241, RZ, RZ, -R241 ;  /* 0x000000fffff19224 */ /* 0x000fe200078e0af1 */
[----:B------:R-:W-:Y:S01]  /*3640*/  ISETP.GE.AND P1, PT, R8, RZ, PT ;  /* 0x000000ff0800720c */ /* 0x000fe20003f26270 */
[----:B------:R-:W-:Y:S01]  /*3650*/  @!P5 IMAD.IADD R243, R243, 0x1, -R0 ;  /* 0x00000001f3f3d824 */ /* 0x000fe200078e0a00 */
[----:B------:R-:W-:Y:S01]  /*3660*/  ISETP.GT.U32.AND P5, PT, R0, R247, PT ;  /* 0x000000f70000720c */ /* 0x000fe20003fa4070 */
[----:B------:R-:W-:-:S04]  /*3670*/  IMAD.HI.U32 R8, R7, R77, RZ ;  /* 0x0000004d07087227 */ /* 0x000fc800078e00ff */
[----:B------:R-:W-:Y:S02]  /*3680*/  IMAD.MOV R2, RZ, RZ, -R2 ;  /* 0x000000ffff027224 */ /* 0x000fe400078e0a02 */
[----:B------:R-:W-:Y:S02]  /*3690*/  IMAD.MOV R8, RZ, RZ, -R8 ;  /* 0x000000ffff087224 */ /* 0x000fe400078e0a08 */
[C---:B------:R-:W-:Y:S02]  /*36a0*/  IMAD R251, R0.reuse, R2, R251 ;  /* 0x0000000200fb7224 */ /* 0x040fe400078e02fb */
[C---:B------:R-:W-:Y:S02]  /*36b0*/  IMAD R77, R0.reuse, R8, R77 ;  /* 0x00000008004d7224 */ /* 0x040fe400078e024d */
[--C-:B------:R-:W-:Y:S01]  /*36c0*/  @!P6 IMAD.IADD R245, R245, 0x1, -R0.reuse ;  /* 0x00000001f5f5e824 */ /* 0x100fe200078e0a00 */
[C---:B------:R-:W-:Y:S01]  /*36d0*/  ISETP.GT.U32.AND P6, PT, R0.reuse, R251, PT ;  /* 0x000000fb0000720c */ /* 0x040fe20003fc4070 */
[----:B------:R-:W-:Y:S01]  /*36e0*/  @!P5 IMAD.IADD R247, R247, 0x1, -R0 ;  /* 0x00000001f7f7d824 */ /* 0x000fe200078e0a00 */
[----:B------:R-:W-:Y:S01]  /*36f0*/  ISETP.GT.U32.AND P5, PT, R0, R77, PT ;  /* 0x0000004d0000720c */ /* 0x000fe20003fa4070 */
[----:B------:R-:W-:-:S02]  /*3700*/  VIADD R11, R6, 0x190 ;  /* 0x00000190060b7836 */ /* 0x000fc40000000000 */
[----:B------:R-:W-:Y:S01]  /*3710*/  @!P4 IMAD.MOV R243, RZ, RZ, -R243 ;  /* 0x000000fffff3c224 */ /* 0x000fe200078e0af3 */
[----:B------:R-:W-:Y:S01]  /*3720*/  ISETP.GT.U32.AND P4, PT, R0, R249, PT ;  /* 0x000000f90000720c */ /* 0x000fe20003f84070 */
[C---:B------:R-:W-:Y:S01]  /*3730*/  VIADD R12, R6.reuse, 0x18c ;  /* 0x0000018c060c7836 */ /* 0x040fe20000000000 */
[----:B------:R-:W-:Y:S01]  /*3740*/  IABS R76, R11 ;  /* 0x0000000b004c7213 */ /* 0x000fe20000000000 */
[C---:B------:R-:W-:Y:S02]  /*3750*/  VIADD R13, R6.reuse, 0x188 ;  /* 0x00000188060d7836 */ /* 0x040fe40000000000 */
[----:B------:R-:W-:Y:S01]  /*3760*/  VIADD R14, R6, 0x184 ;  /* 0x00000184060e7836 */ /* 0x000fe20000000000 */
[----:B------:R-:W-:Y:S01]  /*3770*/  IABS R75, R12 ;  /* 0x0000000c004b7213 */ /* 0x000fe20000000000 */
[----:B------:R-:W-:Y:S01]  /*3780*/  @!P6 IMAD.IADD R251, R251, 0x1, -R0 ;  /* 0x00000001fbfbe824 */ /* 0x000fe200078e0a00 */
[----:B------:R-:W-:Y:S01]  /*3790*/  IABS R74, R13 ;  /* 0x0000000d004a7213 */ /* 0x000fe20000000000 */
[----:B------:R-:W-:Y:S01]  /*37a0*/  IMAD.HI.U32 R2, R7, R76, RZ ;  /* 0x0000004c07027227 */ /* 0x000fe200078e00ff */
[----:B------:R-:W-:-:S03]  /*37b0*/  IABS R73, R14 ;  /* 0x0000000e00497213 */ /* 0x000fc60000000000 */
[----:B------:R-:W-:Y:S01]  /*37c0*/  @!P5 IMAD.IADD R77, R77, 0x1, -R0 ;  /* 0x000000014d4dd824 */ /* 0x000fe200078e0a00 */
[----:B------:R-:W-:Y:S01]  /*37d0*/  ISETP.GT.U32.AND P5, PT, R0, R251, PT ;  /* 0x000000fb0000720c */ /* 0x000fe20003fa4070 */
[----:B------:R-:W-:Y:S02]  /*37e0*/  IMAD.MOV R9, RZ, RZ, -R2 ;  /* 0x000000ffff097224 */ /* 0x000fe400078e0a02 */
[----:B------:R-:W-:-:S04]  /*37f0*/  IMAD.HI.U32 R2, R7, R75, RZ ;  /* 0x0000004b07027227 */ /* 0x000fc800078e00ff */
[----:B------:R-:W-:Y:S01]  /*3800*/  @!P4 IMAD.IADD R249, R249, 0x1, -R0 ;  /* 0x00000001f9f9c824 */ /* 0x000fe200078e0a00 */
[C---:B------:R-:W-:Y:S01]  /*3810*/  ISETP.GT.U32.AND P4, PT, R0.reuse, R247, PT ;  /* 0x000000f70000720c */ /* 0x040fe20003f84070 */
[----:B------:R-:W-:Y:S02]  /*3820*/  IMAD.MOV R2, RZ, RZ, -R2 ;  /* 0x000000ffff027224 */ /* 0x000fe400078e0a02 */
[C---:B------:R-:W-:Y:S01]  /*3830*/  IMAD R76, R0.reuse, R9, R76 ;  /* 0x00000009004c7224 */ /* 0x040fe200078e024c */
[C---:B------:R-:W-:Y:S01]  /*3840*/  ISETP.GT.U32.AND P6, PT, R0.reuse, R249, PT ;  /* 0x000000f90000720c */ /* 0x040fe20003fc4070 */
[C---:B------:R-:W-:Y:S02]  /*3850*/  IMAD R75, R0.reuse, R2, R75 ;  /* 0x00000002004b7224 */ /* 0x040fe400078e024b */
[----:B------:R-:W-:Y:S02]  /*3860*/  @!P5 IMAD.IADD R251, R251, 0x1, -R0 ;  /* 0x00000001fbfbd824 */ /* 0x000fe400078e0a00 */
[----:B------:R-:W-:Y:S01]  /*3870*/  IMAD.HI.U32 R2, R7, R74, RZ ;  /* 0x0000004a07027227 */ /* 0x000fe200078e00ff */
[----:B------:R-:W-:-:S03]  /*3880*/  ISETP.GT.U32.AND P5, PT, R0, R75, PT ;  /* 0x0000004b0000720c */ /* 0x000fc60003fa4070 */
[----:B------:R-:W-:Y:S02]  /*3890*/  IMAD.MOV R9, RZ, RZ, -R2 ;  /* 0x000000ffff097224 */ /* 0x000fe400078e0a02 */
[----:B------:R-:W-:Y:S01]  /*38a0*/  @!P0 IMAD.MOV R245, RZ, RZ, -R245 ;  /* 0x000000fffff58224 */ /* 0x000fe200078e0af5 */
[----:B------:R-:W-:Y:S01]  /*38b0*/  ISETP.GT.U32.AND P0, PT, R0, R77, PT ;  /* 0x0000004d0000720c */ /* 0x000fe20003f04070 */
[--C-:B------:R-:W-:Y:S01]  /*38c0*/  @!P6 IMAD.IADD R249, R249, 0x1, -R0.reuse ;  /* 0x00000001f9f9e824 */ /* 0x100fe200078e0a00 */
[----:B------:R-:W-:Y:S01]  /*38d0*/  ISETP.GE.AND P6, PT, R10, RZ, PT ;  /* 0x000000ff0a00720c */ /* 0x000fe20003fc6270 */
[----:B------:R-:W-:Y:S02]  /*38e0*/  VIADD R10, R6, 0x180 ;  /* 0x00000180060a7836 */ /* 0x000fe40000000000 */
[--C-:B------:R-:W-:Y:S01]  /*38f0*/  @!P4 IMAD.IADD R247, R247, 0x1, -R0.reuse ;  /* 0x00000001f7f7c824 */ /* 0x100fe200078e0a00 */
[C---:B------:R-:W-:Y:S01]  /*3900*/  ISETP.GT.U32.AND P4, PT, R0.reuse, R76, PT ;  /* 0x0000004c0000720c */ /* 0x040fe20003f84070 */
[----:B------:R-:W-:Y:S01]  /*3910*/  @!P5 IMAD.IADD R75, R75, 0x1, -R0 ;  /* 0x000000014b4bd824 */ /* 0x000fe200078e0a00 */
[----:B------:R-:W-:Y:S01]  /*3920*/  IABS R72, R10 ;  /* 0x0000000a00487213 */ /* 0x000fe20000000000 */
[----:B------:R-:W-:-:S02]  /*3930*/  IMAD R74, R0, R9, R74 ;  /* 0x00000009004a7224 */ /* 0x000fc400078e024a */
[----:B------:R-:W-:Y:S01]  /*3940*/  IMAD.HI.U32 R8, R7, R73, RZ ;  /* 0x0000004907087227 */ /* 0x000fe200078e00ff */
[----:B------:R-:W-:-:S03]  /*3950*/  ISETP.GT.U32.AND P5, PT, R0, R75, PT ;  /* 0x0000004b0000720c */ /* 0x000fc60003fa4070 */
[----:B------:R-:W-:-:S04]  /*3960*/  IMAD.HI.U32 R2, R7, R72, RZ ;  /* 0x0000004807027227 */ /* 0x000fc800078e00ff */
[----:B------:R-:W-:Y:S02]  /*3970*/  IMAD.MOV R9, RZ, RZ, -R2 ;  /* 0x000000ffff097224 */ /* 0x000fe400078e0a02 */
[----:B------:R-:W-:Y:S02]  /*3980*/  IMAD.MOV R8, RZ, RZ, -R8 ;  /* 0x000000ffff087224 */ /* 0x000fe400078e0a08 */
[C---:B------:R-:W-:Y:S02]  /*3990*/  IMAD R72, R0.reuse, R9, R72 ;  /* 0x0000000900487224 */ /* 0x040fe400078e0248 */
[--C-:B------:R-:W-:Y:S02]  /*39a0*/  @!P5 IMAD.IADD R75, R75, 0x1, -R0.reuse ;  /* 0x000000014b4bd824 */ /* 0x100fe400078e0a00 */
[--C-:B------:R-:W-:Y:S01]  /*39b0*/  @!P0 IMAD.IADD R77, R77, 0x1, -R0.reuse ;  /* 0x000000014d4d8824 */ /* 0x100fe200078e0a00 */
[----:B------:R-:W-:Y:S01]  /*39c0*/  ISETP.GT.U32.AND P5, PT, R0, R72, PT ;  /* 0x000000480000720c */ /* 0x000fe20003fa4070 */
[----:B------:R-:W-:Y:S01]  /*39d0*/  @!P4 IMAD.IADD R76, R76, 0x1, -R0 ;  /* 0x000000014c4cc824 */ /* 0x000fe200078e0a00 */
[----:B------:R-:W-:Y:S01]  /*39e0*/  ISETP.GE.AND P0, PT, R11, RZ, PT ;  /* 0x000000ff0b00720c */ /* 0x000fe20003f06270 */
[----:B------:R-:W-:Y:S01]  /*39f0*/  IMAD R73, R0, R8, R73 ;  /* 0x0000000800497224 */ /* 0x000fe200078e0249 */
[----:B------:R-:W-:Y:S01]  /*3a00*/  ISETP.GE.AND P4, PT, R12, RZ, PT ;  /* 0x000000ff0c00720c */ /* 0x000fe20003f86270 */
[----:B------:R-:W-:-:S02]  /*3a10*/  VIADD R11, R6, 0x17c ;  /* 0x0000017c060b7836 */ /* 0x000fc40000000000 */
[----:B------:R-:W-:Y:S01]  /*3a20*/  @!P2 IMAD.MOV R247, RZ, RZ, -R247 ;  /* 0x000000fffff7a224 */ /* 0x000fe200078e0af7 */
[C---:B------:R-:W-:Y:S01]  /*3a30*/  ISETP.GT.U32.AND P2, PT, R0.reuse, R76, PT ;  /* 0x0000004c0000720c */ /* 0x040fe20003f44070 */
[----:B------:R-:W-:Y:S01]  /*3a40*/  @!P6 IMAD.MOV R77, RZ, RZ, -R77 ;  /* 0x000000ffff4de224 */ /* 0x000fe200078e0a4d */
[----:B------:R-:W-:Y:S01]  /*3a50*/  ISETP.GT.U32.AND P6, PT, R0, R73, PT ;  /* 0x000000490000720c */ /* 0x000fe20003fc4070 */
[----:B------:R-:W-:Y:S01]  /*3a60*/  VIADD R12, R6, 0x178 ;  /* 0x00000178060c7836 */ /* 0x000fe20000000000 */
[----:B------:R-:W-:Y:S01]  /*3a70*/  IABS R71, R11 ;  /* 0x0000000b00477213 */ /* 0x000fe20000000000 */
[----:B------:R-:W-:Y:S01]  /*3a80*/  @!P3 IMAD.MOV R249, RZ, RZ, -R249 ;  /* 0x000000fffff9b224 */ /* 0x000fe200078e0af9 */
[----:B------:R-:W-:Y:S01]  /*3a90*/  ISETP.GT.U32.AND P3, PT, R0, R74, PT ;  /* 0x0000004a0000720c */ /* 0x000fe20003f64070 */
[----:B------:R-:W-:Y:S01]  /*3aa0*/  @!P5 IMAD.IADD R72, R72, 0x1, -R0 ;  /* 0x000000014848d824 */ /* 0x000fe200078e0a00 */
[----:B------:R-:W-:Y:S01]  /*3ab0*/  IABS R70, R12 ;  /* 0x0000000c00467213 */ /* 0x000fe20000000000 */
[----:B------:R-:W-:-:S03]  /*3ac0*/  IMAD.HI.U32 R2, R7, R71, RZ ;  /* 0x0000004707027227 */ /* 0x000fc600078e00ff */
[----:B------:R-:W-:Y:S01]  /*3ad0*/  ISETP.GT.U32.AND P5, PT, R0, R72, PT ;  /* 0x000000480000720c */ /* 0x000fe20003fa4070 */
[----:B------:R-:W-:Y:S02]  /*3ae0*/  IMAD.MOV R8, RZ, RZ, -R2 ;  /* 0x000000ffff087224 */ /* 0x000fe400078e0a02 */
[----:B------:R-:W-:-:S04]  /*3af0*/  IMAD.HI.U32 R2, R7, R70, RZ ;  /* 0x0000004607027227 */ /* 0x000fc800078e00ff */
[--C-:B------:R-:W-:Y:S01]  /*3b00*/  @!P2 IMAD.IADD R76, R76, 0x1, -R0.reuse ;  /* 0x000000014c4ca824 */ /* 0x100fe200078e0a00 */
[----:B------:R-:W-:Y:S01]  /*3b10*/  ISETP.GE.AND P2, PT, R14, RZ, PT ;  /* 0x000000ff0e00720c */ /* 0x000fe20003f46270 */
[----:B------:R-:W-:Y:S02]  /*3b20*/  @!P6 IMAD.IADD R73, R73, 0x1, -R0 ;  /* 0x000000014949e824 */ /* 0x000fe400078e0a00 */
[----:B------:R-:W-:Y:S02]  /*3b30*/  IMAD.MOV R9, RZ, RZ, -R2 ;  /* 0x000000ffff097224 */ /* 0x000fe400078e0a02 */
[----:B------:R-:W-:Y:S01]  /*3b40*/  @!P0 IMAD.MOV R76, RZ, RZ, -R76 ;  /* 0x000000ffff4c8224 */ /* 0x000fe200078e0a4c */
[----:B------:R-:W-:Y:S01]  /*3b50*/  ISETP.GT.U32.AND P0, PT, R0, R73, PT ;  /* 0x000000490000720c */ /* 0x000fe20003f04070 */
[----:B------:R-:W-:Y:S01]  /*3b60*/  @!P3 IMAD.IADD R74, R74, 0x1, -R0 ;  /* 0x000000014a4ab824 */ /* 0x000fe200078e0a00 */
[----:B------:R-:W-:Y:S01]  /*3b70*/  ISETP.GE.AND P3, PT, R10, RZ, PT ;  /* 0x000000ff0a00720c */ /* 0x000fe20003f66270 */
[----:B------:R-:W-:-:S02]  /*3b80*/  IMAD R70, R0, R9, R70 ;  /* 0x0000000900467224 */ /* 0x000fc400078e0246 */
[----:B------:R-:W-:Y:S01]  /*3b90*/  VIADD R10, R6, 0x174 ;  /* 0x00000174060a7836 */ /* 0x000fe20000000000 */
[----:B------:R-:W-:Y:S01]  /*3ba0*/  ISETP.GT.U32.AND P6, PT, R0, R74, PT ;  /* 0x0000004a0000720c */ /* 0x000fe20003fc4070 */
[----:B------:R-:W-:Y:S01]  /*3bb0*/  @!P1 IMAD.MOV R251, RZ, RZ, -R251 ;  /* 0x000000fffffb9224 */ /* 0x000fe200078e0afb */
[----:B------:R-:W-:Y:S01]  /*3bc0*/  ISETP.GE.AND P1, PT, R13, RZ, PT ;  /* 0x000000ff0d00720c */ /* 0x000fe20003f26270 */
[--C-:B------:R-:W-:Y:S01]  /*3bd0*/  @!P5 IMAD.IADD R72, R72, 0x1, -R0.reuse ;  /* 0x000000014848d824 */ /* 0x100fe200078e0a00 */
[----:B------:R-:W-:Y:S01]  /*3be0*/  ISETP.GT.U32.AND P5, PT, R0, R70, PT ;  /* 0x000000460000720c */ /* 0x000fe20003fa4070 */
[C---:B------:R-:W-:Y:S01]  /*3bf0*/  VIADD R13, R6.reuse, 0x170 ;  /* 0x00000170060d7836 */ /* 0x040fe20000000000 */
[----:B------:R-:W-:Y:S01]  /*3c00*/  IABS R69, R10 ;  /* 0x0000000a00457213 */ /* 0x000fe20000000000 */
[----:B------:R-:W-:Y:S01]  /*3c10*/  @!P0 IMAD.IADD R73, R73, 0x1, -R0 ;  /* 0x0000000149498824 */ /* 0x000fe200078e0a00 */
[----:B------:R-:W-:Y:S01]  /*3c20*/  ISETP.GE.AND P0, PT, R11, RZ, PT ;  /* 0x000000ff0b00720c */ /* 0x000fe20003f06270 */
[----:B------:R-:W-:Y:S01]  /*3c30*/  VIADD R11, R6, 0x16c ;  /* 0x0000016c060b7836 */ /* 0x000fe20000000000 */
[----:B------:R-:W-:Y:S01]  /*3c40*/  IABS R68, R13 ;  /* 0x0000000d00447213 */ /* 0x000fe20000000000 */
[----:B------:R-:W-:-:S03]  /*3c50*/  IMAD.HI.U32 R2, R7, R69, RZ ;  /* 0x0000004507027227 */ /* 0x000fc600078e00ff */
[----:B------:R-:W-:Y:S01]  /*3c60*/  IABS R67, R11 ;  /* 0x0000000b00437213 */ /* 0x000fe20000000000 */
[----:B------:R-:W-:Y:S02]  /*3c70*/  IMAD R71, R0, R8, R71 ;  /* 0x0000000800477224 */ /* 0x000fe400078e0247 */
[----:B------:R-:W-:-:S04]  /*3c80*/  IMAD.HI.U32 R8, R7, R68, RZ ;  /* 0x0000004407087227 */ /* 0x000fc800078e00ff */
[----:B------:R-:W-:Y:S02]  /*3c90*/  IMAD.MOV R2, RZ, RZ, -R2 ;  /* 0x000000ffff027224 */ /* 0x000fe400078e0a02 */
[--C-:B------:R-:W-:Y:S01]  /*3ca0*/  @!P6 IMAD.IADD R74, R74, 0x1, -R0.reuse ;  /* 0x000000014a4ae824 */ /* 0x100fe200078e0a00 */
[----:B------:R-:W-:Y:S01]  /*3cb0*/  ISETP.GT.U32.AND P6, PT, R0, R71, PT ;  /* 0x000000470000720c */ /* 0x000fe20003fc4070 */
[----:B------:R-:W-:Y:S02]  /*3cc0*/  @!P5 IMAD.IADD R70, R70, 0x1, -R0 ;  /* 0x000000014646d824 */ /* 0x000fe400078e0a00 */
[----:B------:R-:W-:Y:S02]  /*3cd0*/  IMAD.MOV R9, RZ, RZ, -R8 ;  /* 0x000000ffff097224 */ /* 0x000fe400078e0a08 */
[C---:B------:R-:W-:Y:S02]  /*3ce0*/  IMAD R69, R0.reuse, R2, R69 ;  /* 0x0000000200457224 */ /* 0x040fe400078e0245 */
[----:B------:R-:W-:Y:S01]  /*3cf0*/  @!P1 IMAD.MOV R74, RZ, RZ, -R74 ;  /* 0x000000ffff4a9224 */ /* 0x000fe200078e0a4a */
[C---:B------:R-:W-:Y:S01]  /*3d00*/  ISETP.GT.U32.AND P1, PT, R0.reuse, R70, PT ;  /* 0x000000460000720c */ /* 0x040fe20003f24070 */
[----:B------:R-:W-:-:S02]  /*3d10*/  IMAD R68, R0, R9, R68 ;  /* 0x0000000900447224 */ /* 0x000fc400078e0244 */
[----:B------:R-:W-:-:S04]  /*3d20*/  IMAD.HI.U32 R2, R7, R67, RZ ;  /* 0x0000004307027227 */ /* 0x000fc800078e00ff */
[----:B------:R-:W-:Y:S01]  /*3d30*/  @!P4 IMAD.MOV R75, RZ, RZ, -R75 ;  /* 0x000000ffff4bc224 */ /* 0x000fe200078e0a4b */
[C---:B------:R-:W-:Y:S01]  /*3d40*/  ISETP.GT.U32.AND P4, PT, R0.reuse, R69, PT ;  /* 0x000000450000720c */ /* 0x040fe20003f84070 */
[----:B------:R-:W-:Y:S02]  /*3d50*/  IMAD.MOV R2, RZ, RZ, -R2 ;  /* 0x000000ffff027224 */ /* 0x000fe400078e0a02 */
[----:B------:R-:W-:Y:S01]  /*3d60*/  @!P3 IMAD.MOV R72, RZ, RZ, -R72 ;  /* 0x000000ffff48b224 */ /* 0x000fe200078e0a48 */
[C---:B------:R-:W-:Y:S01]  /*3d70*/  ISETP.GT.U32.AND P3, PT, R0.reuse, R68, PT ;  /* 0x000000440000720c */ /* 0x040fe20003f64070 */
[----:B------:R-:W-:Y:S02]  /*3d80*/  IMAD R67, R0, R2, R67 ;  /* 0x0000000200437224 */ /* 0x000fe400078e0243 */
[----:B------:R-:W-:Y:S02]  /*3d90*/  VIADD R8, R6, 0x168 ;  /* 0x0000016806087836 */ /* 0x000fe40000000000 */
[--C-:B------:R-:W-:Y:S01]  /*3da0*/  @!P1 IMAD.IADD R70, R70, 0x1, -R0.reuse ;  /* 0x0000000146469824 */ /* 0x100fe200078e0a00 */
[C---:B------:R-:W-:Y:S01]  /*3db0*/  ISETP.GT.U32.AND P1, PT, R0.reuse, R67, PT ;  /* 0x000000430000720c */ /* 0x040fe20003f24070 */
[--C-:B------:R-:W-:Y:S01]  /*3dc0*/  @!P6 IMAD.IADD R71, R71, 0x1, -R0.reuse ;  /* 0x000000014747e824 */ /* 0x100fe200078e0a00 */
[----:B------:R-:W-:Y:S01]  /*3dd0*/  IABS R66, R8 ;  /* 0x0000000800427213 */ /* 0x000fe20000000000 */
[--C-:B------:R-:W-:Y:S01]  /*3de0*/  @!P4 IMAD.IADD R69, R69, 0x1, -R0.reuse ;  /* 0x000000014545c824 */ /* 0x100fe200078e0a00 */
[----:B------:R-:W-:Y:S01]  /*3df0*/  ISETP.GE.AND P4, PT, R11, RZ, PT ;  /* 0x000000ff0b00720c */ /* 0x000fe20003f86270 */
[----:B------:R-:W-:Y:S01]  /*3e00*/  @!P2 IMAD.MOV R73, RZ, RZ, -R73 ;  /* 0x000000ffff49a224 */ /* 0x000fe200078e0a49 */
[----:B------:R-:W-:Y:S01]  /*3e10*/  ISETP.GT.U32.AND P5, PT, R0, R71, PT ;  /* 0x000000470000720c */ /* 0x000fe20003fa4070 */
[----:B------:R-:W-:Y:S01]  /*3e20*/  @!P3 IMAD.IADD R68, R68, 0x1, -R0 ;  /* 0x000000014444b824 */ /* 0x000fe200078e0a00 */
[----:B------:R-:W-:Y:S01]  /*3e30*/  ISETP.GT.U32.AND P3, PT, R0, R69, PT ;  /* 0x000000450000720c */ /* 0x000fe20003f64070 */
[----:B------:R-:W-:Y:S01]  /*3e40*/  IMAD.HI.U32 R2, R7, R66, RZ ;  /* 0x0000004207027227 */ /* 0x000fe200078e00ff */
[----:B------:R-:W-:-:S02]  /*3e50*/  ISETP.GE.AND P2, PT, R10, RZ, PT ;  /* 0x000000ff0a00720c */ /* 0x000fc40003f46270 */
[----:B------:R-:W-:Y:S01]  /*3e60*/  ISETP.GE.AND P6, PT, R12, RZ, PT ;  /* 0x000000ff0c00720c */ /* 0x000fe20003fc6270 */
[----:B------:R-:W-:Y:S02]  /*3e70*/  VIADD R10, R6, 0x164 ;  /* 0x00000164060a7836 */ /* 0x000fe40000000000 */
[----:B------:R-:W-:Y:S02]  /*3e80*/  IMAD.MOV R9, RZ, RZ, -R2 ;  /* 0x000000ffff097224 */ /* 0x000fe400078e0a02 */
[----:B------:R-:W-:Y:S01]  /*3e90*/  @!P1 IMAD.IADD R67, R67, 0x1, -R0 ;  /* 0x0000000143439824 */ /* 0x000fe200078e0a00 */
[----:B------:R-:W-:Y:S01]  /*3ea0*/  IABS R65, R10 ;  /* 0x0000000a00417213 */ /* 0x000fe20000000000 */
[C---:B------:R-:W-:Y:S02]  /*3eb0*/  IMAD R66, R0.reuse, R9, R66 ;  /* 0x0000000900427224 */ /* 0x040fe400078e0242 */
[----:B------:R-:W-:Y:S01]  /*3ec0*/  @!P3 IMAD.IADD R69, R69, 0x1, -R0 ;  /* 0x000000014545b824 */ /* 0x000fe200078e0a00 */
[C---:B------:R-:W-:Y:S01]  /*3ed0*/  ISETP.GT.U32.AND P1, PT, R0.reuse, R67, PT ;  /* 0x000000430000720c */ /* 0x040fe20003f24070 */
[----:B------:R-:W-:Y:S01]  /*3ee0*/  IMAD.HI.U32 R2, R7, R65, RZ ;  /* 0x0000004107027227 */ /* 0x000fe200078e00ff */
[----:B------:R-:W-:-:S03]  /*3ef0*/  ISETP.GT.U32.AND P3, PT, R0, R66, PT ;  /* 0x000000420000720c */ /* 0x000fc60003f64070 */
[----:B------:R-:W-:Y:S01]  /*3f00*/  @!P5 IMAD.IADD R71, R71, 0x1, -R0 ;  /* 0x000000014747d824 */ /* 0x000fe200078e0a00 */
[----:B------:R-:W-:Y:S01]  /*3f10*/  ISETP.GE.AND P5, PT, R13, RZ, PT ;  /* 0x000000ff0d00720c */ /* 0x000fe20003fa6270 */
[----:B------:R-:W-:Y:S02]  /*3f20*/  IMAD.MOV R2, RZ, RZ, -R2 ;  /* 0x000000ffff027224 */ /* 0x000fe400078e0a02 */
[----:B------:R-:W-:Y:S01]  /*3f30*/  @!P0 IMAD.MOV R71, RZ, RZ, -R71 ;  /* 0x000000ffff478224 */ /* 0x000fe200078e0a47 */
[C---:B------:R-:W-:Y:S01]  /*3f40*/  ISETP.GT.U32.AND P0, PT, R0.reuse, R68, PT ;  /* 0x000000440000720c */ /* 0x040fe20003f04070 */
[----:B------:R-:W-:Y:S02]  /*3f50*/  IMAD R65, R0, R2, R65 ;  /* 0x0000000200417224 */ /* 0x000fe400078e0241 */
[----:B------:R-:W-:Y:S02]  /*3f60*/  VIADD R11, R6, 0x160 ;  /* 0x00000160060b7836 */ /* 0x000fe40000000000 */
[--C-:B------:R-:W-:Y:S01]  /*3f70*/  @!P1 IMAD.IADD R67, R67, 0x1, -R0.reuse ;  /* 0x0000000143439824 */ /* 0x100fe200078e0a00 */
[----:B------:R-:W-:Y:S01]  /*3f80*/  ISETP.GT.U32.AND P1, PT, R0, R65, PT ;  /* 0x000000410000720c */ /* 0x000fe20003f24070 */
[----:B------:R-:W-:Y:S01]  /*3f90*/  VIADD R12, R6, 0x158 ;  /* 0x00000158060c7836 */ /* 0x000fe20000000000 */
[----:B------:R-:W-:Y:S01]  /*3fa0*/  IABS R64, R11 ;  /* 0x0000000b00407213 */ /* 0x000fe20000000000 */
[----:B------:R-:W-:Y:S01]  /*3fb0*/  @!P3 IMAD.IADD R66, R66, 0x1, -R0 ;  /* 0x000000014242b824 */ /* 0x000fe200078e0a00 */
[----:B------:R-:W-:Y:S01]  /*3fc0*/  ISETP.GE.AND P3, PT, R11, RZ, PT ;  /* 0x000000ff0b00720c */ /* 0x000fe20003f66270 */
[----:B------:R-:W-:Y:S01]  /*3fd0*/  @!P2 IMAD.MOV R69, RZ, RZ, -R69 ;  /* 0x000000ffff45a224 */ /* 0x000fe200078e0a45 */
[----:B------:R-:W-:Y:S01]  /*3fe0*/  IABS R62, R12 ;  /* 0x0000000c003e7213 */ /* 0x000fe20000000000 */
[----:B------:R-:W-:Y:S01]  /*3ff0*/  IMAD.HI.U32 R2, R7, R64, RZ ;  /* 0x0000004007027227 */ /* 0x000fe200078e00ff */
[----:B------:R-:W-:-:S03]  /*4000*/  ISETP.GT.U32.AND P2, PT, R0, R66, PT ;  /* 0x000000420000720c */ /* 0x000fc60003f44070 */
[----:B------:R-:W-:Y:S01]  /*4010*/  @!P0 IMAD.IADD R68, R68, 0x1, -R0 ;  /* 0x0000000144448824 */ /* 0x000fe200078e0a00 */
[----:B------:R-:W-:Y:S01]  /*4020*/  ISETP.GE.AND P0, PT, R10, RZ, PT ;  /* 0x000000ff0a00720c */ /* 0x000fe20003f06270 */
[----:B------:R-:W-:Y:S01]  /*4030*/  @!P6 IMAD.MOV R70, RZ, RZ, -R70 ;  /* 0x000000ffff46e224 */ /* 0x000fe200078e0a46 */
[----:B------:R-:W-:Y:S01]  /*4040*/  ISETP.GE.AND P6, PT, R8, RZ, PT ;  /* 0x000000ff0800720c */ /* 0x000fe20003fc6270 */
[----:B------:R-:W-:Y:S02]  /*4050*/  VIADD R10, R6, 0x15c ;  /* 0x0000015c060a7836 */ /* 0x000fe40000000000 */
[----:B------:R-:W-:Y:S02]  /*4060*/  IMAD.MOV R9, RZ, RZ, -R2 ;  /* 0x000000ffff097224 */ /* 0x000fe400078e0a02 */
[----:B------:R-:W-:Y:S01]  /*4070*/  IMAD.HI.U32 R8, R7, R62, RZ ;  /* 0x0000003e07087227 */ /* 0x000fe200078e00ff */
[----:B------:R-:W-:-:S03]  /*4080*/  IABS R63, R10 ;  /* 0x0000000a003f7213 */ /* 0x000fc60000000000 */
[----:B------:R-:W-:Y:S02]  /*4090*/  @!P1 IMAD.IADD R65, R65, 0x1, -R0 ;  /* 0x0000000141419824 */ /* 0x000fe400078e0a00 */
[C---:B------:R-:W-:Y:S02]  /*40a0*/  IMAD R64, R0.reuse, R9, R64 ;  /* 0x0000000900407224 */ /* 0x040fe400078e0240 */
[----:B------:R-:W-:Y:S01]  /*40b0*/  IMAD.MOV R9, RZ, RZ, -R8 ;  /* 0x000000ffff097224 */ /* 0x000fe200078e0a08 */
[----:B------:R-:W-:Y:S01]  /*40c0*/  ISETP.GT.U32.AND P1, PT, R0, R65, PT ;  /* 0x000000410000720c */ /* 0x000fe20003f24070 */
[----:B------:R-:W-:-:S04]  /*40d0*/  IMAD.HI.U32 R2, R7, R63, RZ ;  /* 0x0000003f07027227 */ /* 0x000fc800078e00ff */
[----:B------:R-:W-:Y:S01]  /*40e0*/  @!P2 IMAD.IADD R66, R66, 0x1, -R0 ;  /* 0x000000014242a824 */ /* 0x000fe200078e0a00 */
[----:B------:R-:W-:Y:S01]  /*40f0*/  ISETP.GE.AND P2, PT, R12, RZ, PT ;  /* 0x000000ff0c00720c */ /* 0x000fe20003f46270 */
[C---:B------:R-:W-:Y:S02]  /*4100*/  IMAD R62, R0.reuse, R9, R62 ;  /* 0x00000009003e7224 */ /* 0x040fe400078e023e */
[----:B------:R-:W-:Y:S02]  /*4110*/  IMAD.MOV R2, RZ, RZ, -R2 ;  /* 0x000000ffff027224 */ /* 0x000fe400078e0a02 */
[----:B------:R-:W-:Y:S01]  /*4120*/  @!P6 IMAD.MOV R66, RZ, RZ, -R66 ;  /* 0x000000ffff42e224 */ /* 0x000fe200078e0a42 */
[C---:B------:R-:W-:Y:S01]  /*4130*/  ISETP.GT.U32.AND P6, PT, R0.reuse, R62, PT ;  /* 0x0000003e0000720c */ /* 0x040fe20003fc4070 */
[C---:B------:R-:W-:Y:S02]  /*4140*/  IMAD R63, R0.reuse, R2, R63 ;  /* 0x00000002003f7224 */ /* 0x040fe400078e023f */
[----:B------:R-:W-:Y:S01]  /*4150*/  @!P5 IMAD.MOV R68, RZ, RZ, -R68 ;  /* 0x000000ffff44d224 */ /* 0x000fe200078e0a44 */
[C---:B------:R-:W-:Y:S01]  /*4160*/  ISETP.GT.U32.AND P5, PT, R0.reuse, R64, PT ;  /* 0x000000400000720c */ /* 0x040fe20003fa4070 */
[----:B------:R-:W-:Y:S01]  /*4170*/  @!P1 IMAD.IADD R65, R65, 0x1, -R0 ;  /* 0x0000000141419824 */ /* 0x000fe200078e0a00 */
[----:B------:R-:W-:Y:S01]  /*4180*/  ISETP.GT.U32.AND P1, PT, R0, R63, PT ;  /* 0x0000003f0000720c */ /* 0x000fe20003f24070 */
[----:B------:R-:W-:-:S02]  /*4190*/  VIADD R11, R6, 0x14c ;  /* 0x0000014c060b7836 */ /* 0x000fc40000000000 */
[----:B------:R-:W-:Y:S02]  /*41a0*/  VIADD R8, R6, 0x154 ;  /* 0x0000015406087836 */ /* 0x000fe40000000000 */
[----:B------:R-:W-:Y:S01]  /*41b0*/  @!P4 IMAD.MOV R67, RZ, RZ, -R67 ;  /* 0x000000ffff43c224 */ /* 0x000fe200078e0a43 */
[----:B------:R-:W-:Y:S01]  /*41c0*/  IABS R59, R11 ;  /* 0x0000000b003b7213 */ /* 0x000fe20000000000 */
[--C-:B------:R-:W-:Y:S01]  /*41d0*/  @!P6 IMAD.IADD R62, R62, 0x1, -R0.reuse ;  /* 0x000000013e3ee824 */ /* 0x100fe200078e0a00 */
[----:B------:R-:W-:Y:S01]  /*41e0*/  ISETP.GE.AND P4, PT, R10, RZ, PT ;  /* 0x000000ff0a00720c */ /* 0x000fe20003f86270 */
[----:B------:R-:W-:Y:S01]  /*41f0*/  VIADD R10, R6, 0x150 ;  /* 0x00000150060a7836 */ /* 0x000fe20000000000 */
[----:B------:R-:W-:Y:S01]  /*4200*/  IABS R61, R8 ;  /* 0x00000008003d7213 */ /* 0x000fe20000000000 */
[--C-:B------:R-:W-:Y:S01]  /*4210*/  @!P5 IMAD.IADD R64, R64, 0x1, -R0.reuse ;  /* 0x000000014040d824 */ /* 0x100fe200078e0a00 */
[----:B------:R-:W-:Y:S01]  /*4220*/  ISETP.GT.U32.AND P6, PT, R0, R62, PT ;  /* 0x0000003e0000720c */ /* 0x000fe20003fc4070 */
[----:B------:R-:W-:Y:S01]  /*4230*/  @!P0 IMAD.MOV R65, RZ, RZ, -R65 ;  /* 0x000000ffff418224 */ /* 0x000fe200078e0a41 */
[----:B------:R-:W-:Y:S01]  /*4240*/  ISETP.GE.AND P0, PT, R8, RZ, PT ;  /* 0x000000ff0800720c */ /* 0x000fe20003f06270 */
[----:B------:R-:W-:Y:S01]  /*4250*/  @!P1 IMAD.IADD R63, R63, 0x1, -R0 ;  /* 0x000000013f3f9824 */ /* 0x000fe200078e0a00 */
[----:B------:R-:W-:Y:S01]  /*4260*/  ISETP.GT.U32.AND P5, PT, R0, R64, PT ;  /* 0x000000400000720c */ /* 0x000fe20003fa4070 */
[----:B------:R-:W-:Y:S01]  /*4270*/  IMAD.HI.U32 R8, R7, R59, RZ ;  /* 0x0000003b07087227 */ /* 0x000fe200078e00ff */
[----:B------:R-:W-:-:S02]  /*4280*/  IABS R60, R10 ;  /* 0x0000000a003c7213 */ /* 0x000fc40000000000 */
[----:B------:R-:W-:Y:S01]  /*4290*/  ISETP.GT.U32.AND P1, PT, R0, R63, PT ;  /* 0x0000003f0000720c */ /* 0x000fe20003f24070 */
[----:B------:R-:W-:-:S04]  /*42a0*/  IMAD.HI.U32 R2, R7, R61, RZ ;  /* 0x0000003d07027227 */ /* 0x000fc800078e00ff */
[----:B------:R-:W-:Y:S02]  /*42b0*/  IMAD.MOV R8, RZ, RZ, -R8 ;  /* 0x000000ffff087224 */ /* 0x000fe400078e0a08 */
[----:B------:R-:W-:Y:S02]  /*42c0*/  IMAD.MOV R9, RZ, RZ, -R2 ;  /* 0x000000ffff097224 */ /* 0x000fe400078e0a02 */
[----:B------:R-:W-:-:S04]  /*42d0*/  IMAD.HI.U32 R2, R7, R60, RZ ;  /* 0x0000003c07027227 */ /* 0x000fc800078e00ff */
[----:B------:R-:W-:Y:S02]  /*42e0*/  IMAD R59, R0, R8, R59 ;  /* 0x00000008003b7224 */ /* 0x000fe400078e023b */
[----:B------:R-:W-:Y:S02]  /*42f0*/  @!P6 IMAD.IADD R62, R62, 0x1, -R0 ;  /* 0x000000013e3ee824 */ /* 0x000fe400078e0a00 */
[C---:B------:R-:W-:Y:S02]  /*4300*/  IMAD R61, R0.reuse, R9, R61 ;  /* 0x00000009003d7224 */ /* 0x040fe400078e023d */
[----:B------:R-:W-:Y:S02]  /*4310*/  IMAD.MOV R9, RZ, RZ, -R2 ;  /* 0x000000ffff097224 */ /* 0x000fe400078e0a02 */
[----:B------:R-:W-:Y:S01]  /*4320*/  @!P2 IMAD.MOV R62, RZ, RZ, -R62 ;  /* 0x000000ffff3ea224 */ /* 0x000fe200078e0a3e */
[----:B------:R-:W-:Y:S01]  /*4330*/  ISETP.GT.U32.AND P2, PT, R0, R59, PT ;  /* 0x0000003b0000720c */ /* 0x000fe20003f44070 */
[--C-:B------:R-:W-:Y:S01]  /*4340*/  @!P5 IMAD.IADD R64, R64, 0x1, -R0.reuse ;  /* 0x000000014040d824 */ /* 0x100fe200078e0a00 */
[----:B------:R-:W-:Y:S01]  /*4350*/  ISETP.GE.AND P5, PT, R10, RZ, PT ;  /* 0x000000ff0a00720c */ /* 0x000fe20003fa6270 */
[----:B------:R-:W-:Y:S01]  /*4360*/  @!P1 IMAD.IADD R63, R63, 0x1, -R0 ;  /* 0x000000013f3f9824 */ /* 0x000fe200078e0a00 */
[C---:B------:R-:W-:Y:S01]  /*4370*/  ISETP.GT.U32.AND P1, PT, R0.reuse, R61, PT ;  /* 0x0000003d0000720c */ /* 0x040fe20003f24070 */
[----:B------:R-:W-:-:S02]  /*4380*/  IMAD R60, R0, R9, R60 ;  /* 0x00000009003c7224 */ /* 0x000fc400078e023c */
[----:B------:R-:W-:Y:S02]  /*4390*/  VIADD R10, R6, 0x144 ;  /* 0x00000144060a7836 */ /* 0x000fe40000000000 */
[----:B------:R-:W-:Y:S01]  /*43a0*/  @!P4 IMAD.MOV R63, RZ, RZ, -R63 ;  /* 0x000000ffff3fc224 */ /* 0x000fe200078e0a3f */
[----:B------:R-:W-:Y:S01]  /*43b0*/  ISETP.GT.U32.AND P4, PT, R0, R60, PT ;  /* 0x0000003c0000720c */ /* 0x000fe20003f84070 */
[----:B------:R-:W-:Y:S01]  /*43c0*/  VIADD R12, R6, 0x13c ;  /* 0x0000013c060c7836 */ /* 0x000fe20000000000 */
[----:B------:R-:W-:Y:S01]  /*43d0*/  IABS R57, R10 ;  /* 0x0000000a00397213 */ /* 0x000fe20000000000 */
[----:B------:R-:W-:Y:S02]  /*43e0*/  @!P2 IMAD.IADD R59, R59, 0x1, -R0 ;  /* 0x000000013b3ba824 */ /* 0x000fe400078e0a00 */
[----:B------:R-:W-:Y:S01]  /*43f0*/  @!P3 IMAD.MOV R64, RZ, RZ, -R64 ;  /* 0x000000ffff40b224 */ /* 0x000fe200078e0a40 */
[----:B------:R-:W-:Y:S01]  /*4400*/  IABS R55, R12 ;  /* 0x0000000c00377213 */ /* 0x000fe20000000000 */
[----:B------:R-:W-:Y:S01]  /*4410*/  IMAD.HI.U32 R8, R7, R57, RZ ;  /* 0x0000003907087227 */ /* 0x000fe200078e00ff */
[----:B------:R-:W-:-:S02]  /*4420*/  ISETP.GT.U32.AND P2, PT, R0, R59, PT ;  /* 0x0000003b0000720c */ /* 0x000fc40003f44070 */
[----:B------:R-:W-:Y:S01]  /*4430*/  ISETP.GE.AND P3, PT, R11, RZ, PT ;  /* 0x000000ff0b00720c */ /* 0x000fe20003f66270 */
[----:B------:R-:W-:Y:S02]  /*4440*/  @!P1 IMAD.IADD R61, R61, 0x1, -R0 ;  /* 0x000000013d3d9824 */ /* 0x000fe400078e0a00 */
[----:B------:R-:W-:Y:S02]  /*4450*/  IMAD.MOV R8, RZ, RZ, -R8 ;  /* 0x000000ffff087224 */ /* 0x000fe400078e0a08 */
[----:B------:R-:W-:Y:S01]  /*4460*/  @!P4 IMAD.IADD R60, R60, 0x1, -R0 ;  /* 0x000000013c3cc824 */ /* 0x000fe200078e0a00 */
[----:B------:R-:W-:Y:S01]  /*4470*/  ISETP.GT.U32.AND P1, PT, R0, R61, PT ;  /* 0x0000003d0000720c */ /* 0x000fe20003f24070 */
[----:B------:R-:W-:Y:S02]  /*4480*/  VIADD R2, R6, 0x148 ;  /* 0x0000014806027836 */ /* 0x000fe40000000000 */
[C---:B------:R-:W-:Y:S01]  /*4490*/  IMAD R57, R0.reuse, R8, R57 ;  /* 0x0000000800397224 */ /* 0x040fe200078e0239 */
[----:B------:R-:W-:Y:S01]  /*44a0*/  ISETP.GT.U32.AND P4, PT, R0, R60, PT ;  /* 0x0000003c0000720c */ /* 0x000fe20003f84070 */
[----:B------:R-:W-:Y:S01]  /*44b0*/  IMAD.HI.U32 R8, R7, R55, RZ ;  /* 0x0000003707087227 */ /* 0x000fe200078e00ff */
[----:B------:R-:W-:-:S02]  /*44c0*/  IABS R58, R2 ;  /* 0x00000002003a7213 */ /* 0x000fc40000000000 */
[----:B------:R-:W-:Y:S01]  /*44d0*/  ISETP.GE.AND P6, PT, R2, RZ, PT ;  /* 0x000000ff0200720c */ /* 0x000fe20003fc6270 */
[----:B------:R-:W-:Y:S02]  /*44e0*/  VIADD R11, R6, 0x140 ;  /* 0x00000140060b7836 */ /* 0x000fe40000000000 */
[----:B------:R-:W-:Y:S02]  /*44f0*/  IMAD.MOV R8, RZ, RZ, -R8 ;  /* 0x000000ffff087224 */ /* 0x000fe400078e0a08 */
[----:B------:R-:W-:Y:S01]  /*4500*/  @!P2 IMAD.IADD R59, R59, 0x1, -R0 ;  /* 0x000000013b3ba824 */ /* 0x000fe200078e0a00 */
[----:B------:R-:W-:Y:S01]  /*4510*/  IABS R56, R11 ;  /* 0x0000000b00387213 */ /* 0x000fe20000000000 */
[----:B------:R-:W-:Y:S02]  /*4520*/  IMAD R55, R0, R8, R55 ;  /* 0x0000000800377224 */ /* 0x000fe400078e0237 */
[----:B------:R-:W-:-:S04]  /*4530*/  IMAD.HI.U32 R2, R7, R58, RZ ;  /* 0x0000003a07027227 */ /* 0x000fc800078e00ff */
[----:B------:R-:W-:Y:S01]  /*4540*/  @!P1 IMAD.IADD R61, R61, 0x1, -R0 ;  /* 0x000000013d3d9824 */ /* 0x000fe200078e0a00 */
[----:B------:R-:W-:Y:S01]  /*4550*/  ISETP.GE.AND P1, PT, R10, RZ, PT ;  /* 0x000000ff0a00720c */ /* 0x000fe20003f26270 */
[----:B------:R-:W-:Y:S01]  /*4560*/  @!P3 IMAD.MOV R59, RZ, RZ, -R59 ;  /* 0x000000ffff3bb224 */ /* 0x000fe200078e0a3b */
[----:B------:R-:W-:Y:S01]  /*4570*/  ISETP.GT.U32.AND P3, PT, R0, R55, PT ;  /* 0x000000370000720c */ /* 0x000fe20003f64070 */
[----:B------:R-:W-:Y:S02]  /*4580*/  IMAD.MOV R9, RZ, RZ, -R2 ;  /* 0x000000ffff097224 */ /* 0x000fe400078e0a02 */
[----:B------:R-:W-:-:S04]  /*4590*/  IMAD.HI.U32 R2, R7, R56, RZ ;  /* 0x0000003807027227 */ /* 0x000fc800078e00ff */
[----:B------:R-:W-:Y:S02]  /*45a0*/  @!P4 IMAD.IADD R60, R60, 0x1, -R0 ;  /* 0x000000013c3cc824 */ /* 0x000fe400078e0a00 */
[----:B------:R-:W-:Y:S01]  /*45b0*/  @!P0 IMAD.MOV R61, RZ, RZ, -R61 ;  /* 0x000000ffff3d8224 */ /* 0x000fe200078e0a3d */
[C---:B------:R-:W-:Y:S01]  /*45c0*/  ISETP.GT.U32.AND P0, PT, R0.reuse, R57, PT ;  /* 0x000000390000720c */ /* 0x040fe20003f04070 */
[----:B------:R-:W-:Y:S02]  /*45d0*/  IMAD R58, R0, R9, R58 ;  /* 0x00000009003a7224 */ /* 0x000fe400078e023a */
[----:B------:R-:W-:Y:S02]  /*45e0*/  VIADD R10, R6, 0x138 ;  /* 0x00000138060a7836 */ /* 0x000fe40000000000 */
[----:B------:R-:W-:Y:S01]  /*45f0*/  IMAD.MOV R9, RZ, RZ, -R2 ;  /* 0x000000ffff097224 */ /* 0x000fe200078e0a02 */
[C---:B------:R-:W-:Y:S01]  /*4600*/  ISETP.GT.U32.AND P4, PT, R0.reuse, R58, PT ;  /* 0x0000003a0000720c */ /* 0x040fe20003f84070 */
[----:B------:R-:W-:Y:S01]  /*4610*/  @!P5 IMAD.MOV R60, RZ, RZ, -R60 ;  /* 0x000000ffff3cd224 */ /* 0x000fe200078e0a3c */
[----:B------:R-:W-:Y:S01]  /*4620*/  ISETP.GE.AND P5, PT, R11, RZ, PT ;  /* 0x000000ff0b00720c */ /* 0x000fe20003fa6270 */
[----:B------:R-:W-:Y:S01]  /*4630*/  IMAD R56, R0, R9, R56 ;  /* 0x0000000900387224 */ /* 0x000fe200078e0238 */
[----:B------:R-:W-:Y:S01]  /*4640*/  IABS R54, R10 ;  /* 0x0000000a00367213 */ /* 0x000fe20000000000 */
[----:B------:R-:W-:-:S02]  /*4650*/  VIADD R11, R6, 0x134 ;  /* 0x00000134060b7836 */ /* 0x000fc40000000000 */
[--C-:B------:R-:W-:Y:S01]  /*4660*/  @!P3 IMAD.IADD R55, R55, 0x1, -R0.reuse ;  /* 0x000000013737b824 */ /* 0x100fe200078e0a00 */
[C---:B------:R-:W-:Y:S01]  /*4670*/  ISETP.GT.U32.AND P2, PT, R0.reuse, R56, PT ;  /* 0x000000380000720c */ /* 0x040fe20003f44070 */
[----:B------:R-:W-:Y:S01]  /*4680*/  IMAD.HI.U32 R2, R7, R54, RZ ;  /* 0x0000003607027227 */ /* 0x000fe200078e00ff */
[----:B------:R-:W-:Y:S02]  /*4690*/  IABS R53, R11 ;  /* 0x0000000b00357213 */ /* 0x000fe40000000000 */
[C---:B------:R-:W-:Y:S01]  /*46a0*/  ISETP.GT.U32.AND P3, PT, R0.reuse, R55, PT ;  /* 0x000000370000720c */ /* 0x040fe20003f64070 */
[----:B------:R-:W-:Y:S02]  /*46b0*/  @!P0 IMAD.IADD R57, R57, 0x1, -R0 ;  /* 0x0000000139398824 */ /* 0x000fe400078e0a00 */
[----:B------:R-:W-:Y:S02]  /*46c0*/  IMAD.MOV R9, RZ, RZ, -R2 ;  /* 0x000000ffff097224 */ /* 0x000fe400078e0a02 */
[----:B------:R-:W-:Y:S01]  /*46d0*/  IMAD.HI.U32 R2, R7, R53, RZ ;  /* 0x0000003507027227 */ /* 0x000fe200078e00ff */
[----:B------:R-:W-:-:S03]  /*46e0*/  ISETP.GT.U32.AND P0, PT, R0, R57, PT ;  /* 0x000000390000720c */ /* 0x000fc60003f04070 */
[----:B------:R-:W-:Y:S02]  /*46f0*/  IMAD.MOV R2, RZ, RZ, -R2 ;  /* 0x000000ffff027224 */ /* 0x000fe400078e0a02 */
[--C-:B------:R-:W-:Y:S02]  /*4700*/  @!P4 IMAD.IADD R58, R58, 0x1, -R0.reuse ;  /* 0x000000013a3ac824 */ /* 0x100fe400078e0a00 */
[----:B------:R-:W-:Y:S02]  /*4710*/  @!P2 IMAD.IADD R56, R56, 0x1, -R0 ;  /* 0x000000013838a824 */ /* 0x000fe400078e0a00 */
[C---:B------:R-:W-:Y:S01]  /*4720*/  IMAD R53, R0.reuse, R2, R53 ;  /* 0x0000000200357224 */ /* 0x040fe200078e0235 */
[C---:B------:R-:W-:Y:S01]  /*4730*/  ISETP.GT.U32.AND P4, PT, R0.reuse, R58, PT ;  /* 0x0000003a0000720c */ /* 0x040fe20003f84070 */
[C---:B------:R-:W-:Y:S01]  /*4740*/  IMAD R54, R0.reuse, R9, R54 ;  /* 0x0000000900367224 */ /* 0x040fe200078e0236 */
[C---:B------:R-:W-:Y:S01]  /*4750*/  ISETP.GT.U32.AND P2, PT, R0.reuse, R56, PT ;  /* 0x000000380000720c */ /* 0x040fe20003f44070 */
[----:B------:R-:W-:Y:S01]  /*4760*/  @!P3 IMAD.IADD R55, R55, 0x1, -R0 ;  /* 0x000000013737b824 */ /* 0x000fe200078e0a00 */
[----:B------:R-:W-:Y:S01]  /*4770*/  ISETP.GT.U32.AND P3, PT, R0, R53, PT ;  /* 0x000000350000720c */ /* 0x000fe20003f64070 */
[----:B------:R-:W-:-:S02]  /*4780*/  VIADD R13, R6, 0x130 ;  /* 0x00000130060d7836 */ /* 0x000fc40000000000 */
[--C-:B------:R-:W-:Y:S01]  /*4790*/  @!P0 IMAD.IADD R57, R57, 0x1, -R0.reuse ;  /* 0x0000000139398824 */ /* 0x100fe200078e0a00 */
[----:B------:R-:W-:Y:S01]  /*47a0*/  ISETP.GT.U32.AND P0, PT, R0, R54, PT ;  /* 0x000000360000720c */ /* 0x000fe20003f04070 */
[----:B------:R-:W-:Y:S01]  /*47b0*/  VIADD R2, R6, 0x12c ;  /* 0x0000012c06027836 */ /* 0x000fe20000000000 */
[----:B------:R-:W-:Y:S01]  /*47c0*/  IABS R52, R13 ;  /* 0x0000000d00347213 */ /* 0x000fe20000000000 */
[----:B------:R-:W-:Y:S01]  /*47d0*/  @!P1 IMAD.MOV R57, RZ, RZ, -R57 ;  /* 0x000000ffff399224 */ /* 0x000fe200078e0a39 */
[----:B------:R-:W-:Y:S01]  /*47e0*/  ISETP.GE.AND P1, PT, R11, RZ, PT ;  /* 0x000000ff0b00720c */ /* 0x000fe20003f26270 */
[----:B------:R-:W-:Y:S01]  /*47f0*/  @!P4 IMAD.IADD R58, R58, 0x1, -R0 ;  /* 0x000000013a3ac824 */ /* 0x000fe200078e0a00 */
[----:B------:R-:W-:Y:S01]  /*4800*/  ISETP.GE.AND P4, PT, R12, RZ, PT ;  /* 0x000000ff0c00720c */ /* 0x000fe20003f86270 */
[----:B------:R-:W-:Y:S01]  /*4810*/  IMAD.HI.U32 R8, R7, R52, RZ ;  /* 0x0000003407087227 */ /* 0x000fe200078e00ff */
[----:B------:R-:W-:-:S03]  /*4820*/  IABS R51, R2 ;  /* 0x0000000200337213 */ /* 0x000fc60000000000 */
[--C-:B------:R-:W-:Y:S01]  /*4830*/  @!P2 IMAD.IADD R56, R56, 0x1, -R0.reuse ;  /* 0x000000013838a824 */ /* 0x100fe200078e0a00 */
[----:B------:R-:W-:Y:S01]  /*4840*/  ISETP.GE.AND P2, PT, R13, RZ, PT ;  /* 0x000000ff0d00720c */ /* 0x000fe20003f46270 */
[----:B------:R-:W-:Y:S02]  /*4850*/  @!P3 IMAD.IADD R53, R53, 0x1, -R0 ;  /* 0x000000013535b824 */ /* 0x000fe400078e0a00 */
[----:B------:R-:W-:Y:S02]  /*4860*/  IMAD.MOV R9, RZ, RZ, -R8 ;  /* 0x000000ffff097224 */ /* 0x000fe400078e0a08 */
[----:B------:R-:W-:Y:S01]  /*4870*/  @!P0 IMAD.IADD R54, R54, 0x1, -R0 ;  /* 0x0000000136368824 */ /* 0x000fe200078e0a00 */
[----:B------:R-:W-:Y:S01]  /*4880*/  ISETP.GT.U32.AND P3, PT, R0, R53, PT ;  /* 0x000000350000720c */ /* 0x000fe20003f64070 */
[----:B------:R-:W-:Y:S02]  /*4890*/  VIADD R8, R6, 0x128 ;  /* 0x0000012806087836 */ /* 0x000fe40000000000 */
[----:B------:R-:W-:Y:S01]  /*48a0*/  @!P5 IMAD.MOV R56, RZ, RZ, -R56 ;  /* 0x000000ffff38d224 */ /* 0x000fe200078e0a38 */
[----:B------:R-:W-:Y:S01]  /*48b0*/  ISETP.GE.AND P5, PT, R2, RZ, PT ;  /* 0x000000ff0200720c */ /* 0x000fe20003fa6270 */
[----:B------:R-:W-:Y:S01]  /*48c0*/  IMAD.HI.U32 R2, R7, R51, RZ ;  /* 0x0000003307027227 */ /* 0x000fe200078e00ff */
[----:B------:R-:W-:-:S02]  /*48d0*/  ISETP.GT.U32.AND P0, PT, R0, R54, PT ;  /* 0x000000360000720c */ /* 0x000fc40003f04070 */
[----:B------:R-:W-:Y:S01]  /*48e0*/  IABS R50, R8 ;  /* 0x0000000800327213 */ /* 0x000fe20000000000 */
[----:B------:R-:W-:Y:S02]  /*48f0*/  IMAD.MOV R2, RZ, RZ, -R2 ;  /* 0x000000ffff027224 */ /* 0x000fe400078e0a02 */
[----:B------:R-:W-:Y:S01]  /*4900*/  @!P6 IMAD.MOV R58, RZ, RZ, -R58 ;  /* 0x000000ffff3ae224 */ /* 0x000fe200078e0a3a */
[----:B------:R-:W-:Y:S01]  /*4910*/  ISETP.GE.AND P6, PT, R10, RZ, PT ;  /* 0x000000ff0a00720c */ /* 0x000fe20003fc6270 */
[----:B------:R-:W-:Y:S01]  /*4920*/  @!P4 IMAD.MOV R55, RZ, RZ, -R55 ;  /* 0x000000ffff37c224 */ /* 0x000fe200078e0a37 */
[----:B------:R-:W-:Y:S01]  /*4930*/  ISETP.GE.AND P4, PT, R8, RZ, PT ;  /* 0x000000ff0800720c */ /* 0x000fe20003f86270 */
[----:B------:R-:W-:-:S04]  /*4940*/  IMAD.HI.U32 R8, R7, R50, RZ ;  /* 0x0000003207087227 */ /* 0x000fc800078e00ff */
[C---:B------:R-:W-:Y:S02]  /*4950*/  IMAD R51, R0.reuse, R2, R51 ;  /* 0x0000000200337224 */ /* 0x040fe400078e0233 */
[C---:B------:R-:W-:Y:S02]  /*4960*/  IMAD R52, R0.reuse, R9, R52 ;  /* 0x0000000900347224 */ /* 0x040fe400078e0234 */
[----:B------:R-:W-:Y:S02]  /*4970*/  IMAD.MOV R9, RZ, RZ, -R8 ;  /* 0x000000ffff097224 */ /* 0x000fe400078e0a08 */
[--C-:B------:R-:W-:Y:S01]  /*4980*/  @!P3 IMAD.IADD R53, R53, 0x1, -R0.reuse ;  /* 0x000000013535b824 */ /* 0x100fe200078e0a00 */
[----:B------:R-:W-:Y:S01]  /*4990*/  ISETP.GT.U32.AND P3, PT, R0, R51, PT ;  /* 0x000000330000720c */ /* 0x000fe20003f64070 */
[----:B------:R-:W-:Y:S01]  /*49a0*/  @!P0 IMAD.IADD R54, R54, 0x1, -R0 ;  /* 0x0000000136368824 */ /* 0x000fe200078e0a00 */
[C---:B------:R-:W-:Y:S01]  /*49b0*/  ISETP.GT.U32.AND P0, PT, R0.reuse, R52, PT ;  /* 0x000000340000720c */ /* 0x040fe20003f04070 */
[----:B------:R-:W-:-:S02]  /*49c0*/  IMAD R50, R0, R9, R50 ;  /* 0x0000000900327224 */ /* 0x000fc400078e0232 */
[----:B------:R-:W-:Y:S02]  /*49d0*/  @!P6 IMAD.MOV R54, RZ, RZ, -R54 ;  /* 0x000000ffff36e224 */ /* 0x000fe400078e0a36 */
[----:B------:R-:W-:Y:S01]  /*49e0*/  VIADD R10, R6, 0x124 ;  /* 0x00000124060a7836 */ /* 0x000fe20000000000 */
[----:B------:R-:W-:Y:S01]  /*49f0*/  ISETP.GT.U32.AND P6, PT, R0, R50, PT ;  /* 0x000000320000720c */ /* 0x000fe20003fc4070 */
[----:B------:R-:W-:Y:S02]  /*4a00*/  VIADD R11, R6, 0x120 ;  /* 0x00000120060b7836 */ /* 0x000fe40000000000 */
[----:B------:R-:W-:Y:S01]  /*4a10*/  @!P1 IMAD.MOV R53, RZ, RZ, -R53 ;  /* 0x000000ffff359224 */ /* 0x000fe200078e0a35 */
[----:B------:R-:W-:Y:S01]  /*4a20*/  IABS R49, R10 ;  /* 0x0000000a00317213 */ /* 0x000fe20000000000 */
[--C-:B------:R-:W-:Y:S01]  /*4a30*/  @!P3 IMAD.IADD R51, R51, 0x1, -R0.reuse ;  /* 0x000000013333b824 */ /* 0x100fe200078e0a00 */
[----:B------:R-:W-:Y:S01]  /*4a40*/  IABS R48, R11 ;  /* 0x0000000b00307213 */ /* 0x000fe20000000000 */
[----:B------:R-:W-:Y:S01]  /*4a50*/  @!P0 IMAD.IADD R52, R52, 0x1, -R0 ;  /* 0x0000000134348824 */ /* 0x000fe200078e0a00 */
[----:B------:R-:W-:Y:S01]  /*4a60*/  ISETP.GE.AND P1, PT, R10, RZ, PT ;  /* 0x000000ff0a00720c */ /* 0x000fe20003f26270 */
[----:B------:R-:W-:Y:S01]  /*4a70*/  IMAD.HI.U32 R2, R7, R49, RZ ;  /* 0x0000003107027227 */ /* 0x000fe200078e00ff */
[----:B------:R-:W-:-:S02]  /*4a80*/  ISETP.GT.U32.AND P3, PT, R0, R51, PT ;  /* 0x000000330000720c */ /* 0x000fc40003f64070 */
[----:B------:R-:W-:Y:S01]  /*4a90*/  ISETP.GT.U32.AND P0, PT, R0, R52, PT ;  /* 0x000000340000720c */ /* 0x000fe20003f04070 */
[----:B------:R-:W-:Y:S02]  /*4aa0*/  @!P6 IMAD.IADD R50, R50, 0x1, -R0 ;  /* 0x000000013232e824 */ /* 0x000fe400078e0a00 */
[----:B------:R-:W-:Y:S02]  /*4ab0*/  IMAD.MOV R2, RZ, RZ, -R2 ;  /* 0x000000ffff027224 */ /* 0x000fe400078e0a02 */
[----:B------:R-:W-:Y:S01]  /*4ac0*/  VIADD R10, R6, 0x11c ;  /* 0x0000011c060a7836 */ /* 0x000fe20000000000 */
[----:B------:R-:W-:Y:S01]  /*4ad0*/  ISETP.GT.U32.AND P6, PT, R0, R50, PT ;  /* 0x000000320000720c */ /* 0x000fe20003fc4070 */
[----:B------:R-:W-:-:S03]  /*4ae0*/  IMAD.HI.U32 R8, R7, R48, RZ ;  /* 0x0000003007087227 */ /* 0x000fc600078e00ff */
[----:B------:R-:W-:Y:S01]  /*4af0*/  IABS R47, R10 ;  /* 0x0000000a002f7213 */ /* 0x000fe20000000000 */
[----:B------:R-:W-:Y:S02]  /*4b00*/  IMAD R49, R0, R2, R49 ;  /* 0x0000000200317224 */ /* 0x000fe400078e0231 */
[----:B------:R-:W-:Y:S02]  /*4b10*/  IMAD.MOV R9, RZ, RZ, -R8 ;  /* 0x000000ffff097224 */ /* 0x000fe400078e0a08 */
[----:B------:R-:W-:Y:S02]  /*4b20*/  VIADD R12, R6, 0x118 ;  /* 0x00000118060c7836 */ /* 0x000fe40000000000 */
[----:B------:R-:W-:Y:S01]  /*4b30*/  @!P3 IMAD.IADD R51, R51, 0x1, -R0 ;  /* 0x000000013333b824 */ /* 0x000fe200078e0a00 */
[----:B------:R-:W-:Y:S01]  /*4b40*/  ISETP.GT.U32.AND P3, PT, R0, R49, PT ;  /* 0x000000310000720c */ /* 0x000fe20003f64070 */
[----:B------:R-:W-:Y:S01]  /*4b50*/  IMAD.HI.U32 R2, R7, R47, RZ ;  /* 0x0000002f07027227 */ /* 0x000fe200078e00ff */
[----:B------:R-:W-:-:S03]  /*4b60*/  IABS R46, R12 ;  /* 0x0000000c002e7213 */ /* 0x000fc60000000000 */
[----:B------:R-:W-:Y:S02]  /*4b70*/  IMAD R48, R0, R9, R48 ;  /* 0x0000000900307224 */ /* 0x000fe400078e0230 */
[----:B------:R-:W-:Y:S02]  /*4b80*/  IMAD.MOV R9, RZ, RZ, -R2 ;  /* 0x000000ffff097224 */ /* 0x000fe400078e0a02 */
[----:B------:R-:W-:Y:S01]  /*4b90*/  @!P6 IMAD.IADD R50, R50, 0x1, -R0 ;  /* 0x000000013232e824 */ /* 0x000fe200078e0a00 */
[----:B------:R-:W-:Y:S01]  /*4ba0*/  ISETP.GT.U32.AND P6, PT, R0, R48, PT ;  /* 0x000000300000720c */ /* 0x000fe20003fc4070 */
[----:B------:R-:W-:-:S04]  /*4bb0*/  IMAD.HI.U32 R2, R7, R46, RZ ;  /* 0x0000002e07027227 */ /* 0x000fc800078e00ff */
[----:B------:R-:W-:Y:S02]  /*4bc0*/  IMAD R47, R0, R9, R47 ;  /* 0x00000009002f7224 */ /* 0x000fe400078e022f */
[----:B------:R-:W-:Y:S01]  /*4bd0*/  @!P0 IMAD.IADD R52, R52, 0x1, -R0 ;  /* 0x0000000134348824 */ /* 0x000fe200078e0a00 */
[----:B------:R-:W-:Y:S01]  /*4be0*/  ISETP.GE.AND P0, PT, R11, RZ, PT ;  /* 0x000000ff0b00720c */ /* 0x000fe20003f06270 */
[----:B------:R-:W-:Y:S02]  /*4bf0*/  IMAD.MOV R11, RZ, RZ, -R2 ;  /* 0x000000ffff0b7224 */ /* 0x000fe400078e0a02 */
[----:B------:R-:W-:Y:S01]  /*4c00*/  @!P3 IMAD.IADD R49, R49, 0x1, -R0 ;  /* 0x000000013131b824 */ /* 0x000fe200078e0a00 */
[C---:B------:R-:W-:Y:S01]  /*4c10*/  ISETP.GT.U32.AND P3, PT, R0.reuse, R47, PT ;  /* 0x0000002f0000720c */ /* 0x040fe20003f64070 */
[----:B------:R-:W-:Y:S02]  /*4c20*/  IMAD R46, R0, R11, R46 ;  /* 0x0000000b002e7224 */ /* 0x000fe400078e022e */
[----:B------:R-:W-:-:S02]  /*4c30*/  VIADD R13, R6, 0x114 ;  /* 0x00000114060d7836 */ /* 0x000fc40000000000 */
[--C-:B------:R-:W-:Y:S01]  /*4c40*/  @!P6 IMAD.IADD R48, R48, 0x1, -R0.reuse ;  /* 0x000000013030e824 */ /* 0x100fe200078e0a00 */
[----:B------:R-:W-:Y:S01]  /*4c50*/  ISETP.GT.U32.AND P6, PT, R0, R46, PT ;  /* 0x0000002e0000720c */ /* 0x000fe20003fc4070 */
[C---:B------:R-:W-:Y:S01]  /*4c60*/  VIADD R15, R6.reuse, 0x10c ;  /* 0x0000010c060f7836 */ /* 0x040fe20000000000 */
[----:B------:R-:W-:Y:S01]  /*4c70*/  IABS R45, R13 ;  /* 0x0000000d002d7213 */ /* 0x000fe20000000000 */
[----:B------:R-:W-:Y:S02]  /*4c80*/  @!P5 IMAD.MOV R51, RZ, RZ, -R51 ;  /* 0x000000ffff33d224 */ /* 0x000fe400078e0a33 */
[----:B------:R-:W-:Y:S01]  /*4c90*/  VIADD R14, R6, 0x110 ;  /* 0x00000110060e7836 */ /* 0x000fe20000000000 */
[----:B------:R-:W-:Y:S01]  /*4ca0*/  IABS R43, R15 ;  /* 0x0000000f002b7213 */ /* 0x000fe20000000000 */
[----:B------:R-:W-:Y:S01]  /*4cb0*/  @!P3 IMAD.IADD R47, R47, 0x1, -R0 ;  /* 0x000000012f2fb824 */ /* 0x000fe200078e0a00 */
[----:B------:R-:W-:Y:S01]  /*4cc0*/  ISETP.GT.U32.AND P3, PT, R0, R48, PT ;  /* 0x000000300000720c */ /* 0x000fe20003f64070 */
[----:B------:R-:W-:Y:S01]  /*4cd0*/  IMAD.HI.U32 R8, R7, R45, RZ ;  /* 0x0000002d07087227 */ /* 0x000fe200078e00ff */
[----:B------:R-:W-:-:S02]  /*4ce0*/  IABS R44, R14 ;  /* 0x0000000e002c7213 */ /* 0x000fc40000000000 */
[----:B------:R-:W-:Y:S01]  /*4cf0*/  ISETP.GT.U32.AND P5, PT, R0, R47, PT ;  /* 0x0000002f0000720c */ /* 0x000fe20003fa4070 */
[----:B------:R-:W-:-:S04]  /*4d00*/  IMAD.HI.U32 R2, R7, R43, RZ ;  /* 0x0000002b07027227 */ /* 0x000fc800078e00ff */
[----:B------:R-:W-:Y:S02]  /*4d10*/  IMAD.MOV R8, RZ, RZ, -R8 ;  /* 0x000000ffff087224 */ /* 0x000fe400078e0a08 */
[----:B------:R-:W-:Y:S02]  /*4d20*/  @!P6 IMAD.IADD R46, R46, 0x1, -R0 ;  /* 0x000000012e2ee824 */ /* 0x000fe400078e0a00 */
[----:B------:R-:W-:Y:S02]  /*4d30*/  IMAD.MOV R2, RZ, RZ, -R2 ;  /* 0x000000ffff027224 */ /* 0x000fe400078e0a02 */
[C---:B------:R-:W-:Y:S01]  /*4d40*/  IMAD R45, R0.reuse, R8, R45 ;  /* 0x00000008002d7224 */ /* 0x040fe200078e022d */
[C---:B------:R-:W-:Y:S01]  /*4d50*/  ISETP.GT.U32.AND P6, PT, R0.reuse, R46, PT ;  /* 0x0000002e0000720c */ /* 0x040fe20003fc4070 */
[C---:B------:R-:W-:Y:S02]  /*4d60*/  IMAD R43, R0.reuse, R2, R43 ;  /* 0x00000002002b7224 */ /* 0x040fe400078e022b */
[----:B------:R-:W-:Y:S01]  /*4d70*/  @!P4 IMAD.MOV R50, RZ, RZ, -R50 ;  /* 0x000000ffff32c224 */ /* 0x000fe200078e0a32 */
[----:B------:R-:W-:Y:S01]  /*4d80*/  ISETP.GT.U32.AND P4, PT, R0, R45, PT ;  /* 0x0000002d0000720c */ /* 0x000fe20003f84070 */
[----:B------:R-:W-:-:S02]  /*4d90*/  VIADD R11, R6, 0x108 ;  /* 0x00000108060b7836 */ /* 0x000fc40000000000 */
[----:B------:R-:W-:Y:S01]  /*4da0*/  @!P5 IMAD.IADD R47, R47, 0x1, -R0 ;  /* 0x000000012f2fd824 */ /* 0x000fe200078e0a00 */
[----:B------:R-:W-:Y:S01]  /*4db0*/  ISETP.GT.U32.AND P5, PT, R0, R43, PT ;  /* 0x0000002b0000720c */ /* 0x000fe20003fa4070 */
[----:B------:R-:W-:Y:S01]  /*4dc0*/  IMAD.HI.U32 R9, R7, R44, RZ ;  /* 0x0000002c07097227 */ /* 0x000fe200078e00ff */
[----:B------:R-:W-:-:S03]  /*4dd0*/  IABS R42, R11 ;  /* 0x0000000b002a7213 */ /* 0x000fc60000000000 */
[----:B------:R-:W-:-:S04]  /*4de0*/  IMAD.HI.U32 R8, R7, R41, RZ ;  /* 0x0000002907087227 */ /* 0x000fc800078e00ff */
[----:B------:R-:W-:Y:S01]  /*4df0*/  @!P2 IMAD.MOV R52, RZ, RZ, -R52 ;  /* 0x000000ffff34a224 */ /* 0x000fe200078e0a34 */
[----:B------:R-:W-:Y:S01]  /*4e00*/  ISETP.GT.U32.AND P2, PT, R0, R49, PT ;  /* 0x000000310000720c */ /* 0x000fe20003f44070 */
[--C-:B------:R-:W-:Y:S01]  /*4e10*/  @!P3 IMAD.IADD R48, R48, 0x1, -R0.reuse ;  /* 0x000000013030b824 */ /* 0x100fe200078e0a00 */
[----:B------:R-:W-:Y:S01]  /*4e20*/  ISETP.GE.AND P3, PT, R10, RZ, PT ;  /* 0x000000ff0a00720c */ /* 0x000fe20003f66270 */
[----:B------:R-:W-:Y:S01]  /*4e30*/  @!P6 IMAD.IADD R46, R46, 0x1, -R0 ;  /* 0x000000012e2ee824 */ /* 0x000fe200078e0a00 */
[----:B------:R-:W-:Y:S01]  /*4e40*/  ISETP.GE.AND P6, PT, R12, RZ, PT ;  /* 0x000000ff0c00720c */ /* 0x000fe20003fc6270 */
[----:B------:R-:W-:Y:S02]  /*4e50*/  IMAD.MOV R9, RZ, RZ, -R9 ;  /* 0x000000ffff097224 */ /* 0x000fe400078e0a09 */
[----:B------:R-:W-:Y:S02]  /*4e60*/  IMAD.MOV R8, RZ, RZ, -R8 ;  /* 0x000000ffff087224 */ /* 0x000fe400078e0a08 */
[----:B------:R-:W-:-:S04]  /*4e70*/  IMAD.HI.U32 R2, R7, R42, RZ ;  /* 0x0000002a07027227 */ /* 0x000fc800078e00ff */
[----:B------:R-:W-:Y:S01]  /*4e80*/  @!P4 IMAD.IADD R45, R45, 0x1, -R0 ;  /* 0x000000012d2dc824 */ /* 0x000fe200078e0a00 */
[----:B------:R-:W-:Y:S01]  /*4e90*/  ISETP.GE.AND P4, PT, R13, RZ, PT ;  /* 0x000000ff0d00720c */ /* 0x000fe20003f86270 */
[C---:B------:R-:W-:Y:S02]  /*4ea0*/  IMAD R44, R0.reuse, R9, R44 ;  /* 0x00000009002c7224 */ /* 0x040fe400078e022c */
[----:B------:R-:W-:Y:S02]  /*4eb0*/  IMAD R41, R0, R8, R41 ;  /* 0x0000000800297224 */ /* 0x000fe400078e0229 */
[----:B------:R-:W-:Y:S02]  /*4ec0*/  IMAD.MOV R9, RZ, RZ, -R2 ;  /* 0x000000ffff097224 */ /* 0x000fe400078e0a02 */
[----:B------:R-:W-:Y:S02]  /*4ed0*/  VIADD R8, R6, 0x100 ;  /* 0x0000010006087836 */ /* 0x000fe40000000000 */
[----:B------:R-:W-:Y:S01]  /*4ee0*/  @!P5 IMAD.IADD R43, R43, 0x1, -R0 ;  /* 0x000000012b2bd824 */ /* 0x000fe200078e0a00 */
[C---:B------:R-:W-:Y:S01]  /*4ef0*/  ISETP.GT.U32.AND P5, PT, R0.reuse, R45, PT ;  /* 0x0000002d0000720c */ /* 0x040fe20003fa4070 */
[C---:B------:R-:W-:Y:S01]  /*4f00*/  IMAD R42, R0.reuse, R9, R42 ;  /* 0x00000009002a7224 */ /* 0x040fe200078e022a */
[----:B------:R-:W-:Y:S01]  /*4f10*/  IABS R40, R8 ;  /* 0x0000000800287213 */ /* 0x000fe20000000000 */
[----:B------:R-:W-:Y:S01]  /*4f20*/  @!P0 IMAD.MOV R48, RZ, RZ, -R48 ;  /* 0x000000ffff308224 */ /* 0x000fe200078e0a30 */
[C---:B------:R-:W-:Y:S01]  /*4f30*/  ISETP.GT.U32.AND P0, PT, R0.reuse, R43, PT ;  /* 0x0000002b0000720c */ /* 0x040fe20003f04070 */
[----:B------:R-:W-:Y:S01]  /*4f40*/  @!P2 IMAD.IADD R49, R49, 0x1, -R0 ;  /* 0x000000013131a824 */ /* 0x000fe200078e0a00 */
[C---:B------:R-:W-:Y:S01]  /*4f50*/  ISETP.GT.U32.AND P2, PT, R0.reuse, R44, PT ;  /* 0x0000002c0000720c */ /* 0x040fe20003f44070 */
[----:B------:R-:W-:Y:S01]  /*4f60*/  @!P3 IMAD.MOV R47, RZ, RZ, -R47 ;  /* 0x000000ffff2fb224 */ /* 0x000fe200078e0a2f */
[----:B------:R-:W-:Y:S01]  /*4f70*/  ISETP.GT.U32.AND P3, PT, R0, R42, PT ;  /* 0x0000002a0000720c */ /* 0x000fe20003f64070 */
[----:B------:R-:W-:Y:S01]  /*4f80*/  @!P6 IMAD.MOV R46, RZ, RZ, -R46 ;  /* 0x000000ffff2ee224 */ /* 0x000fe200078e0a2e */
[----:B------:R-:W-:Y:S01]  /*4f90*/  ISETP.GE.AND P6, PT, R15, RZ, PT ;  /* 0x000000ff0f00720c */ /* 0x000fe20003fc6270 */
[----:B------:R-:W-:-:S04]  /*4fa0*/  IMAD.HI.U32 R2, R7, R40, RZ ;  /* 0x0000002807027227 */ /* 0x000fc800078e00ff */
[----:B------:R-:W-:Y:S02]  /*4fb0*/  IMAD.MOV R9, RZ, RZ, -R2 ;  /* 0x000000ffff097224 */ /* 0x000fe400078e0a02 */
[--C-:B------:R-:W-:Y:S01]  /*4fc0*/  @!P5 IMAD.IADD R45, R45, 0x1, -R0.reuse ;  /* 0x000000012d2dd824 */ /* 0x100fe200078e0a00 */
[----:B------:R-:W-:Y:S01]  /*4fd0*/  ISETP.GT.U32.AND P5, PT, R0, R41, PT ;  /* 0x000000290000720c */ /* 0x000fe20003fa4070 */
[----:B------:R-:W-:Y:S01]  /*4fe0*/  @!P0 IMAD.IADD R43, R43, 0x1, -R0 ;  /* 0x000000012b2b8824 */ /* 0x000fe200078e0a00 */
[----:B------:R-:W-:Y:S01]  /*4ff0*/  ISETP.GE.AND P0, PT, R16, RZ, PT ;  /* 0x000000ff1000720c */ /* 0x000fe20003f06270 */
[----:B------:R-:W-:Y:S02]  /*5000*/  IMAD R40, R0, R9, R40 ;  /* 0x0000000900287224 */ /* 0x000fe400078e0228 */
[--C-:B------:R-:W-:Y:S01]  /*5010*/  @!P2 IMAD.IADD R44, R44, 0x1, -R0.reuse ;  /* 0x000000012c2ca824 */ /* 0x100fe200078e0a00 */
[----:B------:R-:W-:Y:S01]  /*5020*/  ISETP.GE.AND P2, PT, R14, RZ, PT ;  /* 0x000000ff0e00720c */ /* 0x000fe20003f46270 */
[----:B------:R-:W-:Y:S01]  /*5030*/  @!P3 IMAD.IADD R42, R42, 0x1, -R0 ;  /* 0x000000012a2ab824 */ /* 0x000fe200078e0a00 */
[----:B------:R-:W-:Y:S01]  /*5040*/  ISETP.GE.AND P3, PT, R8, RZ, PT ;  /* 0x000000ff0800720c */ /* 0x000fe20003f66270 */
[----:B------:R-:W-:Y:S01]  /*5050*/  @!P6 IMAD.MOV R43, RZ, RZ, -R43 ;  /* 0x000000ffff2be224 */ /* 0x000fe200078e0a2b */
[C---:B------:R-:W-:Y:S01]  /*5060*/  ISETP.GT.U32.AND P6, PT, R0.reuse, R40, PT ;  /* 0x000000280000720c */ /* 0x040fe20003fc4070 */
[----:B------:R-:W-:Y:S01]  /*5070*/  @!P1 IMAD.MOV R49, RZ, RZ, -R49 ;  /* 0x000000ffff319224 */ /* 0x000fe200078e0a31 */
[----:B------:R-:W-:Y:S01]  /*5080*/  ISETP.GT.U32.AND P1, PT, R0, R44, PT ;  /* 0x0000002c0000720c */ /* 0x000fe20003f24070 */
[----:B------:R-:W-:-:S02]  /*5090*/  VIADD R10, R6, 0xfc ;  /* 0x000000fc060a7836 */ /* 0x000fc40000000000 */
[----:B------:R-:W-:Y:S01]  /*50a0*/  @!P4 IMAD.MOV R45, RZ, RZ, -R45 ;  /* 0x000000ffff2dc224 */ /* 0x000fe200078e0a2d */
[----:B------:R-:W-:Y:S01]  /*50b0*/  ISETP.GT.U32.AND P4, PT, R0, R42, PT ;  /* 0x0000002a0000720c */ /* 0x000fe20003f84070 */
[--C-:B------:R-:W-:Y:S01]  /*50c0*/  @!P5 IMAD.IADD R41, R41, 0x1, -R0.reuse ;  /* 0x000000012929d824 */ /* 0x100fe200078e0a00 */
[----:B------:R-:W-:Y:S01]  /*50d0*/  IABS R39, R10 ;  /* 0x0000000a00277213 */ /* 0x000fe20000000000 */
[C---:B------:R-:W-:Y:S02]  /*50e0*/  VIADD R2, R6.reuse, 0xf8 ;  /* 0x000000f806027836 */ /* 0x040fe40000000000 */
[----:B------:R-:W-:Y:S01]  /*50f0*/  VIADD R12, R6, 0xe4 ;  /* 0x000000e4060c7836 */ /* 0x000fe20000000000 */
[----:B------:R-:W-:Y:S01]  /*5100*/  ISETP.GT.U32.AND P5, PT, R0, R41, PT ;  /* 0x000000290000720c */ /* 0x000fe20003fa4070 */
[----:B------:R-:W-:Y:S01]  /*5110*/  IMAD.HI.U32 R8, R7, R39, RZ ;  /* 0x0000002707087227 */ /* 0x000fe200078e00ff */
[----:B------:R-:W-:Y:S02]  /*5120*/  IABS R38, R2 ;  /* 0x0000000200267213 */ /* 0x000fe40000000000 */
[----:B------:R-:W-:Y:S01]  /*5130*/  IABS R33, R12 ;  /* 0x0000000c00217213 */ /* 0x000fe20000000000 */
[----:B------:R-:W-:-:S02]  /*5140*/  @!P6 IMAD.IADD R40, R40, 0x1, -R0 ;  /* 0x000000012828e824 */ /* 0x000fc400078e0a00 */
[----:B------:R-:W-:Y:S01]  /*5150*/  @!P1 IMAD.IADD R44, R44, 0x1, -R0 ;  /* 0x000000012c2c9824 */ /* 0x000fe200078e0a00 */
[----:B------:R-:W-:Y:S01]  /*5160*/  ISETP.GE.AND P1, PT, R11, RZ, PT ;  /* 0x000000ff0b00720c */ /* 0x000fe20003f26270 */
[----:B------:R-:W-:Y:S01]  /*5170*/  IMAD.MOV R8, RZ, RZ, -R8 ;  /* 0x000000ffff087224 */ /* 0x000fe200078e0a08 */
[----:B------:R-:W-:Y:S01]  /*5180*/  ISETP.GT.U32.AND P6, PT, R0, R40, PT ;  /* 0x000000280000720c */ /* 0x000fe20003fc4070 */
[----:B------:R-:W-:Y:S01]  /*5190*/  @!P4 IMAD.IADD R42, R42, 0x1, -R0 ;  /* 0x000000012a2ac824 */ /* 0x000fe200078e0a00 */
[----:B------:R-:W-:Y:S01]  /*51a0*/  ISETP.GE.AND P4, PT, R2, RZ, PT ;  /* 0x000000ff0200720c */ /* 0x000fe20003f86270 */
[----:B------:R-:W-:-:S04]  /*51b0*/  IMAD.HI.U32 R2, R7, R38, RZ ;  /* 0x0000002607027227 */ /* 0x000fc800078e00ff */
[----:B------:R-:W-:Y:S02]  /*51c0*/  IMAD R39, R0, R8, R39 ;  /* 0x0000000800277224 */ /* 0x000fe400078e0227 */
[----:B------:R-:W-:Y:S02]  /*51d0*/  VIADD R8, R6, 0xf4 ;  /* 0x000000f406087836 */ /* 0x000fe40000000000 */
[----:B------:R-:W-:Y:S02]  /*51e0*/  IMAD.MOV R11, RZ, RZ, -R2 ;  /* 0x000000ffff0b7224 */ /* 0x000fe400078e0a02 */
[----:B------:R-:W-:Y:S01]  /*51f0*/  @!P2 IMAD.MOV R44, RZ, RZ, -R44 ;  /* 0x000000ffff2ca224 */ /* 0x000fe200078e0a2c */
[----:B------:R-:W-:Y:S01]  /*5200*/  ISETP.GE.AND P2, PT, R10, RZ, PT ;  /* 0x000000ff0a00720c */ /* 0x000fe20003f46270 */
[----:B------:R-:W-:Y:S01]  /*5210*/  @!P5 IMAD.IADD R41, R41, 0x1, -R0 ;  /* 0x000000012929d824 */ /* 0x000fe200078e0a00 */
[----:B------:R-:W-:Y:S01]  /*5220*/  ISETP.GT.U32.AND P5, PT, R0, R39, PT ;  /* 0x000000270000720c */ /* 0x000fe20003fa4070 */
[----:B------:R-:W-:Y:S01]  /*5230*/  VIADD R10, R6, 0xf0 ;  /* 0x000000f0060a7836 */ /* 0x000fe20000000000 */
[----:B------:R-:W-:Y:S01]  /*5240*/  IABS R37, R8 ;  /* 0x0000000800257213 */ /* 0x000fe20000000000 */
[----:B------:R-:W-:-:S02]  /*5250*/  IMAD R38, R0, R11, R38 ;  /* 0x0000000b00267224 */ /* 0x000fc400078e0226 */
[----:B------:R-:W-:Y:S01]  /*5260*/  @!P1 IMAD.MOV R42, RZ, RZ, -R42 ;  /* 0x000000ffff2a9224 */ /* 0x000fe200078e0a2a */
[----:B------:R-:W-:Y:S01]  /*5270*/  ISETP.GE.AND P1, PT, R8, RZ, PT ;  /* 0x000000ff0800720c */ /* 0x000fe20003f26270 */
[----:B------:R-:W-:Y:S01]  /*5280*/  @!P6 IMAD.IADD R40, R40, 0x1, -R0 ;  /* 0x000000012828e824 */ /* 0x000fe200078e0a00 */
[----:B------:R-:W-:Y:S01]  /*5290*/  IABS R36, R10 ;  /* 0x0000000a00247213 */ /* 0x000fe20000000000 */
[----:B------:R-:W-:Y:S01]  /*52a0*/  IMAD.HI.U32 R8, R7, R37, RZ ;  /* 0x0000002507087227 */ /* 0x000fe200078e00ff */
[----:B------:R-:W-:-:S03]  /*52b0*/  ISETP.GT.U32.AND P6, PT, R0, R38, PT ;  /* 0x000000260000720c */ /* 0x000fc60003fc4070 */
[----:B------:R-:W-:Y:S02]  /*52c0*/  IMAD.MOV R8, RZ, RZ, -R8 ;  /* 0x000000ffff087224 */ /* 0x000fe400078e0a08 */
[----:B------:R-:W-:-:S04]  /*52d0*/  IMAD.HI.U32 R9, R7, R36, RZ ;  /* 0x0000002407097227 */ /* 0x000fc800078e00ff */
[----:B------:R-:W-:Y:S02]  /*52e0*/  @!P5 IMAD.IADD R39, R39, 0x1, -R0 ;  /* 0x000000012727d824 */ /* 0x000fe400078e0a00 */
[C---:B------:R-:W-:Y:S02]  /*52f0*/  IMAD R37, R0.reuse, R8, R37 ;  /* 0x0000000800257224 */ /* 0x040fe400078e0225 */
[----:B------:R-:W-:Y:S01]  /*5300*/  IMAD.MOV R9, RZ, RZ, -R9 ;  /* 0x000000ffff097224 */ /* 0x000fe200078e0a09 */
[----:B------:R-:W-:Y:S01]  /*5310*/  ISETP.GT.U32.AND P5, PT, R0, R39, PT ;  /* 0x000000270000720c */ /* 0x000fe20003fa4070 */
[----:B------:R-:W-:Y:S02]  /*5320*/  VIADD R8, R6, 0xec ;  /* 0x000000ec06087836 */ /* 0x000fe40000000000 */
[----:B------:R-:W-:Y:S02]  /*5330*/  IMAD R36, R0, R9, R36 ;  /* 0x0000000900247224 */ /* 0x000fe400078e0224 */
[----:B------:R-:W-:Y:S01]  /*5340*/  @!P6 IMAD.IADD R38, R38, 0x1, -R0 ;  /* 0x000000012626e824 */ /* 0x000fe200078e0a00 */
[----:B------:R-:W-:Y:S01]  /*5350*/  IABS R35, R8 ;  /* 0x0000000800237213 */ /* 0x000fe20000000000 */
[----:B------:R-:W-:Y:S01]  /*5360*/  @!P3 IMAD.MOV R40, RZ, RZ, -R40 ;  /* 0x000000ffff28b224 */ /* 0x000fe200078e0a28 */
[C---:B------:R-:W-:Y:S01]  /*5370*/  ISETP.GT.U32.AND P6, PT, R0.reuse, R36, PT ;  /* 0x000000240000720c */ /* 0x040fe20003fc4070 */
[----:B------:R-:W-:Y:S01]  /*5380*/  @!P0 IMAD.MOV R41, RZ, RZ, -R41 ;  /* 0x000000ffff298224 */ /* 0x000fe200078e0a29 */
[----:B------:R-:W-:Y:S01]  /*5390*/  ISETP.GT.U32.AND P3, PT, R0, R38, PT ;  /* 0x000000260000720c */ /* 0x000fe20003f64070 */
[----:B------:R-:W-:Y:S01]  /*53a0*/  IMAD.HI.U32 R2, R7, R35, RZ ;  /* 0x0000002307027227 */ /* 0x000fe200078e00ff */
[----:B------:R-:W-:-:S03]  /*53b0*/  ISETP.GE.AND P0, PT, R10, RZ, PT ;  /* 0x000000ff0a00720c */ /* 0x000fc60003f06270 */
[----:B------:R-:W-:Y:S02]  /*53c0*/  IMAD.MOV R2, RZ, RZ, -R2 ;  /* 0x000000ffff027224 */ /* 0x000fe400078e0a02 */
[--C-:B------:R-:W-:Y:S01]  /*53d0*/  @!P5 IMAD.IADD R39, R39, 0x1, -R0.reuse ;  /* 0x000000012727d824 */ /* 0x100fe200078e0a00 */
[C---:B------:R-:W-:Y:S01]  /*53e0*/  ISETP.GT.U32.AND P5, PT, R0.reuse, R37, PT ;  /* 0x000000250000720c */ /* 0x040fe20003fa4070 */
[----:B------:R-:W-:Y:S02]  /*53f0*/  IMAD R35, R0, R2, R35 ;  /* 0x0000000200237224 */ /* 0x000fe400078e0223 */
[----:B------:R-:W-:Y:S02]  /*5400*/  VIADD R10, R6, 0xe8 ;  /* 0x000000e8060a7836 */ /* 0x000fe40000000000 */
[--C-:B------:R-:W-:Y:S01]  /*5410*/  @!P3 IMAD.IADD R38, R38, 0x1, -R0.reuse ;  /* 0x000000012626b824 */ /* 0x100fe200078e0a00 */
[----:B------:R-:W-:Y:S01]  /*5420*/  ISETP.GT.U32.AND P3, PT, R0, R35, PT ;  /* 0x000000230000720c */ /* 0x000fe20003f64070 */
[----:B------:R-:W-:Y:S01]  /*5430*/  @!P6 IMAD.IADD R36, R36, 0x1, -R0 ;  /* 0x000000012424e824 */ /* 0x000fe200078e0a00 */
[----:B------:R-:W-:Y:S01]  /*5440*/  IABS R34, R10 ;  /* 0x0000000a00227213 */ /* 0x000fe20000000000 */
[----:B------:R-:W-:Y:S01]  /*5450*/  @!P2 IMAD.MOV R39, RZ, RZ, -R39 ;  /* 0x000000ffff27a224 */ /* 0x000fe200078e0a27 */
[----:B------:R-:W-:Y:S01]  /*5460*/  ISETP.GE.AND P2, PT, R8, RZ, PT ;  /* 0x000000ff0800720c */ /* 0x000fe20003f46270 */
[----:B------:R-:W-:Y:S01]  /*5470*/  IMAD.HI.U32 R8, R7, R33, RZ ;  /* 0x0000002107087227 */ /* 0x000fe200078e00ff */
[----:B------:R-:W-:-:S03]  /*5480*/  ISETP.GT.U32.AND P6, PT, R0, R36, PT ;  /* 0x000000240000720c */ /* 0x000fc60003fc4070 */
[----:B------:R-:W-:Y:S02]  /*5490*/  @!P5 IMAD.IADD R37, R37, 0x1, -R0 ;  /* 0x000000012525d824 */ /* 0x000fe400078e0a00 */
[----:B------:R-:W-:-:S03]  /*54a0*/  IMAD.HI.U32 R2, R7, R34, RZ ;  /* 0x0000002207027227 */ /* 0x000fc600078e00ff */
[C---:B------:R-:W-:Y:S01]  /*54b0*/  ISETP.GT.U32.AND P5, PT, R0.reuse, R37, PT ;  /* 0x000000250000720c */ /* 0x040fe20003fa4070 */
[----:B------:R-:W-:Y:S02]  /*54c0*/  IMAD.MOV R8, RZ, RZ, -R8 ;  /* 0x000000ffff087224 */ /* 0x000fe400078e0a08 */
[----:B------:R-:W-:Y:S02]  /*54d0*/  IMAD.MOV R11, RZ, RZ, -R2 ;  /* 0x000000ffff0b7224 */ /* 0x000fe400078e0a02 */
[C---:B------:R-:W-:Y:S02]  /*54e0*/  IMAD R33, R0.reuse, R8, R33 ;  /* 0x0000000800217224 */ /* 0x040fe400078e0221 */
[----:B------:R-:W-:Y:S02]  /*54f0*/  @!P3 IMAD.IADD R35, R35, 0x1, -R0 ;  /* 0x000000012323b824 */ /* 0x000fe400078e0a00 */
[C---:B------:R-:W-:Y:S02]  /*5500*/  IMAD R34, R0.reuse, R11, R34 ;  /* 0x0000000b00227224 */ /* 0x040fe400078e0222 */
[----:B------:R-:W-:Y:S01]  /*5510*/  @!P4 IMAD.MOV R38, RZ, RZ, -R38 ;  /* 0x000000ffff26c224 */ /* 0x000fe200078e0a26 */
[----:B------:R-:W-:Y:S01]  /*5520*/  ISETP.GT.U32.AND P4, PT, R0, R35, PT ;  /* 0x000000230000720c */ /* 0x000fe20003f84070 */
[----:B------:R-:W-:Y:S01]  /*5530*/  @!P6 IMAD.IADD R36, R36, 0x1, -R0 ;  /* 0x000000012424e824 */ /* 0x000fe200078e0a00 */
[----:B------:R-:W-:Y:S01]  /*5540*/  ISETP.GT.U32.AND P6, PT, R0, R33, PT ;  /* 0x000000210000720c */ /* 0x000fe20003fc4070 */
[----:B------:R-:W-:Y:S01]  /*5550*/  VIADD R8, R6, 0xdc ;  /* 0x000000dc06087836 */ /* 0x000fe20000000000 */
[----:B------:R-:W-:Y:S01]  /*5560*/  ISETP.GT.U32.AND P3, PT, R0, R34, PT ;  /* 0x000000220000720c */ /* 0x000fe20003f64070 */
[----:B------:R-:W-:-:S02]  /*5570*/  VIADD R13, R6, 0xe0 ;  /* 0x000000e0060d7836 */ /* 0x000fc40000000000 */
[----:B------:R-:W-:Y:S01]  /*5580*/  @!P5 IMAD.IADD R37, R37, 0x1, -R0 ;  /* 0x000000012525d824 */ /* 0x000fe200078e0a00 */
[----:B------:R-:W-:Y:S01]  /*5590*/  IABS R31, R8 ;  /* 0x00000008001f7213 */ /* 0x000fe20000000000 */
[----:B------:R-:W-:Y:S01]  /*55a0*/  @!P0 IMAD.MOV R36, RZ, RZ, -R36 ;  /* 0x000000ffff248224 */ /* 0x000fe200078e0a24 */
[----:B------:R-:W-:Y:S01]  /*55b0*/  IABS R32, R13 ;  /* 0x0000000d00207213 */ /* 0x000fe20000000000 */
[----:B------:R-:W-:Y:S01]  /*55c0*/  VIADD R11, R6, 0xd4 ;  /* 0x000000d4060b7836 */ /* 0x000fe20000000000 */
[----:B------:R-:W-:Y:S01]  /*55d0*/  ISETP.GE.AND P5, PT, R10, RZ, PT ;  /* 0x000000ff0a00720c */ /* 0x000fe20003fa6270 */
[----:B------:R-:W-:Y:S02]  /*55e0*/  VIADD R10, R6, 0xd8 ;  /* 0x000000d8060a7836 */ /* 0x000fe40000000000 */
[C---:B------:R-:W-:Y:S01]  /*55f0*/  IMAD.HI.U32 R2, R7.reuse, R31, RZ ;  /* 0x0000001f07027227 */ /* 0x040fe200078e00ff */
[----:B------:R-:W-:Y:S02]  /*5600*/  IABS R29, R11 ;  /* 0x0000000b001d7213 */ /* 0x000fe40000000000 */
[----:B------:R-:W-:Y:S01]  /*5610*/  IABS R30, R10 ;  /* 0x0000000a001e7213 */ /* 0x000fe20000000000 */
[----:B------:R-:W-:-:S04]  /*5620*/  IMAD.HI.U32 R9, R7, R32, RZ ;  /* 0x0000002007097227 */ /* 0x000fc800078e00ff */
[--C-:B------:R-:W-:Y:S01]  /*5630*/  @!P4 IMAD.IADD R35, R35, 0x1, -R0.reuse ;  /* 0x000000012323c824 */ /* 0x100fe200078e0a00 */
[----:B------:R-:W-:Y:S01]  /*5640*/  ISETP.GE.AND P4, PT, R13, RZ, PT ;  /* 0x000000ff0d00720c */ /* 0x000fe20003f86270 */
[----:B------:R-:W-:Y:S02]  /*5650*/  @!P6 IMAD.IADD R33, R33, 0x1, -R0 ;  /* 0x000000012121e824 */ /* 0x000fe400078e0a00 */
[----:B------:R-:W-:Y:S02]  /*5660*/  IMAD.MOV R2, RZ, RZ, -R2 ;  /* 0x000000ffff027224 */ /* 0x000fe400078e0a02 */
[----:B------:R-:W-:Y:S02]  /*5670*/  IMAD.MOV R9, RZ, RZ, -R9 ;  /* 0x000000ffff097224 */ /* 0x000fe400078e0a09 */
[----:B------:R-:W-:Y:S01]  /*5680*/  @!P3 IMAD.IADD R34, R34, 0x1, -R0 ;  /* 0x000000012222b824 */ /* 0x000fe200078e0a00 */
[----:B------:R-:W-:Y:S01]  /*5690*/  ISETP.GE.AND P3, PT, R8, RZ, PT ;  /* 0x000000ff0800720c */ /* 0x000fe20003f66270 */
[----:B------:R-:W-:Y:S01]  /*56a0*/  @!P2 IMAD.MOV R35, RZ, RZ, -R35 ;  /* 0x000000ffff23a224 */ /* 0x000fe200078e0a23 */
[C---:B------:R-:W-:Y:S01]  /*56b0*/  ISETP.GT.U32.AND P2, PT, R0.reuse, R33, PT ;  /* 0x000000210000720c */ /* 0x040fe20003f44070 */
[C---:B------:R-:W-:Y:S01]  /*56c0*/  IMAD R31, R0.reuse, R2, R31 ;  /* 0x00000002001f7224 */ /* 0x040fe200078e021f */
[C---:B------:R-:W-:Y:S01]  /*56d0*/  ISETP.GT.U32.AND P6, PT, R0.reuse, R34, PT ;  /* 0x000000220000720c */ /* 0x040fe20003fc4070 */
[----:B------:R-:W-:-:S02]  /*56e0*/  IMAD R32, R0, R9, R32 ;  /* 0x0000000900207224 */ /* 0x000fc400078e0220 */
[----:B------:R-:W-:-:S03]  /*56f0*/  IMAD.HI.U32 R2, R7, R30, RZ ;  /* 0x0000001e07027227 */ /* 0x000fc600078e00ff */
[----:B------:R-:W-:Y:S01]  /*5700*/  ISETP.GT.U32.AND P0, PT, R0, R32, PT ;  /* 0x000000200000720c */ /* 0x000fe20003f04070 */
[----:B------:R-:W-:Y:S02]  /*5710*/  IMAD.MOV R9, RZ, RZ, -R2 ;  /* 0x000000ffff097224 */ /* 0x000fe400078e0a02 */
[----:B------:R-:W-:Y:S01]  /*5720*/  @!P1 IMAD.MOV R37, RZ, RZ, -R37 ;  /* 0x000000ffff259224 */ /* 0x000fe200078e0a25 */
[----:B------:R-:W-:Y:S01]  /*5730*/  ISETP.GE.AND P1, PT, R12, RZ, PT ;  /* 0x000000ff0c00720c */ /* 0x000fe20003f26270 */
[----:B------:R-:W-:Y:S02]  /*5740*/  IMAD R30, R0, R9, R30 ;  /* 0x00000009001e7224 */ /* 0x000fe400078e021e */
[--C-:B------:R-:W-:Y:S02]  /*5750*/  @!P2 IMAD.IADD R33, R33, 0x1, -R0.reuse ;  /* 0x000000012121a824 */ /* 0x100fe400078e0a00 */
[--C-:B------:R-:W-:Y:S01]  /*5760*/  @!P6 IMAD.IADD R34, R34, 0x1, -R0.reuse ;  /* 0x000000012222e824 */ /* 0x100fe200078e0a00 */
[----:B------:R-:W-:Y:S01]  /*5770*/  ISETP.GT.U32.AND P2, PT, R0, R30, PT ;  /* 0x0000001e0000720c */ /* 0x000fe20003f44070 */
[----:B------:R-:W-:Y:S01]  /*5780*/  VIADD R12, R6, 0xd0 ;  /* 0x000000d0060c7836 */ /* 0x000fe20000000000 */
[----:B------:R-:W-:Y:S01]  /*5790*/  ISETP.GT.U32.AND P6, PT, R0, R31, PT ;  /* 0x0000001f0000720c */ /* 0x000fe20003fc4070 */
[----:B------:R-:W-:-:S02]  /*57a0*/  @!P0 IMAD.IADD R32, R32, 0x1, -R0 ;  /* 0x0000000120208824 */ /* 0x000fc400078e0a00 */
[----:B------:R-:W-:Y:S01]  /*57b0*/  VIADD R13, R6, 0xcc ;  /* 0x000000cc060d7836 */ /* 0x000fe20000000000 */
[----:B------:R-:W-:Y:S01]  /*57c0*/  IABS R28, R12 ;  /* 0x0000000c001c7213 */ /* 0x000fe20000000000 */
[C---:B------:R-:W-:Y:S01]  /*57d0*/  IMAD.HI.U32 R2, R7.reuse, R29, RZ ;  /* 0x0000001d07027227 */ /* 0x040fe200078e00ff */
[----:B------:R-:W-:Y:S02]  /*57e0*/  ISETP.GT.U32.AND P0, PT, R0, R32, PT ;  /* 0x000000200000720c */ /* 0x000fe40003f04070 */
[----:B------:R-:W-:Y:S01]  /*57f0*/  IABS R27, R13 ;  /* 0x0000000d001b7213 */ /* 0x000fe20000000000 */
[----:B------:R-:W-:-:S04]  /*5800*/  IMAD.HI.U32 R8, R7, R28, RZ ;  /* 0x0000001c07087227 */ /* 0x000fc800078e00ff */
[----:B------:R-:W-:Y:S02]  /*5810*/  @!P2 IMAD.IADD R30, R30, 0x1, -R0 ;  /* 0x000000011e1ea824 */ /* 0x000fe400078e0a00 */
[----:B------:R-:W-:Y:S02]  /*5820*/  IMAD.MOV R2, RZ, RZ, -R2 ;  /* 0x000000ffff027224 */ /* 0x000fe400078e0a02 */
[----:B------:R-:W-:Y:S01]  /*5830*/  @!P6 IMAD.IADD R31, R31, 0x1, -R0 ;  /* 0x000000011f1fe824 */ /* 0x000fe200078e0a00 */
[----:B------:R-:W-:Y:S01]  /*5840*/  ISETP.GE.AND P6, PT, R11, RZ, PT ;  /* 0x000000ff0b00720c */ /* 0x000fe20003fc6270 */
[----:B------:R-:W-:Y:S01]  /*5850*/  @!P5 IMAD.MOV R34, RZ, RZ, -R34 ;  /* 0x000000ffff22d224 */ /* 0x000fe200078e0a22 */
[C---:B------:R-:W-:Y:S01]  /*5860*/  ISETP.GT.U32.AND P5, PT, R0.reuse, R30, PT ;  /* 0x0000001e0000720c */ /* 0x040fe20003fa4070 */
[----:B------:R-:W-:Y:S01]  /*5870*/  IMAD.HI.U32 R9, R7, R27, RZ ;  /* 0x0000001b07097227 */ /* 0x000fe200078e00ff */
[----:B------:R-:W-:-:S03]  /*5880*/  ISETP.GT.U32.AND P2, PT, R0, R31, PT ;  /* 0x0000001f0000720c */ /* 0x000fc60003f44070 */
[----:B------:R-:W-:Y:S02]  /*5890*/  IMAD.MOV R11, RZ, RZ, -R8 ;  /* 0x000000ffff0b7224 */ /* 0x000fe400078e0a08 */
[----:B------:R-:W-:Y:S02]  /*58a0*/  IMAD R29, R0, R2, R29 ;  /* 0x00000002001d7224 */ /* 0x000fe400078e021d */
[----:B------:R-:W-:Y:S01]  /*58b0*/  @!P0 IMAD.IADD R32, R32, 0x1, -R0 ;  /* 0x0000000120208824 */ /* 0x000fe200078e0a00 */
[----:B------:R-:W-:Y:S01]  /*58c0*/  ISETP.GE.AND P0, PT, R10, RZ, PT ;  /* 0x000000ff0a00720c */ /* 0x000fe20003f06270 */
[----:B------:R-:W-:Y:S02]  /*58d0*/  IMAD.MOV R9, RZ, RZ, -R9 ;  /* 0x000000ffff097224 */ /* 0x000fe400078e0a09 */
[C---:B------:R-:W-:Y:S02]  /*58e0*/  IMAD R28, R0.reuse, R11, R28 ;  /* 0x0000000b001c7224 */ /* 0x040fe400078e021c */
[----:B------:R-:W-:Y:S01]  /*58f0*/  @!P1 IMAD.MOV R33, RZ, RZ, -R33 ;  /* 0x000000ffff219224 */ /* 0x000fe200078e0a21 */
[C---:B------:R-:W-:Y:S01]  /*5900*/  ISETP.GT.U32.AND P1, PT, R0.reuse, R29, PT ;  /* 0x0000001d0000720c */ /* 0x040fe20003f24070 */
[----:B------:R-:W-:-:S02]  /*5910*/  IMAD R27, R0, R9, R27 ;  /* 0x00000009001b7224 */ /* 0x000fc400078e021b */
[----:B------:R-:W-:Y:S01]  /*5920*/  @!P4 IMAD.MOV R32, RZ, RZ, -R32 ;  /* 0x000000ffff20c224 */ /* 0x000fe200078e0a20 */
[----:B------:R-:W-:Y:S01]  /*5930*/  ISETP.GT.U32.AND P4, PT, R0, R28, PT ;  /* 0x0000001c0000720c */ /* 0x000fe20003f84070 */
[--C-:B------:R-:W-:Y:S01]  /*5940*/  @!P5 IMAD.IADD R30, R30, 0x1, -R0.reuse ;  /* 0x000000011e1ed824 */ /* 0x100fe200078e0a00 */
[----:B------:R-:W-:Y:S01]  /*5950*/  ISETP.GT.U32.AND P5, PT, R0, R27, PT ;  /* 0x0000001b0000720c */ /* 0x000fe20003fa4070 */
[C---:B------:R-:W-:Y:S02]  /*5960*/  VIADD R8, R6.reuse, 0xc8 ;  /* 0x000000c806087836 */ /* 0x040fe40000000000 */
[C---:B------:R-:W-:Y:S02]  /*5970*/  VIADD R10, R6.reuse, 0xc4 ;  /* 0x000000c4060a7836 */ /* 0x040fe40000000000 */
[----:B------:R-:W-:Y:S01]  /*5980*/  VIADD R11, R6, 0xc0 ;  /* 0x000000c0060b7836 */ /* 0x000fe20000000000 */
[----:B------:R-:W-:Y:S01]  /*5990*/  IABS R26, R8 ;  /* 0x00000008001a7213 */ /* 0x000fe20000000000 */
[--C-:B------:R-:W-:Y:S01]  /*59a0*/  @!P1 IMAD.IADD R29, R29, 0x1, -R0.reuse ;  /* 0x000000011d1d9824 */ /* 0x100fe200078e0a00 */
[----:B------:R-:W-:Y:S01]  /*59b0*/  IABS R25, R10 ;  /* 0x0000000a00197213 */ /* 0x000fe20000000000 */
[--C-:B------:R-:W-:Y:S01]  /*59c0*/  @!P2 IMAD.IADD R31, R31, 0x1, -R0.reuse ;  /* 0x000000011f1fa824 */ /* 0x100fe200078e0a00 */
[----:B------:R-:W-:Y:S01]  /*59d0*/  IABS R24, R11 ;  /* 0x0000000b00187213 */ /* 0x000fe20000000000 */
[----:B------:R-:W-:Y:S01]  /*59e0*/  @!P4 IMAD.IADD R28, R28, 0x1, -R0 ;  /* 0x000000011c1cc824 */ /* 0x000fe200078e0a00 */
[----:B------:R-:W-:Y:S01]  /*59f0*/  ISETP.GT.U32.AND P4, PT, R0, R29, PT ;  /* 0x0000001d0000720c */ /* 0x000fe20003f84070 */
[----:B------:R-:W-:Y:S01]  /*5a00*/  IMAD.HI.U32 R2, R7, R26, RZ ;  /* 0x0000001a07027227 */ /* 0x000fe200078e00ff */
[----:B------:R-:W-:-:S02]  /*5a10*/  ISETP.GE.AND P2, PT, R12, RZ, PT ;  /* 0x000000ff0c00720c */ /* 0x000fc40003f46270 */
[----:B------:R-:W-:Y:S01]  /*5a20*/  ISETP.GE.AND P1, PT, R13, RZ, PT ;  /* 0x000000ff0d00720c */ /* 0x000fe20003f26270 */
[----:B------:R-:W-:Y:S01]  /*5a30*/  @!P5 IMAD.IADD R27, R27, 0x1, -R0 ;  /* 0x000000011b1bd824 */ /* 0x000fe200078e0a00 */
[----:B------:R-:W-:Y:S01]  /*5a40*/  ISETP.GT.U32.AND P5, PT, R0, R28, PT ;  /* 0x0000001c0000720c */ /* 0x000fe20003fa4070 */
[----:B------:R-:W-:Y:S02]  /*5a50*/  IMAD.MOV R9, RZ, RZ, -R2 ;  /* 0x000000ffff097224 */ /* 0x000fe400078e0a02 */
[----:B------:R-:W-:-:S04]  /*5a60*/  IMAD.HI.U32 R2, R7, R25, RZ ;  /* 0x0000001907027227 */ /* 0x000fc800078e00ff */
[C---:B------:R-:W-:Y:S02]  /*5a70*/  IMAD R26, R0.reuse, R9, R26 ;  /* 0x00000009001a7224 */ /* 0x040fe400078e021a */
[----:B------:R-:W-:Y:S02]  /*5a80*/  IMAD.MOV R2, RZ, RZ, -R2 ;  /* 0x000000ffff027224 */ /* 0x000fe400078e0a02 */
[--C-:B------:R-:W-:Y:S01]  /*5a90*/  @!P4 IMAD.IADD R29, R29, 0x1, -R0.reuse ;  /* 0x000000011d1dc824 */ /* 0x100fe200078e0a00 */
[C---:B------:R-:W-:Y:S01]  /*5aa0*/  ISETP.GT.U32.AND P4, PT, R0.reuse, R26, PT ;  /* 0x0000001a0000720c */ /* 0x040fe20003f84070 */
[----:B------:R-:W-:Y:S02]  /*5ab0*/  IMAD R25, R0, R2, R25 ;  /* 0x0000000200197224 */ /* 0x000fe400078e0219 */
[----:B------:R-:W-:Y:S02]  /*5ac0*/  @!P5 IMAD.IADD R28, R28, 0x1, -R0 ;  /* 0x000000011c1cd824 */ /* 0x000fe400078e0a00 */
[----:B------:R-:W-:Y:S01]  /*5ad0*/  IMAD.HI.U32 R2, R7, R24, RZ ;  /* 0x0000001807027227 */ /* 0x000fe200078e00ff */
[----:B------:R-:W-:-:S03]  /*5ae0*/  ISETP.GT.U32.AND P5, PT, R0, R25, PT ;  /* 0x000000190000720c */ /* 0x000fc60003fa4070 */
[----:B------:R-:W-:Y:S01]  /*5af0*/  @!P3 IMAD.MOV R31, RZ, RZ, -R31 ;  /* 0x000000ffff1fb224 */ /* 0x000fe200078e0a1f */
[----:B------:R-:W-:Y:S01]  /*5b00*/  ISETP.GT.U32.AND P3, PT, R0, R27, PT ;  /* 0x0000001b0000720c */ /* 0x000fe20003f64070 */
[----:B------:R-:W-:Y:S02]  /*5b10*/  VIADD R12, R6, 0xbc ;  /* 0x000000bc060c7836 */ /* 0x000fe40000000000 */
[----:B------:R-:W-:Y:S02]  /*5b20*/  IMAD.MOV R9, RZ, RZ, -R2 ;  /* 0x000000ffff097224 */ /* 0x000fe400078e0a02 */
[----:B------:R-:W-:Y:S01]  /*5b30*/  @!P4 IMAD.IADD R26, R26, 0x1, -R0 ;  /* 0x000000011a1ac824 */ /* 0x000fe200078e0a00 */
[----:B------:R-:W-:Y:S01]  /*5b40*/  IABS R23, R12 ;  /* 0x0000000c00177213 */ /* 0x000fe20000000000 */
[----:B------:R-:W-:Y:S01]  /*5b50*/  IMAD R24, R0, R9, R24 ;  /* 0x0000000900187224 */ /* 0x000fe200078e0218 */
[----:B------:R-:W-:Y:S01]  /*5b60*/  ISETP.GE.AND P4, PT, R10, RZ, PT ;  /* 0x000000ff0a00720c */ /* 0x000fe20003f86270 */
[----:B------:R-:W-:-:S02]  /*5b70*/  @!P5 IMAD.IADD R25, R25, 0x1, -R0 ;  /* 0x000000011919d824 */ /* 0x000fc400078e0a00 */
[----:B------:R-:W-:Y:S01]  /*5b80*/  @!P0 IMAD.MOV R30, RZ, RZ, -R30 ;  /* 0x000000ffff1e8224 */ /* 0x000fe200078e0a1e */
[----:B------:R-:W-:Y:S01]  /*5b90*/  ISETP.GT.U32.AND P0, PT, R0, R26, PT ;  /* 0x0000001a0000720c */ /* 0x000fe20003f04070 */
[----:B------:R-:W-:Y:S01]  /*5ba0*/  VIADD R13, R6, 0xb8 ;  /* 0x000000b8060d7836 */ /* 0x000fe20000000000 */
[----:B------:R-:W-:Y:S01]  /*5bb0*/  ISETP.GT.U32.AND P5, PT, R0, R24, PT ;  /* 0x000000180000720c */ /* 0x000fe20003fa4070 */
[----:B------:R-:W-:-:S03]  /*5bc0*/  IMAD.HI.U32 R2, R7, R23, RZ ;  /* 0x0000001707027227 */ /* 0x000fc600078e00ff */
[----:B------:R-:W-:Y:S01]  /*5bd0*/  IABS R21, R13 ;  /* 0x0000000d00157213 */ /* 0x000fe20000000000 */
[----:B------:R-:W-:Y:S01]  /*5be0*/  @!P3 IMAD.IADD R27, R27, 0x1, -R0 ;  /* 0x000000011b1bb824 */ /* 0x000fe200078e0a00 */
[----:B------:R-:W-:Y:S01]  /*5bf0*/  ISETP.GE.AND P3, PT, R8, RZ, PT ;  /* 0x000000ff0800720c */ /* 0x000fe20003f66270 */
[----:B------:R-:W-:Y:S02]  /*5c00*/  IMAD.MOV R8, RZ, RZ, -R2 ;  /* 0x000000ffff087224 */ /* 0x000fe400078e0a02 */
[----:B------:R-:W-:Y:S01]  /*5c10*/  @!P6 IMAD.MOV R29, RZ, RZ, -R29 ;  /* 0x000000ffff1de224 */ /* 0x000fe200078e0a1d */
[C---:B------:R-:W-:Y:S01]  /*5c20*/  ISETP.GT.U32.AND P6, PT, R0.reuse, R25, PT ;  /* 0x000000190000720c */ /* 0x040fe20003fc4070 */
[----:B------:R-:W-:Y:S02]  /*5c30*/  IMAD R23, R0, R8, R23 ;  /* 0x0000000800177224 */ /* 0x000fe400078e0217 */
[----:B------:R-:W-:Y:S02]  /*5c40*/  VIADD R8, R6, 0xb4 ;  /* 0x000000b406087836 */ /* 0x000fe40000000000 */
[----:B------:R-:W-:-:S03]  /*5c50*/  IMAD.HI.U32 R2, R7, R21, RZ ;  /* 0x0000001507027227 */ /* 0x000fc600078e00ff */
[----:B------:R-:W-:Y:S01]  /*5c60*/  IABS R20, R8 ;  /* 0x0000000800147213 */ /* 0x000fe20000000000 */
[--C-:B------:R-:W-:Y:S01]  /*5c70*/  @!P0 IMAD.IADD R26, R26, 0x1, -R0.reuse ;  /* 0x000000011a1a8824 */ /* 0x100fe200078e0a00 */
[----:B------:R-:W-:Y:S01]  /*5c80*/  ISETP.GT.U32.AND P0, PT, R0, R23, PT ;  /* 0x000000170000720c */ /* 0x000fe20003f04070 */
[----:B------:R-:W-:Y:S01]  /*5c90*/  @!P5 IMAD.IADD R24, R24, 0x1, -R0 ;  /* 0x000000011818d824 */ /* 0x000fe200078e0a00 */
[----:B------:R-:W-:Y:S01]  /*5ca0*/  ISETP.GE.AND P5, PT, R8, RZ, PT ;  /* 0x000000ff0800720c */ /* 0x000fe20003fa6270 */
[----:B------:R-:W-:Y:S02]  /*5cb0*/  IMAD.MOV R2, RZ, RZ, -R2 ;  /* 0x000000ffff027224 */ /* 0x000fe400078e0a02 */
[----:B------:R-:W-:Y:S01]  /*5cc0*/  @!P3 IMAD.MOV R26, RZ, RZ, -R26 ;  /* 0x000000ffff1ab224 */ /* 0x000fe200078e0a1a */
[C---:B------:R-:W-:Y:S01]  /*5cd0*/  ISETP.GT.U32.AND P3, PT, R0.reuse, R24, PT ;  /* 0x000000180000720c */ /* 0x040fe20003f64070 */
[----:B------:R-:W-:Y:S02]  /*5ce0*/  IMAD R21, R0, R2, R21 ;  /* 0x0000000200157224 */ /* 0x000fe400078e0215 */
[----:B------:R-:W-:-:S04]  /*5cf0*/  IMAD.HI.U32 R2, R7, R20, RZ ;  /* 0x0000001407027227 */ /* 0x000fc800078e00ff */
[----:B------:R-:W-:Y:S01]  /*5d00*/  @!P6 IMAD.IADD R25, R25, 0x1, -R0 ;  /* 0x000000011919e824 */ /* 0x000fe200078e0a00 */
[----:B------:R-:W-:Y:S01]  /*5d10*/  ISETP.GE.AND P6, PT, R13, RZ, PT ;  /* 0x000000ff0d00720c */ /* 0x000fe20003fc6270 */
[----:B------:R-:W-:Y:S02]  /*5d20*/  IMAD.MOV R9, RZ, RZ, -R2 ;  /* 0x000000ffff097224 */ /* 0x000fe400078e0a02 */
[----:B------:R-:W-:Y:S01]  /*5d30*/  @!P4 IMAD.MOV R25, RZ, RZ, -R25 ;  /* 0x000000ffff19c224 */ /* 0x000fe200078e0a19 */
[C---:B------:R-:W-:Y:S01]  /*5d40*/  ISETP.GT.U32.AND P4, PT, R0.reuse, R21, PT ;  /* 0x000000150000720c */ /* 0x040fe20003f84070 */
[----:B------:R-:W-:Y:S02]  /*5d50*/  IMAD R20, R0, R9, R20 ;  /* 0x0000000900147224 */ /* 0x000fe400078e0214 */
[--C-:B------:R-:W-:Y:S02]  /*5d60*/  @!P3 IMAD.IADD R24, R24, 0x1, -R0.reuse ;  /* 0x000000011818b824 */ /* 0x100fe400078e0a00 */
[----:B------:R-:W-:Y:S01]  /*5d70*/  VIADD R10, R6, 0xb0 ;  /* 0x000000b0060a7836 */ /* 0x000fe20000000000 */
[----:B------:R-:W-:Y:S01]  /*5d80*/  ISETP.GT.U32.AND P3, PT, R0, R20, PT ;  /* 0x000000140000720c */ /* 0x000fe20003f64070 */
[----:B------:R-:W-:-:S02]  /*5d90*/  @!P0 IMAD.IADD R23, R23, 0x1, -R0 ;  /* 0x0000000117178824 */ /* 0x000fc400078e0a00 */
[----:B------:R-:W-:Y:S01]  /*5da0*/  @!P2 IMAD.MOV R28, RZ, RZ, -R28 ;  /* 0x000000ffff1ca224 */ /* 0x000fe200078e0a1c */
[----:B------:R-:W-:Y:S01]  /*5db0*/  ISETP.GE.AND P2, PT, R11, RZ, PT ;  /* 0x000000ff0b00720c */ /* 0x000fe20003f46270 */
[C---:B------:R-:W-:Y:S01]  /*5dc0*/  VIADD R11, R6.reuse, 0xac ;  /* 0x000000ac060b7836 */ /* 0x040fe20000000000 */
[----:B------:R-:W-:Y:S01]  /*5dd0*/  IABS R19, R10 ;  /* 0x0000000a00137213 */ /* 0x000fe20000000000 */
[----:B------:R-:W-:Y:S01]  /*5de0*/  VIADD R14, R6, 0xa8 ;  /* 0x000000a8060e7836 */ /* 0x000fe20000000000 */
[----:B------:R-:W-:Y:S01]  /*5df0*/  ISETP.GT.U32.AND P0, PT, R0, R23, PT ;  /* 0x000000170000720c */ /* 0x000fe20003f04070 */
[----:B------:R-:W-:Y:S01]  /*5e00*/  @!P4 IMAD.IADD R21, R21, 0x1, -R0 ;  /* 0x000000011515c824 */ /* 0x000fe200078e0a00 */
[----:B------:R-:W-:Y:S01]  /*5e10*/  IABS R17, R11 ;  /* 0x0000000b00117213 */ /* 0x000fe20000000000 */
[----:B------:R-:W-:Y:S01]  /*5e20*/  @!P1 IMAD.MOV R27, RZ, RZ, -R27 ;  /* 0x000000ffff1b9224 */ /* 0x000fe200078e0a1b */
[----:B------:R-:W-:Y:S01]  /*5e30*/  ISETP.GE.AND P1, PT, R12, RZ, PT ;  /* 0x000000ff0c00720c */ /* 0x000fe20003f26270 */
[----:B------:R-:W-:Y:S01]  /*5e40*/  IMAD.HI.U32 R2, R7, R19, RZ ;  /* 0x0000001307027227 */ /* 0x000fe200078e00ff */
[----:B------:R-:W-:-:S02]  /*5e50*/  IABS R15, R14 ;  /* 0x0000000e000f7213 */ /* 0x000fc40000000000 */
[----:B------:R-:W-:Y:S01]  /*5e60*/  ISETP.GE.AND P4, PT, R11, RZ, PT ;  /* 0x000000ff0b00720c */ /* 0x000fe20003f86270 */
[----:B------:R-:W-:Y:S01]  /*5e70*/  @!P3 IMAD.IADD R20, R20, 0x1, -R0 ;  /* 0x000000011414b824 */ /* 0x000fe200078e0a00 */
[----:B------:R-:W-:Y:S01]  /*5e80*/  ISETP.GT.U32.AND P3, PT, R0, R21, PT ;  /* 0x000000150000720c */ /* 0x000fe20003f64070 */
[----:B------:R-:W-:Y:S01]  /*5e90*/  IMAD.HI.U32 R8, R7, R17, RZ ;  /* 0x0000001107087227 */ /* 0x000fe200078e00ff */
[----:B------:R-:W-:-:S03]  /*5ea0*/  IABS R11, R18 ;  /* 0x00000012000b7213 */ /* 0x000fc60000000000 */
[----:B------:R-:W-:Y:S02]  /*5eb0*/  IMAD.MOV R9, RZ, RZ, -R2 ;  /* 0x000000ffff097224 */ /* 0x000fe400078e0a02 */
[----:B------:R-:W-:Y:S01]  /*5ec0*/  @!P2 IMAD.MOV R24, RZ, RZ, -R24 ;  /* 0x000000ffff18a224 */ /* 0x000fe200078e0a18 */
[----:B------:R-:W-:Y:S01]  /*5ed0*/  ISETP.GT.U32.AND P2, PT, R0, R20, PT ;  /* 0x000000140000720c */ /* 0x000fe20003f44070 */
[----:B------:R-:W-:-:S04]  /*5ee0*/  IMAD.HI.U32 R2, R7, R15, RZ ;  /* 0x0000000f07027227 */ /* 0x000fc800078e00ff */
[----:B------:R-:W-:Y:S02]  /*5ef0*/  IMAD.MOV R8, RZ, RZ, -R8 ;  /* 0x000000ffff087224 */ /* 0x000fe400078e0a08 */
[----:B------:R-:W-:Y:S01]  /*5f00*/  @!P0 IMAD.IADD R23, R23, 0x1, -R0 ;  /* 0x0000000117178824 */ /* 0x000fe200078e0a00 */
[----:B------:R-:W-:Y:S01]  /*5f10*/  ISETP.GE.AND P0, PT, R10, RZ, PT ;  /* 0x000000ff0a00720c */ /* 0x000fe20003f06270 */
[C---:B------:R-:W-:Y:S01]  /*5f20*/  IMAD R19, R0.reuse, R9, R19 ;  /* 0x0000000900137224 */ /* 0x040fe200078e0213 */
[----:B------:R-:W-:Y:S01]  /*5f30*/  IABS R10, R22 ;  /* 0x00000016000a7213 */ /* 0x000fe20000000000 */
[----:B------:R-:W-:Y:S02]  /*5f40*/  IMAD.MOV R2, RZ, RZ, -R2 ;  /* 0x000000ffff027224 */ /* 0x000fe400078e0a02 */
[C---:B------:R-:W-:Y:S02]  /*5f50*/  IMAD R17, R0.reuse, R8, R17 ;  /* 0x0000000800117224 */ /* 0x040fe400078e0211 */
[----:B------:R-:W-:Y:S01]  /*5f60*/  @!P1 IMAD.MOV R23, RZ, RZ, -R23 ;  /* 0x000000ffff179224 */ /* 0x000fe200078e0a17 */
[C---:B------:R-:W-:Y:S01]  /*5f70*/  ISETP.GT.U32.AND P1, PT, R0.reuse, R19, PT ;  /* 0x000000130000720c */ /* 0x040fe20003f24070 */
[----:B------:R-:W-:-:S02]  /*5f80*/  IMAD R15, R0, R2, R15 ;  /* 0x00000002000f7224 */ /* 0x000fc400078e020f */
[--C-:B------:R-:W-:Y:S01]  /*5f90*/  @!P3 IMAD.IADD R21, R21, 0x1, -R0.reuse ;  /* 0x000000011515b824 */ /* 0x100fe200078e0a00 */
[----:B------:R-:W-:Y:S01]  /*5fa0*/  ISETP.GT.U32.AND P3, PT, R0, R17, PT ;  /* 0x000000110000720c */ /* 0x000fe20003f64070 */
[----:B------:R-:W-:Y:S01]  /*5fb0*/  @!P2 IMAD.IADD R20, R20, 0x1, -R0 ;  /* 0x000000011414a824 */ /* 0x000fe200078e0a00 */
[----:B------:R-:W-:Y:S01]  /*5fc0*/  ISETP.GT.U32.AND P2, PT, R0, R15, PT ;  /* 0x0000000f0000720c */ /* 0x000fe20003f44070 */
[----:B------:R-:W-:Y:S02]  /*5fd0*/  VIADD R16, R6, 0xa4 ;  /* 0x000000a406107836 */ /* 0x000fe40000000000 */
[----:B------:R-:W-:-:S03]  /*5fe0*/  IMAD.HI.U32 R8, R7, R11, RZ ;  /* 0x0000000b07087227 */ /* 0x000fc600078e00ff */
[----:B------:R-:W-:Y:S01]  /*5ff0*/  IABS R13, R16 ;  /* 0x00000010000d7213 */ /* 0x000fe20000000000 */
[----:B------:R-:W-:Y:S01]  /*6000*/  @!P1 IMAD.IADD R19, R19, 0x1, -R0 ;  /* 0x0000000113139824 */ /* 0x000fe200078e0a00 */
[----:B------:R-:W-:Y:S01]  /*6010*/  ISETP.GE.AND P1, PT, R14, RZ, PT ;  /* 0x000000ff0e00720c */ /* 0x000fe20003f26270 */
[----:B------:R-:W-:Y:S02]  /*6020*/  IMAD.MOV R9, RZ, RZ, -R8 ;  /* 0x000000ffff097224 */ /* 0x000fe400078e0a08 */
[----:B------:R-:W-:Y:S01]  /*6030*/  @!P3 IMAD.IADD R17, R17, 0x1, -R0 ;  /* 0x000000011111b824 */ /* 0x000fe200078e0a00 */
[----:B------:R-:W-:Y:S01]  /*6040*/  ISETP.GT.U32.AND P3, PT, R0, R19, PT ;  /* 0x000000130000720c */ /* 0x000fe20003f64070 */
[----:B------:R-:W-:-:S04]  /*6050*/  IMAD.HI.U32 R2, R7, R13, RZ ;  /* 0x0000000d07027227 */ /* 0x000fc800078e00ff */
[----:B------:R-:W-:Y:S01]  /*6060*/  @!P2 IMAD.IADD R15, R15, 0x1, -R0 ;  /* 0x000000010f0fa824 */ /* 0x000fe200078e0a00 */
[C---:B------:R-:W-:Y:S01]  /*6070*/  ISETP.GT.U32.AND P2, PT, R0.reuse, R17, PT ;  /* 0x000000110000720c */ /* 0x040fe20003f44070 */
[----:B------:R-:W-:Y:S02]  /*6080*/  IMAD.MOV R2, RZ, RZ, -R2 ;  /* 0x000000ffff027224 */ /* 0x000fe400078e0a02 */
[C---:B------:R-:W-:Y:S02]  /*6090*/  IMAD R11, R0.reuse, R9, R11 ;  /* 0x00000009000b7224 */ /* 0x040fe400078e020b */
[----:B------:R-:W-:Y:S02]  /*60a0*/  IMAD R13, R0, R2, R13 ;  /* 0x00000002000d7224 */ /* 0x000fe400078e020d */
[----:B------:R-:W-:Y:S02]  /*60b0*/  @!P3 IMAD.IADD R19, R19, 0x1, -R0 ;  /* 0x000000011313b824 */ /* 0x000fe400078e0a00 */
[----:B------:R-:W-:Y:S01]  /*60c0*/  VIADD R78, R6, 0x98 ;  /* 0x00000098064e7836 */ /* 0x000fe20000000000 */
[----:B------:R-:W-:Y:S01]  /*60d0*/  ISETP.GT.U32.AND P3, PT, R0, R13, PT ;  /* 0x0000000d0000720c */ /* 0x000fe20003f64070 */
[----:B------:R-:W-:-:S03]  /*60e0*/  IMAD.HI.U32 R2, R7, R10, RZ ;  /* 0x0000000a07027227 */ /* 0x000fc600078e00ff */
[----:B------:R-:W-:Y:S01]  /*60f0*/  IABS R12, R78 ;  /* 0x0000004e000c7213 */ /* 0x000fe20000000000 */
[----:B------:R-:W-:Y:S01]  /*6100*/  @!P2 IMAD.IADD R17, R17, 0x1, -R0 ;  /* 0x000000011111a824 */ /* 0x000fe200078e0a00 */
[C---:B------:R-:W-:Y:S01]  /*6110*/  ISETP.GT.U32.AND P2, PT, R0.reuse, R11, PT ;  /* 0x0000000b0000720c */ /* 0x040fe20003f44070 */
[----:B------:R-:W-:Y:S02]  /*6120*/  IMAD.MOV R9, RZ, RZ, -R2 ;  /* 0x000000ffff097224 */ /* 0x000fe400078e0a02 */
[----:B------:R-:W-:Y:S01]  /*6130*/  @!P6 IMAD.MOV R21, RZ, RZ, -R21 ;  /* 0x000000ffff15e224 */ /* 0x000fe200078e0a15 */
[C---:B------:R-:W-:Y:S01]  /*6140*/  ISETP.GT.U32.AND P6, PT, R0.reuse, R15, PT ;  /* 0x0000000f0000720c */ /* 0x040fe20003fc4070 */
[----:B------:R-:W-:Y:S02]  /*6150*/  IMAD R9, R0, R9, R10 ;  /* 0x0000000900097224 */ /* 0x000fe400078e020a */
[----:B------:R-:W-:-:S04]  /*6160*/  IMAD.HI.U32 R8, R7, R12, RZ ;  /* 0x0000000c07087227 */ /* 0x000fc800078e00ff */
[----:B------:R-:W-:Y:S01]  /*6170*/  @!P3 IMAD.IADD R13, R13, 0x1, -R0 ;  /* 0x000000010d0db824 */ /* 0x000fe200078e0a00 */
[----:B------:R-:W-:Y:S01]  /*6180*/  ISETP.GT.U32.AND P3, PT, R0, R9, PT ;  /* 0x000000090000720c */ /* 0x000fe20003f64070 */
[----:B------:R-:W-:Y:S02]  /*6190*/  IMAD.MOV R81, RZ, RZ, -R8 ;  /* 0x000000ffff517224 */ /* 0x000fe400078e0a08 */
[----:B------:R-:W-:Y:S02]  /*61a0*/  VIADD R80, R6, 0x90 ;  /* 0x0000009006507836 */ /* 0x000fe40000000000 */
[----:B------:R-:W-:Y:S01]  /*61b0*/  @!P2 IMAD.IADD R11, R11, 0x1, -R0 ;  /* 0x000000010b0ba824 */ /* 0x000fe200078e0a00 */
[----:B------:R-:W-:Y:S01]  /*61c0*/  ISETP.GT.U32.AND P2, PT, R0, R13, PT ;  /* 0x0000000d0000720c */ /* 0x000fe20003f44070 */
[----:B------:R-:W-:Y:S01]  /*61d0*/  @!P5 IMAD.MOV R20, RZ, RZ, -R20 ;  /* 0x000000ffff14d224 */ /* 0x000fe200078e0a14 */
[----:B------:R-:W-:Y:S01]  /*61e0*/  ISETP.GE.AND P5, PT, R16, RZ, PT ;  /* 0x000000ff1000720c */ /* 0x000fe20003fa6270 */
[C---:B------:R-:W-:Y:S01]  /*61f0*/  IMAD R2, R0.reuse, R81, R12 ;  /* 0x0000005100027224 */ /* 0x040fe200078e020c */
[----:B------:R-:W-:Y:S01]  /*6200*/  IABS R16, R80 ;  /* 0x0000005000107213 */ /* 0x000fe20000000000 */
[----:B------:R-:W-:Y:S01]  /*6210*/  @!P0 IMAD.MOV R19, RZ, RZ, -R19 ;  /* 0x000000ffff138224 */ /* 0x000fe200078e0a13 */
[C---:B------:R-:W-:Y:S01]  /*6220*/  ISETP.GT.U32.AND P0, PT, R0.reuse, R11, PT ;  /* 0x0000000b0000720c */ /* 0x040fe20003f04070 */
[----:B------:R-:W-:Y:S01]  /*6230*/  @!P4 IMAD.MOV R17, RZ, RZ, -R17 ;  /* 0x000000ffff11c224 */ /* 0x000fe200078e0a11 */
[----:B------:R-:W-:Y:S01]  /*6240*/  ISETP.GT.U32.AND P4, PT, R0, R2, PT ;  /* 0x000000020000720c */ /* 0x000fe20003f84070 */
[----:B------:R-:W-:Y:S01]  /*6250*/  @!P6 IMAD.IADD R15, R15, 0x1, -R0 ;  /* 0x000000010f0fe824 */ /* 0x000fe200078e0a00 */
[----:B------:R-:W-:Y:S01]  /*6260*/  ISETP.GE.AND P6, PT, R18, RZ, PT ;  /* 0x000000ff1200720c */ /* 0x000fe20003fc6270 */
[----:B------:R-:W-:-:S04]  /*6270*/  IMAD.HI.U32 R10, R7, R16, RZ ;  /* 0x00000010070a7227 */ /* 0x000fc800078e00ff */
[----:B------:R-:W-:Y:S02]  /*6280*/  @!P3 IMAD.IADD R9, R9, 0x1, -R0 ;  /* 0x000000010909b824 */ /* 0x000fe400078e0a00 */
[----:B------:R-:W-:Y:S02]  /*6290*/  VIADD R14, R6, 0x94 ;  /* 0x00000094060e7836 */ /* 0x000fe40000000000 */
[----:B------:R-:W-:Y:S01]  /*62a0*/  IMAD.MOV R83, RZ, RZ, -R10 ;  /* 0x000000ffff537224 */ /* 0x000fe200078e0a0a */
[C---:B------:R-:W-:Y:S01]  /*62b0*/  ISETP.GT.U32.AND P3, PT, R0.reuse, R9, PT ;  /* 0x000000090000720c */ /* 0x040fe20003f64070 */
[----:B------:R-:W-:Y:S01]  /*62c0*/  @!P0 IMAD.IADD R11, R11, 0x1, -R0 ;  /* 0x000000010b0b8824 */ /* 0x000fe200078e0a00 */
[----:B------:R-:W-:Y:S01]  /*62d0*/  IABS R18, R14 ;  /* 0x0000000e00127213 */ /* 0x000fe20000000000 */
[----:B------:R-:W-:Y:S01]  /*62e0*/  IMAD R16, R0, R83, R16 ;  /* 0x0000005300107224 */ /* 0x000fe200078e0210 */
[----:B------:R-:W-:Y:S01]  /*62f0*/  ISETP.GE.AND P0, PT, R14, RZ, PT ;  /* 0x000000ff0e00720c */ /* 0x000fe20003f06270 */
[----:B------:R-:W-:Y:S01]  /*6300*/  @!P1 IMAD.MOV R15, RZ, RZ, -R15 ;  /* 0x000000ffff0f9224 */ /* 0x000fe200078e0a0f */
[----:B------:R-:W-:Y:S01]  /*6310*/  ISETP.GE.AND P1, PT, R22, RZ, PT ;  /* 0x000000ff1600720c */ /* 0x000fe20003f26270 */
[----:B------:R-:W-:-:S02]  /*6320*/  @!P4 IMAD.IADD R2, R2, 0x1, -R0 ;  /* 0x000000010202c824 */ /* 0x000fc400078e0a00 */
[----:B------:R-:W-:Y:S01]  /*6330*/  @!P6 IMAD.MOV R11, RZ, RZ, -R11 ;  /* 0x000000ffff0be224 */ /* 0x000fe200078e0a0b */
[C---:B------:R-:W-:Y:S01]  /*6340*/  ISETP.GT.U32.AND P6, PT, R0.reuse, R16, PT ;  /* 0x000000100000720c */ /* 0x040fe20003fc4070 */
[----:B------:R-:W-:Y:S01]  /*6350*/  IMAD.HI.U32 R8, R7, R18, RZ ;  /* 0x0000001207087227 */ /* 0x000fe200078e00ff */
[----:B------:R-:W-:-:S03]  /*6360*/  ISETP.GT.U32.AND P4, PT, R0, R2, PT ;  /* 0x000000020000720c */ /* 0x000fc60003f84070 */
[----:B------:R-:W-:Y:S02]  /*6370*/  IMAD.MOV R81, RZ, RZ, -R8 ;  /* 0x000000ffff517224 */ /* 0x000fe400078e0a08 */
[----:B------:R-:W-:Y:S02]  /*6380*/  VIADD R8, R6, 0x8c ;  /* 0x0000008c06087836 */ /* 0x000fe40000000000 */
[--C-:B------:R-:W-:Y:S01]  /*6390*/  @!P3 IMAD.IADD R9, R9, 0x1, -R0.reuse ;  /* 0x000000010909b824 */ /* 0x100fe200078e0a00 */
[----:B------:R-:W-:Y:S01]  /*63a0*/  ISETP.GE.AND P3, PT, R80, RZ, PT ;  /* 0x000000ff5000720c */ /* 0x000fe20003f66270 */
[----:B------:R-:W-:Y:S01]  /*63b0*/  @!P2 IMAD.IADD R13, R13, 0x1, -R0 ;  /* 0x000000010d0da824 */ /* 0x000fe200078e0a00 */
[----:B------:R-:W-:Y:S01]  /*63c0*/  IABS R14, R8 ;  /* 0x00000008000e7213 */ /* 0x000fe20000000000 */
[----:B------:R-:W-:Y:S01]  /*63d0*/  IMAD R18, R0, R81, R18 ;  /* 0x0000005100127224 */ /* 0x000fe200078e0212 */
[----:B------:R-:W-:Y:S01]  /*63e0*/  ISETP.GE.AND P2, PT, R78, RZ, PT ;  /* 0x000000ff4e00720c */ /* 0x000fe20003f46270 */
[----:B------:R-:W-:Y:S01]  /*63f0*/  @!P1 IMAD.MOV R9, RZ, RZ, -R9 ;  /* 0x000000ffff099224 */ /* 0x000fe200078e0a09 */
[----:B------:R-:W-:Y:S01]  /*6400*/  ISETP.GE.AND P1, PT, R8, RZ, PT ;  /* 0x000000ff0800720c */ /* 0x000fe20003f26270 */
[----:B------:R-:W-:-:S02]  /*6410*/  VIADD R8, R6, 0x88 ;  /* 0x0000008806087836 */ /* 0x000fc40000000000 */
[----:B------:R-:W-:Y:S01]  /*6420*/  @!P5 IMAD.MOV R13, RZ, RZ, -R13 ;  /* 0x000000ffff0dd224 */ /* 0x000fe200078e0a0d */
[----:B------:R-:W-:Y:S01]  /*6430*/  ISETP.GT.U32.AND P5, PT, R0, R18, PT ;  /* 0x000000120000720c */ /* 0x000fe20003fa4070 */
[--C-:B------:R-:W-:Y:S01]  /*6440*/  @!P6 IMAD.IADD R16, R16, 0x1, -R0.reuse ;  /* 0x000000011010e824 */ /* 0x100fe200078e0a00 */
[----:B------:R-:W-:Y:S01]  /*6450*/  IABS R12, R8 ;  /* 0x00000008000c7213 */ /* 0x000fe20000000000 */
[----:B------:R-:W-:Y:S01]  /*6460*/  @!P4 IMAD.IADD R2, R2, 0x1, -R0 ;  /* 0x000000010202c824 */ /* 0x000fe200078e0a00 */
[----:B------:R-:W-:Y:S01]  /*6470*/  ISETP.GE.AND P4, PT, R8, RZ, PT ;  /* 0x000000ff0800720c */ /* 0x000fe20003f86270 */
[----:B------:R-:W-:Y:S01]  /*6480*/  IMAD.HI.U32 R8, R7, R14, RZ ;  /* 0x0000000e07087227 */ /* 0x000fe200078e00ff */
[----:B------:R-:W-:-:S03]  /*6490*/  ISETP.GT.U32.AND P6, PT, R0, R16, PT ;  /* 0x000000100000720c */ /* 0x000fc60003fc4070 */
[----:B------:R-:W-:Y:S02]  /*64a0*/  IMAD.MOV R81, RZ, RZ, -R8 ;  /* 0x000000ffff517224 */ /* 0x000fe400078e0a08 */
[----:B------:R-:W-:-:S04]  /*64b0*/  IMAD.HI.U32 R8, R7, R12, RZ ;  /* 0x0000000c07087227 */ /* 0x000fc800078e00ff */
[----:B------:R-:W-:Y:S02]  /*64c0*/  IMAD R14, R0, R81, R14 ;  /* 0x00000051000e7224 */ /* 0x000fe400078e020e */
[----:B------:R-:W-:Y:S02]  /*64d0*/  @!P5 IMAD.IADD R18, R18, 0x1, -R0 ;  /* 0x000000011212d824 */ /* 0x000fe400078e0a00 */
[----:B------:R-:W-:Y:S02]  /*64e0*/  IMAD.MOV R81, RZ, RZ, -R8 ;  /* 0x000000ffff517224 */ /* 0x000fe400078e0a08 */
[----:B------:R-:W-:Y:S01]  /*64f0*/  VIADD R10, R6, 0x84 ;  /* 0x00000084060a7836 */ /* 0x000fe20000000000 */
[----:B------:R-:W-:Y:S01]  /*6500*/  ISETP.GT.U32.AND P5, PT, R0, R18, PT ;  /* 0x000000120000720c */ /* 0x000fe20003fa4070 */
[----:B------:R-:W-:Y:S02]  /*6510*/  @!P6 IMAD.IADD R16, R16, 0x1, -R0 ;  /* 0x000000011010e824 */ /* 0x000fe400078e0a00 */
[----:B------:R-:W-:Y:S01]  /*6520*/  IMAD R12, R0, R81, R12 ;  /* 0x00000051000c7224 */ /* 0x000fe200078e020c */
[----:B------:R-:W-:Y:S01]  /*6530*/  IABS R22, R10 ;  /* 0x0000000a00167213 */ /* 0x000fe20000000000 */
[----:B------:R-:W-:-:S02]  /*6540*/  @!P3 IMAD.MOV R16, RZ, RZ, -R16 ;  /* 0x000000ffff10b224 */ /* 0x000fc400078e0a10 */
[----:B------:R-:W-:Y:S01]  /*6550*/  @!P2 IMAD.MOV R2, RZ, RZ, -R2 ;  /* 0x000000ffff02a224 */ /* 0x000fe200078e0a02 */
[----:B------:R-:W-:Y:S01]  /*6560*/  ISETP.GT.U32.AND P3, PT, R0, R12, PT ;  /* 0x0000000c0000720c */ /* 0x000fe20003f64070 */
[----:B------:R-:W-:Y:S01]  /*6570*/  VIADD R80, R6, 0x80 ;  /* 0x0000008006507836 */ /* 0x000fe20000000000 */
[----:B------:R-:W-:Y:S01]  /*6580*/  ISETP.GE.AND P2, PT, R10, RZ, PT ;  /* 0x000000ff0a00720c */ /* 0x000fe20003f46270 */
[----:B------:R-:W-:-:S03]  /*6590*/  IMAD.HI.U32 R10, R7, R22, RZ ;  /* 0x00000016070a7227 */ /* 0x000fc600078e00ff */
[----:B------:R-:W-:Y:S01]  /*65a0*/  IABS R78, R80 ;  /* 0x00000050004e7213 */ /* 0x000fe20000000000 */
[----:B------:R-:W-:Y:S01]  /*65b0*/  @!P5 IMAD.IADD R18, R18, 0x1, -R0 ;  /* 0x000000011212d824 */ /* 0x000fe200078e0a00 */
[----:B------:R-:W-:Y:S01]  /*65c0*/  ISETP.GT.U32.AND P5, PT, R0, R14, PT ;  /* 0x0000000e0000720c */ /* 0x000fe20003fa4070 */
[----:B------:R-:W-:Y:S01]  /*65d0*/  IMAD.MOV R83, RZ, RZ, -R10 ;  /* 0x000000ffff537224 */ /* 0x000fe200078e0a0a */
[----:B------:R-:W-:Y:S01]  /*65e0*/  ISETP.GE.AND P6, PT, R80, RZ, PT ;  /* 0x000000ff5000720c */ /* 0x000fe20003fc6270 */
[----:B------:R-:W-:Y:S02]  /*65f0*/  VIADD R88, R6, 0x78 ;  /* 0x0000007806587836 */ /* 0x000fe40000000000 */
[----:B------:R-:W-:Y:S02]  /*6600*/  IMAD R10, R0, R83, R22 ;  /* 0x00000053000a7224 */ /* 0x000fe400078e0216 */
[----:B------:R-:W-:Y:S01]  /*6610*/  @!P3 IMAD.IADD R12, R12, 0x1, -R0 ;  /* 0x000000010c0cb824 */ /* 0x000fe200078e0a00 */
[----:B------:R-:W-:Y:S01]  /*6620*/  IABS R82, R88 ;  /* 0x0000005800527213 */ /* 0x000fe20000000000 */
[----:B------:R-:W-:-:S02]  /*6630*/  VIADD R22, R6, 0x7c ;  /* 0x0000007c06167836 */ /* 0x000fc40000000000 */
[----:B------:R-:W-:Y:S01]  /*6640*/  IMAD.HI.U32 R8, R7, R78, RZ ;  /* 0x0000004e07087227 */ /* 0x000fe200078e00ff */
[----:B------:R-:W-:Y:S02]  /*6650*/  ISETP.GT.U32.AND P3, PT, R0, R12, PT ;  /* 0x0000000c0000720c */ /* 0x000fe40003f64070 */
[----:B------:R-:W-:Y:S01]  /*6660*/  IABS R80, R22 ;  /* 0x0000001600507213 */ /* 0x000fe20000000000 */
[----:B------:R-:W-:Y:S01]  /*6670*/  @!P0 IMAD.MOV R18, RZ, RZ, -R18 ;  /* 0x000000ffff128224 */ /* 0x000fe200078e0a12 */
[----:B------:R-:W-:Y:S01]  /*6680*/  ISETP.GE.AND P0, PT, R22, RZ, PT ;  /* 0x000000ff1600720c */ /* 0x000fe20003f06270 */
[----:B------:R-:W-:Y:S02]  /*6690*/  IMAD.MOV R81, RZ, RZ, -R8 ;  /* 0x000000ffff517224 */ /* 0x000fe400078e0a08 */
[----:B------:R-:W-:Y:S02]  /*66a0*/  @!P5 IMAD.IADD R14, R14, 0x1, -R0 ;  /* 0x000000010e0ed824 */ /* 0x000fe400078e0a00 */
[----:B------:R-:W-:-:S02]  /*66b0*/  VIADD R89, R6, 0x74 ;  /* 0x0000007406597836 */ /* 0x000fc40000000000 */
[C---:B------:R-:W-:Y:S01]  /*66c0*/  IMAD.HI.U32 R22, R7.reuse, R80, RZ ;  /* 0x0000005007167227 */ /* 0x040fe200078e00ff */
[C---:B------:R-:W-:Y:S02]  /*66d0*/  ISETP.GT.U32.AND P5, PT, R0.reuse, R14, PT ;  /* 0x0000000e0000720c */ /* 0x040fe40003fa4070 */
[----:B------:R-:W-:Y:S01]  /*66e0*/  IABS R84, R89 ;  /* 0x0000005900547213 */ /* 0x000fe20000000000 */
[----:B------:R-:W-:Y:S02]  /*66f0*/  IMAD R8, R0, R81, R78 ;  /* 0x0000005100087224 */ /* 0x000fe400078e024e */
[----:B------:R-:W-:-:S04]  /*6700*/  IMAD.HI.U32 R78, R7, R82, RZ ;  /* 0x00000052074e7227 */ /* 0x000fc800078e00ff */
[----:B------:R-:W-:Y:S02]  /*6710*/  IMAD.MOV R81, RZ, RZ, -R22 ;  /* 0x000000ffff517224 */ /* 0x000fe400078e0a16 */
[----:B------:R-:W-:Y:S02]  /*6720*/  IMAD.MOV R83, RZ, RZ, -R78 ;  /* 0x000000ffff537224 */ /* 0x000fe400078e0a4e */
[----:B------:R-:W-:Y:S01]  /*6730*/  @!P3 IMAD.IADD R12, R12, 0x1, -R0 ;  /* 0x000000010c0cb824 */ /* 0x000fe200078e0a00 */
[C---:B------:R-:W-:Y:S01]  /*6740*/  ISETP.GT.U32.AND P3, PT, R0.reuse, R8, PT ;  /* 0x000000080000720c */ /* 0x040fe20003f64070 */
[----:B------:R-:W-:Y:S02]  /*6750*/  IMAD R78, R0, R81, R80 ;  /* 0x00000051004e7224 */ /* 0x000fe400078e0250 */
[----:B------:R-:W-:-:S04]  /*6760*/  IMAD.HI.U32 R80, R7, R84, RZ ;  /* 0x0000005407507227 */ /* 0x000fc800078e00ff */
[----:B------:R-:W-:Y:S02]  /*6770*/  IMAD R22, R0, R83, R82 ;  /* 0x0000005300167224 */ /* 0x000fe400078e0252 */
[----:B------:R-:W-:Y:S02]  /*6780*/  IMAD.MOV R83, RZ, RZ, -R80 ;  /* 0x000000ffff537224 */ /* 0x000fe400078e0a50 */
[----:B------:R-:W-:Y:S01]  /*6790*/  @!P5 IMAD.IADD R14, R14, 0x1, -R0 ;  /* 0x000000010e0ed824 */ /* 0x000fe200078e0a00 */
[C---:B------:R-:W-:Y:S01]  /*67a0*/  ISETP.GT.U32.AND P5, PT, R0.reuse, R10, PT ;  /* 0x0000000a0000720c */ /* 0x040fe20003fa4070 */
[C---:B------:R-:W-:Y:S02]  /*67b0*/  IMAD R80, R0.reuse, R83, R84 ;  /* 0x0000005300507224 */ /* 0x040fe400078e0254 */
[----:B------:R-:W-:Y:S01]  /*67c0*/  @!P1 IMAD.MOV R14, RZ, RZ, -R14 ;  /* 0x000000ffff0e9224 */ /* 0x000fe200078e0a0e */
[----:B------:R-:W-:Y:S01]  /*67d0*/  ISETP.GT.U32.AND P1, PT, R0, R78, PT ;  /* 0x0000004e0000720c */ /* 0x000fe20003f24070 */
[----:B------:R-:W-:Y:S01]  /*67e0*/  @!P3 IMAD.IADD R8, R8, 0x1, -R0 ;  /* 0x000000010808b824 */ /* 0x000fe200078e0a00 */
[----:B------:R-:W-:Y:S01]  /*67f0*/  ISETP.GT.U32.AND P3, PT, R0, R80, PT ;  /* 0x000000500000720c */ /* 0x000fe20003f64070 */
[----:B------:R-:W-:-:S02]  /*6800*/  VIADD R90, R6, 0x70 ;  /* 0x00000070065a7836 */ /* 0x000fc40000000000 */
[C---:B------:R-:W-:Y:S02]  /*6810*/  VIADD R91, R6.reuse, 0x6c ;  /* 0x0000006c065b7836 */ /* 0x040fe40000000000 */
[----:B------:R-:W-:Y:S01]  /*6820*/  VIADD R92, R6, 0x68 ;  /* 0x00000068065c7836 */ /* 0x000fe20000000000 */
[----:B------:R-:W-:Y:S01]  /*6830*/  IABS R85, R90 ;  /* 0x0000005a00557213 */ /* 0x000fe20000000000 */
[----:B------:R-:W-:Y:S01]  /*6840*/  @!P5 IMAD.IADD R10, R10, 0x1, -R0 ;  /* 0x000000010a0ad824 */ /* 0x000fe200078e0a00 */
[----:B------:R-:W-:Y:S01]  /*6850*/  IABS R86, R91 ;  /* 0x0000005b00567213 */ /* 0x000fe20000000000 */
[----:B------:R-:W-:Y:S01]  /*6860*/  @!P4 IMAD.MOV R12, RZ, RZ, -R12 ;  /* 0x000000ffff0cc224 */ /* 0x000fe200078e0a0c */
[----:B------:R-:W-:Y:S01]  /*6870*/  IABS R84, R92 ;  /* 0x0000005c00547213 */ /* 0x000fe20000000000 */
[--C-:B------:R-:W-:Y:S01]  /*6880*/  @!P1 IMAD.IADD R78, R78, 0x1, -R0.reuse ;  /* 0x000000014e4e9824 */ /* 0x100fe200078e0a00 */
[----:B------:R-:W-:Y:S01]  /*6890*/  ISETP.GT.U32.AND P1, PT, R0, R8, PT ;  /* 0x000000080000720c */ /* 0x000fe20003f24070 */
[----:B------:R-:W-:Y:S01]  /*68a0*/  @!P3 IMAD.IADD R80, R80, 0x1, -R0 ;  /* 0x000000015050b824 */ /* 0x000fe200078e0a00 */
[C---:B------:R-:W-:Y:S01]  /*68b0*/  ISETP.GT.U32.AND P5, PT, R0.reuse, R10, PT ;  /* 0x0000000a0000720c */ /* 0x040fe20003fa4070 */
[----:B------:R-:W-:Y:S01]  /*68c0*/  IMAD.HI.U32 R81, R7, R85, RZ ;  /* 0x0000005507517227 */ /* 0x000fe200078e00ff */
[----:B------:R-:W-:-:S02]  /*68d0*/  ISETP.GT.U32.AND P4, PT, R0, R22, PT ;  /* 0x000000160000720c */ /* 0x000fc40003f84070 */
[----:B------:R-:W-:Y:S01]  /*68e0*/  ISETP.GT.U32.AND P3, PT, R0, R80, PT ;  /* 0x000000500000720c */ /* 0x000fe20003f64070 */
[----:B------:R-:W-:-:S04]  /*68f0*/  IMAD.HI.U32 R82, R7, R86, RZ ;  /* 0x0000005607527227 */ /* 0x000fc800078e00ff */
[----:B------:R-:W-:Y:S02]  /*6900*/  IMAD.MOV R81, RZ, RZ, -R81 ;  /* 0x000000ffff517224 */ /* 0x000fe400078e0a51 */
[----:B------:R-:W-:Y:S02]  /*6910*/  IMAD.MOV R87, RZ, RZ, -R82 ;  /* 0x000000ffff577224 */ /* 0x000fe400078e0a52 */
[----:B------:R-:W-:-:S04]  /*6920*/  IMAD.HI.U32 R82, R7, R84, RZ ;  /* 0x0000005407527227 */ /* 0x000fc800078e00ff */
[----:B------:R-:W-:Y:S02]  /*6930*/  IMAD R83, R0, R81, R85 ;  /* 0x0000005100537224 */ /* 0x000fe400078e0255 */
[----:B------:R-:W-:Y:S02]  /*6940*/  IMAD.MOV R85, RZ, RZ, -R82 ;  /* 0x000000ffff557224 */ /* 0x000fe400078e0a52 */
[----:B------:R-:W-:Y:S01]  /*6950*/  @!P1 IMAD.IADD R8, R8, 0x1, -R0 ;  /* 0x0000000108089824 */ /* 0x000fe200078e0a00 */
[C---:B------:R-:W-:Y:S01]  /*6960*/  ISETP.GT.U32.AND P1, PT, R0.reuse, R83, PT ;  /* 0x000000530000720c */ /* 0x040fe20003f24070 */
[----:B------:R-:W-:Y:S02]  /*6970*/  IMAD R82, R0, R85, R84 ;  /* 0x0000005500527224 */ /* 0x000fe400078e0254 */
[--C-:B------:R-:W-:Y:S02]  /*6980*/  @!P3 IMAD.IADD R80, R80, 0x1, -R0.reuse ;  /* 0x000000015050b824 */ /* 0x100fe400078e0a00 */
[----:B------:R-:W-:Y:S01]  /*6990*/  VIADD R94, R6, 0x60 ;  /* 0x00000060065e7836 */ /* 0x000fe20000000000 */
[----:B------:R-:W-:Y:S01]  /*69a0*/  ISETP.GT.U32.AND P3, PT, R0, R82, PT ;  /* 0x000000520000720c */ /* 0x000fe20003f64070 */
[--C-:B------:R-:W-:Y:S01]  /*69b0*/  @!P5 IMAD.IADD R10, R10, 0x1, -R0.reuse ;  /* 0x000000010a0ad824 */ /* 0x100fe200078e0a00 */
[----:B------:R-:W-:Y:S01]  /*69c0*/  ISETP.GE.AND P5, PT, R88, RZ, PT ;  /* 0x000000ff5800720c */ /* 0x000fe20003fa6270 */
[----:B------:R-:W-:Y:S01]  /*69d0*/  @!P4 IMAD.IADD R22, R22, 0x1, -R0 ;  /* 0x000000011616c824 */ /* 0x000fe200078e0a00 */
[----:B------:R-:W-:Y:S01]  /*69e0*/  IABS R88, R94 ;  /* 0x0000005e00587213 */ /* 0x000fe20000000000 */
[----:B------:R-:W-:Y:S01]  /*69f0*/  @!P2 IMAD.MOV R10, RZ, RZ, -R10 ;  /* 0x000000ffff0aa224 */ /* 0x000fe200078e0a0a */
[C---:B------:R-:W-:Y:S01]  /*6a00*/  ISETP.GT.U32.AND P4, PT, R0.reuse, R78, PT ;  /* 0x0000004e0000720c */ /* 0x040fe20003f84070 */
[----:B------:R-:W-:Y:S01]  /*6a10*/  @!P1 IMAD.IADD R83, R83, 0x1, -R0 ;  /* 0x0000000153539824 */ /* 0x000fe200078e0a00 */
[----:B------:R-:W-:Y:S01]  /*6a20*/  ISETP.GT.U32.AND P2, PT, R0, R22, PT ;  /* 0x000000160000720c */ /* 0x000fe20003f44070 */
[----:B------:R-:W-:Y:S01]  /*6a30*/  VIADD R93, R6, 0x64 ;  /* 0x00000064065d7836 */ /* 0x000fe20000000000 */
[----:B------:R-:W-:Y:S01]  /*6a40*/  ISETP.GE.AND P1, PT, R90, RZ, PT ;  /* 0x000000ff5a00720c */ /* 0x000fe20003f26270 */
[----:B------:R-:W-:-:S04]  /*6a50*/  IMAD.HI.U32 R85, R7, R88, RZ ;  /* 0x0000005807557227 */ /* 0x000fc800078e00ff */
[----:B------:R-:W-:Y:S01]  /*6a60*/  @!P3 IMAD.IADD R82, R82, 0x1, -R0 ;  /* 0x000000015252b824 */ /* 0x000fe200078e0a00 */
[C---:B------:R-:W-:Y:S01]  /*6a70*/  ISETP.GT.U32.AND P3, PT, R0.reuse, R83, PT ;  /* 0x000000530000720c */ /* 0x040fe20003f64070 */
[----:B------:R-:W-:Y:S01]  /*6a80*/  IMAD R81, R0, R87, R86 ;  /* 0x0000005700517224 */ /* 0x000fe200078e0256 */
[----:B------:R-:W-:Y:S01]  /*6a90*/  IABS R86, R93 ;  /* 0x0000005d00567213 */ /* 0x000fe20000000000 */
[----:B------:R-:W-:Y:S02]  /*6aa0*/  IMAD.MOV R85, RZ, RZ, -R85 ;  /* 0x000000ffff557224 */ /* 0x000fe400078e0a55 */
[----:B------:R-:W-:Y:S01]  /*6ab0*/  @!P2 IMAD.IADD R22, R22, 0x1, -R0 ;  /* 0x000000011616a824 */ /* 0x000fe200078e0a00 */
[----:B------:R-:W-:Y:S01]  /*6ac0*/  ISETP.GE.AND P2, PT, R89, RZ, PT ;  /* 0x000000ff5900720c */ /* 0x000fe20003f46270 */
[----:B------:R-:W-:Y:S02]  /*6ad0*/  IMAD R85, R0, R85, R88 ;  /* 0x0000005500557224 */ /* 0x000fe400078e0258 */
[----:B------:R-:W-:-:S04]  /*6ae0*/  IMAD.HI.U32 R84, R7, R86, RZ ;  /* 0x0000005607547227 */ /* 0x000fc800078e00ff */
[----:B------:R-:W-:Y:S01]  /*6af0*/  @!P3 IMAD.IADD R83, R83, 0x1, -R0 ;  /* 0x000000015353b824 */ /* 0x000fe200078e0a00 */
[----:B------:R-:W-:Y:S01]  /*6b00*/  ISETP.GT.U32.AND P3, PT, R0, R85, PT ;  /* 0x000000550000720c */ /* 0x000fe20003f64070 */
[----:B------:R-:W-:Y:S02]  /*6b10*/  IMAD.MOV R87, RZ, RZ, -R84 ;  /* 0x000000ffff577224 */ /* 0x000fe400078e0a54 */
[----:B------:R-:W-:Y:S02]  /*6b20*/  VIADD R89, R6, 0x5c ;  /* 0x0000005c06597836 */ /* 0x000fe40000000000 */
[----:B------:R-:W-:Y:S01]  /*6b30*/  @!P4 IMAD.IADD R78, R78, 0x1, -R0 ;  /* 0x000000014e4ec824 */ /* 0x000fe200078e0a00 */
[C---:B------:R-:W-:Y:S01]  /*6b40*/  ISETP.GT.U32.AND P4, PT, R0.reuse, R81, PT ;  /* 0x000000510000720c */ /* 0x040fe20003f84070 */
[----:B------:R-:W-:Y:S01]  /*6b50*/  IMAD R84, R0, R87, R86 ;  /* 0x0000005700547224 */ /* 0x000fe200078e0256 */
[----:B------:R-:W-:Y:S01]  /*6b60*/  IABS R87, R89 ;  /* 0x0000005900577213 */ /* 0x000fe20000000000 */
[----:B------:R-:W-:-:S02]  /*6b70*/  VIADD R90, R6, 0x58 ;  /* 0x00000058065a7836 */ /* 0x000fc40000000000 */
[----:B------:R-:W-:Y:S01]  /*6b80*/  @!P5 IMAD.MOV R22, RZ, RZ, -R22 ;  /* 0x000000ffff16d224 */ /* 0x000fe200078e0a16 */
[----:B------:R-:W-:Y:S01]  /*6b90*/  ISETP.GT.U32.AND P5, PT, R0, R84, PT ;  /* 0x000000540000720c */ /* 0x000fe20003fa4070 */
[----:B------:R-:W-:Y:S01]  /*6ba0*/  IMAD.HI.U32 R86, R7, R87, RZ ;  /* 0x0000005707567227 */ /* 0x000fe200078e00ff */
[----:B------:R-:W-:-:S03]  /*6bb0*/  IABS R88, R90 ;  /* 0x0000005a00587213 */ /* 0x000fc60000000000 */
[----:B------:R-:W-:Y:S02]  /*6bc0*/  @!P3 IMAD.IADD R85, R85, 0x1, -R0 ;  /* 0x000000015555b824 */ /* 0x000fe400078e0a00 */
[----:B------:R-:W-:Y:S02]  /*6bd0*/  IMAD.MOV R86, RZ, RZ, -R86 ;  /* 0x000000ffff567224 */ /* 0x000fe400078e0a56 */
[----:B------:R-:W-:Y:S01]  /*6be0*/  @!P4 IMAD.IADD R81, R81, 0x1, -R0 ;  /* 0x000000015151c824 */ /* 0x000fe200078e0a00 */
[C---:B------:R-:W-:Y:S01]  /*6bf0*/  ISETP.GT.U32.AND P3, PT, R0.reuse, R85, PT ;  /* 0x000000550000720c */ /* 0x040fe20003f64070 */
[----:B------:R-:W-:Y:S01]  /*6c00*/  IMAD R86, R0, R86, R87 ;  /* 0x0000005600567224 */ /* 0x000fe200078e0257 */
[----:B------:R-:W-:Y:S01]  /*6c10*/  ISETP.GE.AND P4, PT, R91, RZ, PT ;  /* 0x000000ff5b00720c */ /* 0x000fe20003f86270 */
[----:B------:R-:W-:-:S04]  /*6c20*/  IMAD.HI.U32 R87, R7, R88, RZ ;  /* 0x0000005807577227 */ /* 0x000fc800078e00ff */
[----:B------:R-:W-:Y:S01]  /*6c30*/  @!P0 IMAD.MOV R78, RZ, RZ, -R78 ;  /* 0x000000ffff4e8224 */ /* 0x000fe200078e0a4e */
[----:B------:R-:W-:Y:S01]  /*6c40*/  ISETP.GT.U32.AND P0, PT, R0, R81, PT ;  /* 0x000000510000720c */ /* 0x000fe20003f04070 */
[----:B------:R-:W-:Y:S02]  /*6c50*/  IMAD.MOV R87, RZ, RZ, -R87 ;  /* 0x000000ffff577224 */ /* 0x000fe400078e0a57 */
[----:B------:R-:W-:Y:S01]  /*6c60*/  @!P5 IMAD.IADD R84, R84, 0x1, -R0 ;  /* 0x000000015454d824 */ /* 0x000fe200078e0a00 */
[----:B------:R-:W-:Y:S01]  /*6c70*/  ISETP.GE.AND P5, PT, R89, RZ, PT ;  /* 0x000000ff5900720c */ /* 0x000fe20003fa6270 */
[C---:B------:R-:W-:Y:S02]  /*6c80*/  IMAD R87, R0.reuse, R87, R88 ;  /* 0x0000005700577224 */ /* 0x040fe400078e0258 */
[----:B------:R-:W-:Y:S01]  /*6c90*/  @!P1 IMAD.MOV R83, RZ, RZ, -R83 ;  /* 0x000000ffff539224 */ /* 0x000fe200078e0a53 */
[C---:B------:R-:W-:Y:S01]  /*6ca0*/  ISETP.GT.U32.AND P1, PT, R0.reuse, R84, PT ;  /* 0x000000540000720c */ /* 0x040fe20003f24070 */
[----:B------:R-:W-:Y:S01]  /*6cb0*/  @!P3 IMAD.IADD R85, R85, 0x1, -R0 ;  /* 0x000000015555b824 */ /* 0x000fe200078e0a00 */
[C---:B------:R-:W-:Y:S01]  /*6cc0*/  ISETP.GT.U32.AND P3, PT, R0.reuse, R87, PT ;  /* 0x000000570000720c */ /* 0x040fe20003f64070 */
[----:B------:R-:W-:Y:S01]  /*6cd0*/  @!P6 IMAD.MOV R8, RZ, RZ, -R8 ;  /* 0x000000ffff08e224 */ /* 0x000fe200078e0a08 */
[----:B------:R-:W-:Y:S01]  /*6ce0*/  ISETP.GT.U32.AND P6, PT, R0, R82, PT ;  /* 0x000000520000720c */ /* 0x000fe20003fc4070 */
[----:B------:R-:W-:Y:S01]  /*6cf0*/  @!P0 IMAD.IADD R81, R81, 0x1, -R0 ;  /* 0x0000000151518824 */ /* 0x000fe200078e0a00 */
[----:B------:R-:W-:Y:S01]  /*6d00*/  ISETP.GE.AND P0, PT, R93, RZ, PT ;  /* 0x000000ff5d00720c */ /* 0x000fe20003f06270 */
[----:B------:R-:W-:Y:S01]  /*6d10*/  @!P2 IMAD.MOV R80, RZ, RZ, -R80 ;  /* 0x000000ffff50a224 */ /* 0x000fe200078e0a50 */
[----:B------:R-:W-:Y:S01]  /*6d20*/  ISETP.GE.AND P2, PT, R92, RZ, PT ;  /* 0x000000ff5c00720c */ /* 0x000fe20003f46270 */
[----:B------:R-:W-:Y:S01]  /*6d30*/  @!P4 IMAD.MOV R81, RZ, RZ, -R81 ;  /* 0x000000ffff51c224 */ /* 0x000fe200078e0a51 */
[----:B------:R-:W-:Y:S01]  /*6d40*/  ISETP.GT.U32.AND P4, PT, R0, R86, PT ;  /* 0x000000560000720c */ /* 0x000fe20003f84070 */
[----:B------:R-:W-:-:S02]  /*6d50*/  VIADD R95, R6, 0x4c ;  /* 0x0000004c065f7836 */ /* 0x000fc40000000000 */
[--C-:B------:R-:W-:Y:S02]  /*6d60*/  @!P1 IMAD.IADD R84, R84, 0x1, -R0.reuse ;  /* 0x0000000154549824 */ /* 0x100fe400078e0a00 */
[--C-:B------:R-:W-:Y:S01]  /*6d70*/  @!P3 IMAD.IADD R87, R87, 0x1, -R0.reuse ;  /* 0x000000015757b824 */ /* 0x100fe200078e0a00 */
[----:B------:R-:W-:Y:S01]  /*6d80*/  IABS R93, R95 ;  /* 0x0000005f005d7213 */ /* 0x000fe20000000000 */
[----:B------:R-:W-:Y:S01]  /*6d90*/  @!P6 IMAD.IADD R82, R82, 0x1, -R0 ;  /* 0x000000015252e824 */ /* 0x000fe200078e0a00 */
[----:B------:R-:W-:Y:S01]  /*6da0*/  ISETP.GE.AND P6, PT, R94, RZ, PT ;  /* 0x000000ff5e00720c */ /* 0x000fe20003fc6270 */
[----:B------:R-:W-:Y:S02]  /*6db0*/  VIADD R88, R6, 0x54 ;  /* 0x0000005406587836 */ /* 0x000fe40000000000 */
[----:B------:R-:W-:Y:S01]  /*6dc0*/  @!P0 IMAD.MOV R84, RZ, RZ, -R84 ;  /* 0x000000ffff548224 */ /* 0x000fe200078e0a54 */
[----:B------:R-:W-:Y:S01]  /*6dd0*/  ISETP.GT.U32.AND P0, PT, R0, R87, PT ;  /* 0x000000570000720c */ /* 0x000fe20003f04070 */
[----:B------:R-:W-:Y:S01]  /*6de0*/  @!P2 IMAD.MOV R82, RZ, RZ, -R82 ;  /* 0x000000ffff52a224 */ /* 0x000fe200078e0a52 */
[----:B------:R-:W-:Y:S01]  /*6df0*/  ISETP.GE.AND P2, PT, R90, RZ, PT ;  /* 0x000000ff5a00720c */ /* 0x000fe20003f46270 */
[----:B------:R-:W-:Y:S01]  /*6e00*/  IMAD.HI.U32 R90, R7, R93, RZ ;  /* 0x0000005d075a7227 */ /* 0x000fe200078e00ff */
[----:B------:R-:W-:-:S02]  /*6e10*/  IABS R91, R88 ;  /* 0x00000058005b7213 */ /* 0x000fc40000000000 */
[----:B------:R-:W-:Y:S01]  /*6e20*/  ISETP.GE.AND P1, PT, R88, RZ, PT ;  /* 0x000000ff5800720c */ /* 0x000fe20003f26270 */
[----:B------:R-:W-:Y:S02]  /*6e30*/  VIADD R96, R6, 0x48 ;  /* 0x0000004806607836 */ /* 0x000fe40000000000 */
[----:B------:R-:W-:Y:S02]  /*6e40*/  @!P4 IMAD.IADD R86, R86, 0x1, -R0 ;  /* 0x000000015656c824 */ /* 0x000fe400078e0a00 */
[----:B------:R-:W-:Y:S01]  /*6e50*/  IMAD.HI.U32 R88, R7, R91, RZ ;  /* 0x0000005b07587227 */ /* 0x000fe200078e00ff */
[----:B------:R-:W-:Y:S02]  /*6e60*/  IABS R94, R96 ;  /* 0x00000060005e7213 */ /* 0x000fe40000000000 */
[----:B------:R-:W-:Y:S01]  /*6e70*/  ISETP.GT.U32.AND P3, PT, R0, R86, PT ;  /* 0x000000560000720c */ /* 0x000fe20003f64070 */
[----:B------:R-:W-:Y:S02]  /*6e80*/  IMAD.MOV R90, RZ, RZ, -R90 ;  /* 0x000000ffff5a7224 */ /* 0x000fe400078e0a5a */
[----:B------:R-:W-:-:S02]  /*6e90*/  IMAD.MOV R88, RZ, RZ, -R88 ;  /* 0x000000ffff587224 */ /* 0x000fc400078e0a58 */
[C---:B------:R-:W-:Y:S02]  /*6ea0*/  IMAD R90, R0.reuse, R90, R93 ;  /* 0x0000005a005a7224 */ /* 0x040fe400078e025d */
[----:B------:R-:W-:Y:S02]  /*6eb0*/  @!P0 IMAD.IADD R87, R87, 0x1, -R0 ;  /* 0x0000000157578824 */ /* 0x000fe400078e0a00 */
[C---:B------:R-:W-:Y:S02]  /*6ec0*/  IMAD R88, R0.reuse, R88, R91 ;  /* 0x0000005800587224 */ /* 0x040fe400078e025b */
[----:B------:R-:W-:Y:S01]  /*6ed0*/  @!P2 IMAD.MOV R87, RZ, RZ, -R87 ;  /* 0x000000ffff57a224 */ /* 0x000fe200078e0a57 */
[----:B------:R-:W-:Y:S01]  /*6ee0*/  ISETP.GT.U32.AND P2, PT, R0, R90, PT ;  /* 0x0000005a0000720c */ /* 0x000fe20003f44070 */
[----:B------:R-:W-:Y:S02]  /*6ef0*/  VIADD R89, R6, 0x50 ;  /* 0x0000005006597836 */ /* 0x000fe40000000000 */
[----:B------:R-:W-:-:S03]  /*6f00*/  IMAD.HI.U32 R91, R7, R94, RZ ;  /* 0x0000005e075b7227 */ /* 0x000fc600078e00ff */
[----:B------:R-:W-:Y:S01]  /*6f10*/  IABS R92, R89 ;  /* 0x00000059005c7213 */ /* 0x000fe20000000000 */
[----:B------:R-:W-:Y:S01]  /*6f20*/  IMAD.MOV R91, RZ, RZ, -R91 ;  /* 0x000000ffff5b7224 */ /* 0x000fe200078e0a5b */
[----:B------:R-:W-:Y:S01]  /*6f30*/  ISETP.GE.AND P4, PT, R89, RZ, PT ;  /* 0x000000ff5900720c */ /* 0x000fe20003f86270 */
[----:B------:R-:W-:Y:S01]  /*6f40*/  @!P3 IMAD.IADD R86, R86, 0x1, -R0 ;  /* 0x000000015656b824 */ /* 0x000fe200078e0a00 */
[C---:B------:R-:W-:Y:S01]  /*6f50*/  ISETP.GT.U32.AND P3, PT, R0.reuse, R88, PT ;  /* 0x000000580000720c */ /* 0x040fe20003f64070 */
[----:B------:R-:W-:Y:S02]  /*6f60*/  IMAD R91, R0, R91, R94 ;  /* 0x0000005b005b7224 */ /* 0x000fe400078e025e */
[----:B------:R-:W-:Y:S02]  /*6f70*/  VIADD R94, R6, 0x44 ;  /* 0x00000044065e7836 */ /* 0x000fe40000000000 */
[----:B------:R-:W-:-:S03]  /*6f80*/  IMAD.HI.U32 R89, R7, R92, RZ ;  /* 0x0000005c07597227 */ /* 0x000fc600078e00ff */
[----:B------:R-:W-:Y:S01]  /*6f90*/  IABS R100, R94 ;  /* 0x0000005e00647213 */ /* 0x000fe20000000000 */
[----:B------:R-:W-:Y:S02]  /*6fa0*/  @!P2 IMAD.IADD R90, R90, 0x1, -R0 ;  /* 0x000000015a5aa824 */ /* 0x000fe400078e0a00 */
[----:B------:R-:W-:Y:S02]  /*6fb0*/  IMAD.MOV R89, RZ, RZ, -R89 ;  /* 0x000000ffff597224 */ /* 0x000fe400078e0a59 */
[----:B------:R-:W-:Y:S01]  /*6fc0*/  @!P6 IMAD.MOV R85, RZ, RZ, -R85 ;  /* 0x000000ffff55e224 */ /* 0x000fe200078e0a55 */
[C---:B------:R-:W-:Y:S01]  /*6fd0*/  ISETP.GT.U32.AND P2, PT, R0.reuse, R90, PT ;  /* 0x0000005a0000720c */ /* 0x040fe20003f44070 */
[----:B------:R-:W-:Y:S01]  /*6fe0*/  IMAD R89, R0, R89, R92 ;  /* 0x0000005900597224 */ /* 0x000fe200078e025c */
[----:B------:R-:W-:Y:S01]  /*6ff0*/  ISETP.GE.AND P6, PT, R95, RZ, PT ;  /* 0x000000ff5f00720c */ /* 0x000fe20003fc6270 */
[----:B------:R-:W-:-:S03]  /*7000*/  IMAD.HI.U32 R92, R7, R100, RZ ;  /* 0x00000064075c7227 */ /* 0x000fc600078e00ff */
[----:B------:R-:W-:Y:S01]  /*7010*/  ISETP.GT.U32.AND P0, PT, R0, R89, PT ;  /* 0x000000590000720c */ /* 0x000fe20003f04070 */
[----:B------:R-:W-:Y:S02]  /*7020*/  @!P3 IMAD.IADD R88, R88, 0x1, -R0 ;  /* 0x000000015858b824 */ /* 0x000fe400078e0a00 */
[----:B------:R-:W-:Y:S02]  /*7030*/  IMAD.MOV R95, RZ, RZ, -R92 ;  /* 0x000000ffff5f7224 */ /* 0x000fe400078e0a5c */
[----:B------:R-:W-:Y:S01]  /*7040*/  VIADD R108, R6, 0x3c ;  /* 0x0000003c066c7836 */ /* 0x000fe20000000000 */
[C---:B------:R-:W-:Y:S01]  /*7050*/  ISETP.GT.U32.AND P3, PT, R0.reuse, R88, PT ;  /* 0x000000580000720c */ /* 0x040fe20003f64070 */
[----:B------:R-:W-:Y:S02]  /*7060*/  IMAD R100, R0, R95, R100 ;  /* 0x0000005f00647224 */ /* 0x000fe400078e0264 */
[----:B------:R-:W-:Y:S01]  /*7070*/  @!P2 IMAD.IADD R90, R90, 0x1, -R0 ;  /* 0x000000015a5aa824 */ /* 0x000fe200078e0a00 */
[----:B------:R-:W-:Y:S01]  /*7080*/  IABS R102, R108 ;  /* 0x0000006c00667213 */ /* 0x000fe20000000000 */
[----:B------:R-:W-:Y:S01]  /*7090*/  @!P5 IMAD.MOV R86, RZ, RZ, -R86 ;  /* 0x000000ffff56d224 */ /* 0x000fe200078e0a56 */
[----:B------:R-:W-:Y:S01]  /*70a0*/  ISETP.GT.U32.AND P2, PT, R0, R100, PT ;  /* 0x000000640000720c */ /* 0x000fe20003f44070 */
[----:B------:R-:W-:Y:S01]  /*70b0*/  VIADD R110, R6, 0x34 ;  /* 0x00000034066e7836 */ /* 0x000fe20000000000 */
[----:B------:R-:W-:Y:S01]  /*70c0*/  ISETP.GE.AND P5, PT, R96, RZ, PT ;  /* 0x000000ff6000720c */ /* 0x000fe20003fa6270 */
[----:B------:R-:W-:-:S02]  /*70d0*/  VIADD R96, R6, 0x40 ;  /* 0x0000004006607836 */ /* 0x000fc40000000000 */
[----:B------:R-:W-:-:S03]  /*70e0*/  IMAD.HI.U32 R93, R7, R102, RZ ;  /* 0x00000066075d7227 */ /* 0x000fc600078e00ff */
[----:B------:R-:W-:Y:S01]  /*70f0*/  IABS R101, R96 ;  /* 0x0000006000657213 */ /* 0x000fe20000000000 */
[--C-:B------:R-:W-:Y:S01]  /*7100*/  @!P3 IMAD.IADD R88, R88, 0x1, -R0.reuse ;  /* 0x000000015858b824 */ /* 0x100fe200078e0a00 */
[----:B------:R-:W-:Y:S01]  /*7110*/  ISETP.GT.U32.AND P3, PT, R0, R91, PT ;  /* 0x0000005b0000720c */ /* 0x000fe20003f64070 */
[----:B------:R-:W-:Y:S02]  /*7120*/  IMAD.MOV R93, RZ, RZ, -R93 ;  /* 0x000000ffff5d7224 */ /* 0x000fe400078e0a5d */
[----:B------:R-:W-:Y:S02]  /*7130*/  @!P2 IMAD.IADD R100, R100, 0x1, -R0 ;  /* 0x000000016464a824 */ /* 0x000fe400078e0a00 */
[----:B------:R-:W-:-:S03]  /*7140*/  IMAD.HI.U32 R92, R7, R101, RZ ;  /* 0x00000065075c7227 */ /* 0x000fc600078e00ff */
[C---:B------:R-:W-:Y:S01]  /*7150*/  ISETP.GT.U32.AND P2, PT, R0.reuse, R100, PT ;  /* 0x000000640000720c */ /* 0x040fe20003f44070 */
[----:B------:R-:W-:Y:S02]  /*7160*/  IMAD R102, R0, R93, R102 ;  /* 0x0000005d00667224 */ /* 0x000fe400078e0266 */
[----:B------:R-:W-:Y:S02]  /*7170*/  @!P1 IMAD.MOV R88, RZ, RZ, -R88 ;  /* 0x000000ffff589224 */ /* 0x000fe400078e0a58 */
[--C-:B------:R-:W-:Y:S01]  /*7180*/  @!P3 IMAD.IADD R91, R91, 0x1, -R0.reuse ;  /* 0x000000015b5bb824 */ /* 0x100fe200078e0a00 */
[----:B------:R-:W-:Y:S01]  /*7190*/  ISETP.GE.AND P3, PT, R96, RZ, PT ;  /* 0x000000ff6000720c */ /* 0x000fe20003f66270 */
[----:B------:R-:W-:Y:S01]  /*71a0*/  @!P0 IMAD.IADD R89, R89, 0x1, -R0 ;  /* 0x0000000159598824 */ /* 0x000fe200078e0a00 */
[----:B------:R-:W-:Y:S01]  /*71b0*/  IABS R96, R110 ;  /* 0x0000006e00607213 */ /* 0x000fe20000000000 */
[----:B------:R-:W-:Y:S01]  /*71c0*/  IMAD.MOV R92, RZ, RZ, -R92 ;  /* 0x000000ffff5c7224 */ /* 0x000fe200078e0a5c */
[----:B------:R-:W-:Y:S01]  /*71d0*/  ISETP.GT.U32.AND P1, PT, R0, R91, PT ;  /* 0x0000005b0000720c */ /* 0x000fe20003f24070 */
[----:B------:R-:W-:Y:S01]  /*71e0*/  VIADD R109, R6, 0x38 ;  /* 0x00000038066d7836 */ /* 0x000fe20000000000 */
[----:B------:R-:W-:Y:S01]  /*71f0*/  ISETP.GT.U32.AND P0, PT, R0, R89, PT ;  /* 0x000000590000720c */ /* 0x000fe20003f04070 */
[----:B------:R-:W-:Y:S01]  /*7200*/  @!P2 IMAD.IADD R100, R100, 0x1, -R0 ;  /* 0x000000016464a824 */ /* 0x000fe200078e0a00 */
[C---:B------:R-:W-:Y:S01]  /*7210*/  ISETP.GT.U32.AND P2, PT, R0.reuse, R102, PT ;  /* 0x000000660000720c */ /* 0x040fe20003f44070 */
[----:B------:R-:W-:Y:S01]  /*7220*/  IMAD R101, R0, R92, R101 ;  /* 0x0000005c00657224 */ /* 0x000fe200078e0265 */
[----:B------:R-:W-:Y:S01]  /*7230*/  IABS R99, R109 ;  /* 0x0000006d00637213 */ /* 0x000fe20000000000 */
[----:B------:R-:W-:-:S04]  /*7240*/  IMAD.HI.U32 R92, R7, R96, RZ ;  /* 0x00000060075c7227 */ /* 0x000fc800078e00ff */
[----:B------:R-:W-:Y:S02]  /*7250*/  IMAD.MOV R95, RZ, RZ, -R92 ;  /* 0x000000ffff5f7224 */ /* 0x000fe400078e0a5c */
[----:B------:R-:W-:Y:S01]  /*7260*/  @!P1 IMAD.IADD R91, R91, 0x1, -R0 ;  /* 0x000000015b5b9824 */ /* 0x000fe200078e0a00 */
[C---:B------:R-:W-:Y:S01]  /*7270*/  ISETP.GT.U32.AND P1, PT, R0.reuse, R101, PT ;  /* 0x000000650000720c */ /* 0x040fe20003f24070 */
[----:B------:R-:W-:Y:S02]  /*7280*/  IMAD R96, R0, R95, R96 ;  /* 0x0000005f00607224 */ /* 0x000fe400078e0260 */
[----:B------:R-:W-:Y:S02]  /*7290*/  VIADD R111, R6, 0x30 ;  /* 0x00000030066f7836 */ /* 0x000fe40000000000 */
[--C-:B------:R-:W-:Y:S01]  /*72a0*/  @!P2 IMAD.IADD R102, R102, 0x1, -R0.reuse ;  /* 0x000000016666a824 */ /* 0x100fe200078e0a00 */
[----:B------:R-:W-:Y:S01]  /*72b0*/  ISETP.GT.U32.AND P2, PT, R0, R96, PT ;  /* 0x000000600000720c */ /* 0x000fe20003f44070 */
[----:B------:R-:W-:Y:S01]  /*72c0*/  @!P0 IMAD.IADD R89, R89, 0x1, -R0 ;  /* 0x0000000159598824 */ /* 0x000fe200078e0a00 */
[----:B------:R-:W-:Y:S01]  /*72d0*/  ISETP.GE.AND P0, PT, R94, RZ, PT ;  /* 0x000000ff5e00720c */ /* 0x000fe20003f06270 */
[----:B------:R-:W-:Y:S01]  /*72e0*/  VIADD R115, R6, 0x2c ;  /* 0x0000002c06737836 */ /* 0x000fe20000000000 */
[----:B------:R-:W-:Y:S01]  /*72f0*/  IABS R97, R111 ;  /* 0x0000006f00617213 */ /* 0x000fe20000000000 */
[----:B------:R-:W-:-:S03]  /*7300*/  IMAD.HI.U32 R94, R7, R99, RZ ;  /* 0x00000063075e7227 */ /* 0x000fc600078e00ff */
[----:B------:R-:W-:Y:S01]  /*7310*/  IABS R98, R115 ;  /* 0x0000007300627213 */ /* 0x000fe20000000000 */
[----:B------:R-:W-:Y:S02]  /*7320*/  IMAD.MOV R94, RZ, RZ, -R94 ;  /* 0x000000ffff5e7224 */ /* 0x000fe400078e0a5e */
[----:B------:R-:W-:Y:S02]  /*7330*/  VIADD R116, R6, 0x28 ;  /* 0x0000002806747836 */ /* 0x000fe40000000000 */
[----:B------:R-:W-:-:S03]  /*7340*/  IMAD.HI.U32 R93, R7, R97, RZ ;  /* 0x00000061075d7227 */ /* 0x000fc600078e00ff */
[----:B------:R-:W-:Y:S01]  /*7350*/  IABS R104, R116 ;  /* 0x0000007400687213 */ /* 0x000fe20000000000 */
[----:B------:R-:W-:Y:S02]  /*7360*/  @!P1 IMAD.IADD R101, R101, 0x1, -R0 ;  /* 0x0000000165659824 */ /* 0x000fe400078e0a00 */
[----:B------:R-:W-:Y:S02]  /*7370*/  IMAD R99, R0, R94, R99 ;  /* 0x0000005e00637224 */ /* 0x000fe400078e0263 */
[----:B------:R-:W-:-:S03]  /*7380*/  IMAD.HI.U32 R94, R7, R98, RZ ;  /* 0x00000062075e7227 */ /* 0x000fc600078e00ff */
[----:B------:R-:W-:Y:S01]  /*7390*/  ISETP.GT.U32.AND P1, PT, R0, R99, PT ;  /* 0x000000630000720c */ /* 0x000fe20003f24070 */
[----:B------:R-:W-:Y:S02]  /*73a0*/  VIADD R117, R6, 0x24 ;  /* 0x0000002406757836 */ /* 0x000fe40000000000 */
[----:B------:R-:W-:Y:S02]  /*73b0*/  IMAD.MOV R93, RZ, RZ, -R93 ;  /* 0x000000ffff5d7224 */ /* 0x000fe400078e0a5d */
[----:B------:R-:W-:Y:S01]  /*73c0*/  @!P2 IMAD.IADD R96, R96, 0x1, -R0 ;  /* 0x000000016060a824 */ /* 0x000fe200078e0a00 */
[C---:B------:R-:W-:Y:S01]  /*73d0*/  ISETP.GT.U32.AND P2, PT, R0.reuse, R101, PT ;  /* 0x000000650000720c */ /* 0x040fe20003f44070 */
[----:B------:R-:W-:Y:S02]  /*73e0*/  IMAD.MOV R103, RZ, RZ, -R94 ;  /* 0x000000ffff677224 */ /* 0x000fe400078e0a5e */
[----:B------:R-:W-:Y:S02]  /*73f0*/  IMAD.MOV.U32 R94, RZ, RZ, R104 ;  /* 0x000000ffff5e7224 */ /* 0x000fe400078e0068 */
[----:B------:R-:W-:Y:S01]  /*7400*/  IMAD R95, R0, R93, R97 ;  /* 0x0000005d005f7224 */ /* 0x000fe200078e0261 */
[----:B------:R-:W-:Y:S01]  /*7410*/  IABS R97, R117 ;  /* 0x0000007500617213 */ /* 0x000fe20000000000 */
[----:B------:R-:W-:-:S02]  /*7420*/  VIADD R118, R6, 0x20 ;  /* 0x0000002006767836 */ /* 0x000fc40000000000 */
[----:B------:R-:W-:-:S03]  /*7430*/  IMAD.HI.U32 R92, R7, R94, RZ ;  /* 0x0000005e075c7227 */ /* 0x000fc600078e00ff */
[----:B------:R-:W-:Y:S01]  /*7440*/  IABS R104, R118 ;  /* 0x0000007600687213 */ /* 0x000fe20000000000 */
[C---:B------:R-:W-:Y:S02]  /*7450*/  IMAD R93, R0.reuse, R103, R98 ;  /* 0x00000067005d7224 */ /* 0x040fe400078e0262 */
[----:B------:R-:W-:Y:S02]  /*7460*/  IMAD.MOV.U32 R98, RZ, RZ, R97 ;  /* 0x000000ffff627224 */ /* 0x000fe400078e0061 */
[----:B------:R-:W-:Y:S02]  /*7470*/  IMAD.MOV R97, RZ, RZ, -R92 ;  /* 0x000000ffff617224 */ /* 0x000fe400078e0a5c */
[----:B------:R-:W-:Y:S01]  /*7480*/  @!P2 IMAD.IADD R101, R101, 0x1, -R0 ;  /* 0x000000016565a824 */ /* 0x000fe200078e0a00 */
[----:B------:R-:W-:Y:S01]  /*7490*/  ISETP.GT.U32.AND P2, PT, R0, R93, PT ;  /* 0x0000005d0000720c */ /* 0x000fe20003f44070 */
[----:B------:R-:W-:-:S04]  /*74a0*/  IMAD.HI.U32 R92, R7, R98, RZ ;  /* 0x00000062075c7227 */ /* 0x000fc800078e00ff */
[----:B------:R-:W-:Y:S02]  /*74b0*/  IMAD R94, R0, R97, R94 ;  /* 0x00000061005e7224 */ /* 0x000fe400078e025e */
[----:B------:R-:W-:-:S04]  /*74c0*/  IMAD.HI.U32 R97, R7, R104, RZ ;  /* 0x0000006807617227 */ /* 0x000fc800078e00ff */
[----:B------:R-:W-:Y:S02]  /*74d0*/  IMAD.MOV R103, RZ, RZ, -R92 ;  /* 0x000000ffff677224 */ /* 0x000fe400078e0a5c */
[----:B------:R-:W-:Y:S02]  /*74e0*/  VIADD R119, R6, 0x1c ;  /* 0x0000001c06777836 */ /* 0x000fe40000000000 */
[----:B------:R-:W-:Y:S02]  /*74f0*/  IMAD.MOV R105, RZ, RZ, -R97 ;  /* 0x000000ffff697224 */ /* 0x000fe400078e0a61 */
[C---:B------:R-:W-:Y:S01]  /*7500*/  IMAD R92, R0.reuse, R103, R98 ;  /* 0x00000067005c7224 */ /* 0x040fe200078e0262 */
[----:B------:R-:W-:Y:S01]  /*7510*/  IABS R106, R119 ;  /* 0x00000077006a7213 */ /* 0x000fe20000000000 */
[C---:B------:R-:W-:Y:S02]  /*7520*/  IMAD R98, R0.reuse, R105, R104 ;  /* 0x0000006900627224 */ /* 0x040fe400078e0268 */
[--C-:B------:R-:W-:Y:S01]  /*7530*/  @!P1 IMAD.IADD R99, R99, 0x1, -R0.reuse ;  /* 0x0000000163639824 */ /* 0x100fe200078e0a00 */
[C---:B------:R-:W-:Y:S01]  /*7540*/  ISETP.GT.U32.AND P1, PT, R0.reuse, R95, PT ;  /* 0x0000005f0000720c */ /* 0x040fe20003f24070 */
[----:B------:R-:W-:Y:S01]  /*7550*/  @!P2 IMAD.IADD R93, R93, 0x1, -R0 ;  /* 0x000000015d5da824 */ /* 0x000fe200078e0a00 */
[----:B------:R-:W-:Y:S01]  /*7560*/  ISETP.GT.U32.AND P2, PT, R0, R98, PT ;  /* 0x000000620000720c */ /* 0x000fe20003f44070 */
[----:B------:R-:W-:-:S04]  /*7570*/  IMAD.HI.U32 R97, R7, R106, RZ ;  /* 0x0000006a07617227 */ /* 0x000fc800078e00ff */
[----:B------:R-:W-:Y:S02]  /*7580*/  VIADD R120, R6, 0x18 ;  /* 0x0000001806787836 */ /* 0x000fe40000000000 */
[----:B------:R-:W-:Y:S02]  /*7590*/  IMAD.MOV R97, RZ, RZ, -R97 ;  /* 0x000000ffff617224 */ /* 0x000fe400078e0a61 */
[----:B------:R-:W-:Y:S01]  /*75a0*/  @!P4 IMAD.MOV R89, RZ, RZ, -R89 ;  /* 0x000000ffff59c224 */ /* 0x000fe200078e0a59 */
[C---:B------:R-:W-:Y:S01]  /*75b0*/  ISETP.GT.U32.AND P4, PT, R0.reuse, R102, PT ;  /* 0x000000660000720c */ /* 0x040fe20003f84070 */
[C---:B------:R-:W-:Y:S01]  /*75c0*/  IMAD R97, R0.reuse, R97, R106 ;  /* 0x0000006100617224 */ /* 0x040fe200078e026a */
[----:B------:R-:W-:Y:S01]  /*75d0*/  IABS R107, R120 ;  /* 0x00000078006b7213 */ /* 0x000fe20000000000 */
[----:B------:R-:W-:Y:S01]  /*75e0*/  @!P5 IMAD.MOV R91, RZ, RZ, -R91 ;  /* 0x000000ffff5bd224 */ /* 0x000fe200078e0a5b */
[----:B------:R-:W-:Y:S01]  /*75f0*/  ISETP.GT.U32.AND P5, PT, R0, R99, PT ;  /* 0x000000630000720c */ /* 0x000fe20003fa4070 */
[----:B------:R-:W-:-:S02]  /*7600*/  @!P1 IMAD.IADD R95, R95, 0x1, -R0 ;  /* 0x000000015f5f9824 */ /* 0x000fc400078e0a00 */
[----:B------:R-:W-:Y:S01]  /*7610*/  @!P2 IMAD.IADD R98, R98, 0x1, -R0 ;  /* 0x000000016262a824 */ /* 0x000fe200078e0a00 */
[C---:B------:R-:W-:Y:S01]  /*7620*/  ISETP.GT.U32.AND P2, PT, R0.reuse, R97, PT ;  /* 0x000000610000720c */ /* 0x040fe20003f44070 */
[----:B------:R-:W-:Y:S01]  /*7630*/  IMAD.HI.U32 R103, R7, R107, RZ ;  /* 0x0000006b07677227 */ /* 0x000fe200078e00ff */
[----:B------:R-:W-:-:S03]  /*7640*/  ISETP.GT.U32.AND P1, PT, R0, R95, PT ;  /* 0x0000005f0000720c */ /* 0x000fc60003f24070 */
[----:B------:R-:W-:Y:S02]  /*7650*/  IMAD.MOV R103, RZ, RZ, -R103 ;  /* 0x000000ffff677224 */ /* 0x000fe400078e0a67 */
[----:B------:R-:W-:Y:S01]  /*7660*/  @!P4 IMAD.IADD R102, R102, 0x1, -R0 ;  /* 0x000000016666c824 */ /* 0x000fe200078e0a00 */
[C---:B------:R-:W-:Y:S01]  /*7670*/  ISETP.GT.U32.AND P4, PT, R0.reuse, R94, PT ;  /* 0x0000005e0000720c */ /* 0x040fe20003f84070 */
[----:B------:R-:W-:Y:S01]  /*7680*/  @!P6 IMAD.MOV R90, RZ, RZ, -R90 ;  /* 0x000000ffff5ae224 */ /* 0x000fe200078e0a5a */
[C---:B------:R-:W-:Y:S01]  /*7690*/  ISETP.GT.U32.AND P6, PT, R0.reuse, R96, PT ;  /* 0x000000600000720c */ /* 0x040fe20003fc4070 */
[C---:B------:R-:W-:Y:S02]  /*76a0*/  IMAD R106, R0.reuse, R103, R107 ;  /* 0x00000067006a7224 */ /* 0x040fe400078e026b */
[----:B------:R-:W-:Y:S01]  /*76b0*/  @!P5 IMAD.IADD R99, R99, 0x1, -R0 ;  /* 0x000000016363d824 */ /* 0x000fe200078e0a00 */
[----:B------:R-:W-:Y:S01]  /*76c0*/  ISETP.GT.U32.AND P5, PT, R0, R92, PT ;  /* 0x0000005c0000720c */ /* 0x000fe20003fa4070 */
[----:B------:R-:W-:-:S02]  /*76d0*/  VIADD R122, R6, 0x10 ;  /* 0x00000010067a7836 */ /* 0x000fc40000000000 */
[--C-:B------:R-:W-:Y:S01]  /*76e0*/  @!P2 IMAD.IADD R97, R97, 0x1, -R0.reuse ;  /* 0x000000016161a824 */ /* 0x100fe200078e0a00 */
[----:B------:R-:W-:Y:S01]  /*76f0*/  ISETP.GT.U32.AND P2, PT, R0, R106, PT ;  /* 0x0000006a0000720c */ /* 0x000fe20003f44070 */
[----:B------:R-:W-:Y:S01]  /*7700*/  @!P1 IMAD.IADD R95, R95, 0x1, -R0 ;  /* 0x000000015f5f9824 */ /* 0x000fe200078e0a00 */
[----:B------:R-:W-:Y:S01]  /*7710*/  ISETP.GE.AND P1, PT, R109, RZ, PT ;  /* 0x000000ff6d00720c */ /* 0x000fe20003f26270 */
[C---:B------:R-:W-:Y:S01]  /*7720*/  VIADD R121, R6.reuse, 0x14 ;  /* 0x0000001406797836 */ /* 0x040fe20000000000 */
[----:B------:R-:W-:Y:S01]  /*7730*/  IABS R109, R122 ;  /* 0x0000007a006d7213 */ /* 0x000fe20000000000 */
[C---:B------:R-:W-:Y:S02]  /*7740*/  VIADD R123, R6.reuse, 0xc ;  /* 0x0000000c067b7836 */ /* 0x040fe40000000000 */
[----:B------:R-:W-:Y:S01]  /*7750*/  VIADD R124, R6, 0x8 ;  /* 0x00000008067c7836 */ /* 0x000fe20000000000 */
[----:B------:R-:W-:Y:S01]  /*7760*/  IABS R107, R121 ;  /* 0x00000079006b7213 */ /* 0x000fe20000000000 */
[----:B------:R-:W-:Y:S01]  /*7770*/  @!P0 IMAD.MOV R100, RZ, RZ, -R100 ;  /* 0x000000ffff648224 */ /* 0x000fe200078e0a64 */
[----:B------:R-:W-:Y:S01]  /*7780*/  ISETP.GT.U32.AND P0, PT, R0, R93, PT ;  /* 0x0000005d0000720c */ /* 0x000fe20003f04070 */
[--C-:B------:R-:W-:Y:S01]  /*7790*/  @!P4 IMAD.IADD R94, R94, 0x1, -R0.reuse ;  /* 0x000000015e5ec824 */ /* 0x100fe200078e0a00 */
[----:B------:R-:W-:Y:S01]  /*77a0*/  ISETP.GE.AND P4, PT, R110, RZ, PT ;  /* 0x000000ff6e00720c */ /* 0x000fe20003f86270 */
[----:B------:R-:W-:Y:S01]  /*77b0*/  @!P6 IMAD.IADD R96, R96, 0x1, -R0 ;  /* 0x000000016060e824 */ /* 0x000fe200078e0a00 */
[----:B------:R-:W-:Y:S01]  /*77c0*/  ISETP.GE.AND P6, PT, R108, RZ, PT ;  /* 0x000000ff6c00720c */ /* 0x000fe20003fc6270 */
[----:B------:R-:W-:Y:S01]  /*77d0*/  IMAD.HI.U32 R103, R7, R109, RZ ;  /* 0x0000006d07677227 */ /* 0x000fe200078e00ff */
[----:B------:R-:W-:-:S02]  /*77e0*/  IABS R110, R123 ;  /* 0x0000007b006e7213 */ /* 0x000fc40000000000 */
[----:B------:R-:W-:Y:S01]  /*77f0*/  IABS R112, R124 ;  /* 0x0000007c00707213 */ /* 0x000fe20000000000 */
[----:B------:R-:W-:Y:S01]  /*7800*/  @!P5 IMAD.IADD R92, R92, 0x1, -R0 ;  /* 0x000000015c5cd824 */ /* 0x000fe200078e0a00 */
[----:B------:R-:W-:Y:S01]  /*7810*/  ISETP.GE.AND P5, PT, R111, RZ, PT ;  /* 0x000000ff6f00720c */ /* 0x000fe20003fa6270 */
[----:B------:R-:W-:Y:S02]  /*7820*/  VIADD R108, R6, 0x4 ;  /* 0x00000004066c7836 */ /* 0x000fe40000000000 */
[----:B------:R-:W-:-:S03]  /*7830*/  IMAD.HI.U32 R6, R7, R107, RZ ;  /* 0x0000006b07067227 */ /* 0x000fc600078e00ff */
[----:B------:R-:W-:Y:S01]  /*7840*/  IABS R114, R108 ;  /* 0x0000006c00727213 */ /* 0x000fe20000000000 */
[----:B------:R-:W-:Y:S02]  /*7850*/  IMAD.MOV R103, RZ, RZ, -R103 ;  /* 0x000000ffff677224 */ /* 0x000fe400078e0a67 */
[----:B------:R-:W-:Y:S01]  /*7860*/  @!P2 IMAD.IADD R106, R106, 0x1, -R0 ;  /* 0x000000016a6aa824 */ /* 0x000fe200078e0a00 */
[----:B------:R-:W-:Y:S01]  /*7870*/  ISETP.GT.U32.AND P2, PT, R0, R94, PT ;  /* 0x0000005e0000720c */ /* 0x000fe20003f44070 */
[----:B------:R-:W-:-:S04]  /*7880*/  IMAD.HI.U32 R104, R7, R110, RZ ;  /* 0x0000006e07687227 */ /* 0x000fc800078e00ff */
[----:B------:R-:W-:-:S04]  /*7890*/  IMAD.HI.U32 R105, R7, R112, RZ ;  /* 0x0000007007697227 */ /* 0x000fc800078e00ff */
[----:B------:R-:W-:Y:S02]  /*78a0*/  IMAD.MOV R6, RZ, RZ, -R6 ;  /* 0x000000ffff067224 */ /* 0x000fe400078e0a06 */
[C---:B------:R-:W-:Y:S01]  /*78b0*/  IMAD R103, R0.reuse, R103, R109 ;  /* 0x0000006700677224 */ /* 0x040fe200078e026d */
[----:B------:R-:W-:Y:S01]  /*78c0*/  SHF.R.S32.HI R109, RZ, 0x2, R153 ;  /* 0x00000002ff6d7819 */ /* 0x000fe20000011499 */
[----:B------:R-:W-:Y:S01]  /*78d0*/  @!P3 IMAD.MOV R101, RZ, RZ, -R101 ;  /* 0x000000ffff65b224 */ /* 0x000fe200078e0a65 */
[C---:B------:R-:W-:Y:S01]  /*78e0*/  ISETP.GT.U32.AND P3, PT, R0.reuse, R92, PT ;  /* 0x0000005c0000720c */ /* 0x040fe20003f64070 */
[----:B------:R-:W-:Y:S01]  /*78f0*/  IMAD.MOV R111, RZ, RZ, -R104 ;  /* 0x000000ffff6f7224 */ /* 0x000fe200078e0a68 */
[----:B------:R-:W-:Y:S01]  /*7900*/  SGXT R109, R109, 0x1 ;  /* 0x000000016d6d781a */ /* 0x000fe20000000200 */
[----:B------:R-:W-:Y:S02]  /*7910*/  IMAD.MOV R113, RZ, RZ, -R105 ;  /* 0x000000ffff717224 */ /* 0x000fe400078e0a69 */
[C---:B------:R-:W-:Y:S01]  /*7920*/  IMAD R105, R0.reuse, R6, R107 ;  /* 0x0000000600697224 */ /* 0x040fe200078e026b */
[----:B------:R-:W-:Y:S01]  /*7930*/  LOP3.LUT R109, R109, 0x90, RZ, 0xc0, !PT ;  /* 0x000000906d6d7812 */ /* 0x000fe200078ec0ff */
[----:B------:R-:W-:Y:S01]  /*7940*/  @!P0 IMAD.IADD R93, R93, 0x1, -R0 ;  /* 0x000000015d5d8824 */ /* 0x000fe200078e0a00 */
[C---:B------:R-:W-:Y:S01]  /*7950*/  ISETP.GT.U32.AND P0, PT, R0.reuse, R103, PT ;  /* 0x000000670000720c */ /* 0x040fe20003f04070 */
[C---:B------:R-:W-:Y:S01]  /*7960*/  IMAD R107, R0.reuse, R111, R110 ;  /* 0x0000006f006b7224 */ /* 0x040fe200078e026e */
[----:B------:R-:W-:Y:S01]  /*7970*/  CS2R R110, SRZ ;  /* 0x00000000006e7805 */ /* 0x000fe2000001ff00 */
[----:B------:R-:W-:Y:S01]  /*7980*/  @!P1 IMAD.MOV R99, RZ, RZ, -R99 ;  /* 0x000000ffff639224 */ /* 0x000fe200078e0a63 */
[C---:B------:R-:W-:Y:S01]  /*7990*/  ISETP.GT.U32.AND P1, PT, R0.reuse, R98, PT ;  /* 0x000000620000720c */ /* 0x040fe20003f24070 */
[----:B------:R-:W-:Y:S01]  /*79a0*/  @!P5 IMAD.MOV R95, RZ, RZ, -R95 ;  /* 0x000000ffff5fd224 */ /* 0x000fe200078e0a5f */
[----:B------:R-:W-:Y:S01]  /*79b0*/  ISETP.GT.U32.AND P5, PT, R0, R105, PT ;  /* 0x000000690000720c */ /* 0x000fe20003fa4070 */
[----:B------:R-:W-:-:S04]  /*79c0*/  IMAD.HI.U32 R7, R7, R114, RZ ;  /* 0x0000007207077227 */ /* 0x000fc800078e00ff */
[----:B------:R-:W-:Y:S01]  /*79d0*/  IMAD R104, R0, R113, R112 ;  /* 0x0000007100687224 */ /* 0x000fe200078e0270 */
[----:B------:R-:W-:Y:S01]  /*79e0*/  CS2R R112, SRZ ;  /* 0x0000000000707805 */ /* 0x000fe2000001ff00 */
[----:B------:R-:W-:Y:S01]  /*79f0*/  @!P2 IMAD.IADD R94, R94, 0x1, -R0 ;  /* 0x000000015e5ea824 */ /* 0x000fe200078e0a00 */
[C---:B------:R-:W-:Y:S01]  /*7a00*/  ISETP.GT.U32.AND P2, PT, R0.reuse, R107, PT ;  /* 0x0000006b0000720c */ /* 0x040fe20003f44070 */
[----:B------:R-:W-:Y:S01]  /*7a10*/  @!P4 IMAD.MOV R96, RZ, RZ, -R96 ;  /* 0x000000ffff60c224 */ /* 0x000fe200078e0a60 */
[----:B------:R-:W-:Y:S01]  /*7a20*/  ISETP.GT.U32.AND P4, PT, R0, R97, PT ;  /* 0x000000610000720c */ /* 0x000fe20003f84070 */
[----:B------:R-:W-:Y:S02]  /*7a30*/  IMAD.MOV R7, RZ, RZ, -R7 ;  /* 0x000000ffff077224 */ /* 0x000fe400078e0a07 */
[----:B------:R-:W-:Y:S01]  /*7a40*/  @!P3 IMAD.IADD R92, R92, 0x1, -R0 ;  /* 0x000000015c5cb824 */ /* 0x000fe200078e0a00 */
[C---:B------:R-:W-:Y:S01]  /*7a50*/  ISETP.GT.U32.AND P3, PT, R0.reuse, R104, PT ;  /* 0x000000680000720c */ /* 0x040fe20003f64070 */
[----:B------:R-:W-:-:S02]  /*7a60*/  IMAD R7, R0, R7, R114 ;  /* 0x0000000700077224 */ /* 0x000fc400078e0272 */
[--C-:B------:R-:W-:Y:S01]  /*7a70*/  @!P0 IMAD.IADD R103, R103, 0x1, -R0.reuse ;  /* 0x0000000167678824 */ /* 0x100fe200078e0a00 */
[----:B------:R-:W-:Y:S01]  /*7a80*/  ISETP.GE.AND P0, PT, R118, RZ, PT ;  /* 0x000000ff7600720c */ /* 0x000fe20003f06270 */
[--C-:B------:R-:W-:Y:S01]  /*7a90*/  @!P1 IMAD.IADD R98, R98, 0x1, -R0.reuse ;  /* 0x0000000162629824 */ /* 0x100fe200078e0a00 */
[----:B------:R-:W-:Y:S01]  /*7aa0*/  ISETP.GT.U32.AND P1, PT, R0, R7, PT ;  /* 0x000000070000720c */ /* 0x000fe20003f24070 */
[--C-:B------:R-:W-:Y:S01]  /*7ab0*/  @!P5 IMAD.IADD R105, R105, 0x1, -R0.reuse ;  /* 0x000000016969d824 */ /* 0x100fe200078e0a00 */
[----:B------:R-:W-:Y:S01]  /*7ac0*/  ISETP.GE.AND P5, PT, R117, RZ, PT ;  /* 0x000000ff7500720c */ /* 0x000fe20003fa6270 */
[--C-:B------:R-:W-:Y:S01]  /*7ad0*/  @!P2 IMAD.IADD R107, R107, 0x1, -R0.reuse ;  /* 0x000000016b6ba824 */ /* 0x100fe200078e0a00 */
[----:B------:R-:W-:Y:S01]  /*7ae0*/  ISETP.GE.AND P2, PT, R119, RZ, PT ;  /* 0x000000ff7700720c */ /* 0x000fe20003f46270 */
[--C-:B------:R-:W-:Y:S01]  /*7af0*/  @!P4 IMAD.IADD R97, R97, 0x1, -R0.reuse ;  /* 0x000000016161c824 */ /* 0x100fe200078e0a00 */
[----:B------:R-:W-:Y:S01]  /*7b00*/  ISETP.GE.AND P4, PT, R115, RZ, PT ;  /* 0x000000ff7300720c */ /* 0x000fe20003f86270 */
[----:B------:R-:W-:Y:S01]  /*7b10*/  @!P3 IMAD.IADD R104, R104, 0x1, -R0 ;  /* 0x000000016868b824 */ /* 0x000fe200078e0a00 */
[----:B------:R-:W-:Y:S01]  /*7b20*/  ISETP.GE.AND P3, PT, R120, RZ, PT ;  /* 0x000000ff7800720c */ /* 0x000fe20003f66270 */
[----:B------:R-:W-:Y:S01]  /*7b30*/  @!P6 IMAD.MOV R102, RZ, RZ, -R102 ;  /* 0x000000ffff66e224 */ /* 0x000fe200078e0a66 */
[C---:B------:R-:W-:Y:S01]  /*7b40*/  ISETP.GT.U32.AND P6, PT, R0.reuse, R106, PT ;  /* 0x0000006a0000720c */ /* 0x040fe20003fc4070 */
[----:B------:R-:W-:Y:S01]  /*7b50*/  @!P0 IMAD.MOV R98, RZ, RZ, -R98 ;  /* 0x000000ffff628224 */ /* 0x000fe200078e0a62 */
[C---:B------:R-:W-:Y:S01]  /*7b60*/  ISETP.GT.U32.AND P0, PT, R0.reuse, R104, PT ;  /* 0x000000680000720c */ /* 0x040fe20003f04070 */
[----:B------:R-:W-:Y:S01]  /*7b70*/  @!P1 IMAD.IADD R7, R7, 0x1, -R0 ;  /* 0x0000000107079824 */ /* 0x000fe200078e0a00 */
[C---:B------:R-:W-:Y:S01]  /*7b80*/  ISETP.GT.U32.AND P1, PT, R0.reuse, R105, PT ;  /* 0x000000690000720c */ /* 0x040fe20003f24070 */
[----:B------:R-:W-:Y:S01]  /*7b90*/  @!P5 IMAD.MOV R92, RZ, RZ, -R92 ;  /* 0x000000ffff5cd224 */ /* 0x000fe200078e0a5c */
[C---:B------:R-:W-:Y:S01]  /*7ba0*/  ISETP.GT.U32.AND P5, PT, R0.reuse, R107, PT ;  /* 0x0000006b0000720c */ /* 0x040fe20003fa4070 */
[----:B------:R-:W-:Y:S01]  /*7bb0*/  @!P2 IMAD.MOV R97, RZ, RZ, -R97 ;  /* 0x000000ffff61a224 */ /* 0x000fe200078e0a61 */
[C---:B------:R-:W-:Y:S01]  /*7bc0*/  ISETP.GT.U32.AND P2, PT, R0.reuse, R7, PT ;  /* 0x000000070000720c */ /* 0x040fe20003f44070 */
[----:B------:R-:W-:Y:S01]  /*7bd0*/  @!P4 IMAD.MOV R93, RZ, RZ, -R93 ;  /* 0x000000ffff5dc224 */ /* 0x000fe200078e0a5d */
[----:B------:R-:W-:Y:S01]  /*7be0*/  ISETP.GT.U32.AND P4, PT, R0, R103, PT ;  /* 0x000000670000720c */ /* 0x000fe20003f84070 */
[----:B------:R-:W-:Y:S01]  /*7bf0*/  IMAD.SHL.U32 R6, R153, 0x20, RZ ;  /* 0x0000002099067824 */ /* 0x000fe200078e00ff */
[----:B------:R-:W-:Y:S01]  /*7c00*/  CS2R R114, SRZ ;  /* 0x0000000000727805 */ /* 0x000fe2000001ff00 */
[--C-:B------:R-:W-:Y:S01]  /*7c10*/  @!P6 IMAD.IADD R106, R106, 0x1, -R0.reuse ;  /* 0x000000016a6ae824 */ /* 0x100fe200078e0a00 */
[----:B------:R-:W-:Y:S01]  /*7c20*/  ISETP.GE.AND P6, PT, R116, RZ, PT ;  /* 0x000000ff7400720c */ /* 0x000fe20003fc6270 */
[--C-:B------:R-:W-:Y:S01]  /*7c30*/  @!P0 IMAD.IADD R104, R104, 0x1, -R0.reuse ;  /* 0x0000000168688824 */ /* 0x100fe200078e0a00 */
[----:B------:R-:W-:Y:S01]  /*7c40*/  ISETP.GE.AND P0, PT, R108, RZ, PT ;  /* 0x000000ff6c00720c */ /* 0x000fe20003f06270 */
[--C-:B------:R-:W-:Y:S01]  /*7c50*/  @!P1 IMAD.IADD R105, R105, 0x1, -R0.reuse ;  /* 0x0000000169699824 */ /* 0x100fe200078e0a00 */
[----:B------:R-:W-:Y:S01]  /*7c60*/  LOP3.LUT R108, RZ, R3, RZ, 0x33, !PT ;  /* 0x00000003ff6c7212 */ /* 0x000fe200078e33ff */
[--C-:B------:R-:W-:Y:S01]  /*7c70*/  @!P5 IMAD.IADD R107, R107, 0x1, -R0.reuse ;  /* 0x000000016b6bd824 */ /* 0x100fe200078e0a00 */
[----:B------:R-:W-:Y:S01]  /*7c80*/  ISETP.GE.AND P5, PT, R124, RZ, PT ;  /* 0x000000ff7c00720c */ /* 0x000fe20003fa6270 */
[--C-:B------:R-:W-:Y:S01]  /*7c90*/  @!P2 IMAD.IADD R7, R7, 0x1, -R0.reuse ;  /* 0x000000010707a824 */ /* 0x100fe200078e0a00 */
[----:B------:R-:W-:Y:S01]  /*7ca0*/  ISETP.NE.AND P2, PT, R3, RZ, PT ;  /* 0x000000ff0300720c */ /* 0x000fe20003f45270 */
[----:B------:R-:W-:Y:S01]  /*7cb0*/  @!P4 IMAD.IADD R103, R103, 0x1, -R0 ;  /* 0x000000016767c824 */ /* 0x000fe200078e0a00 */
[----:B------:R-:W-:Y:S01]  /*7cc0*/  ISETP.GE.AND P4, PT, R123, RZ, PT ;  /* 0x000000ff7b00720c */ /* 0x000fe20003f86270 */
[----:B------:R-:W-:Y:S01]  /*7cd0*/  IMAD.MOV.U32 R3, RZ, RZ, R7 ;  /* 0x000000ffff037224 */ /* 0x000fe200078e0007 */
[----:B------:R-:W-:Y:S01]  /*7ce0*/  ISETP.GE.AND P1, PT, R122, RZ, PT ;  /* 0x000000ff7a00720c */ /* 0x000fe20003f26270 */
[----:B------:R-:W-:Y:S01]  /*7cf0*/  @!P6 IMAD.MOV R94, RZ, RZ, -R94 ;  /* 0x000000ffff5ee224 */ /* 0x000fe200078e0a5e */
[----:B------:R-:W-:Y:S01]  /*7d00*/  ISETP.GE.AND P6, PT, R121, RZ, PT ;  /* 0x000000ff7900720c */ /* 0x000fe20003fc6270 */
[----:B------:R-:W-:Y:S01]  /*7d10*/  @!P0 IMAD.MOV R3, RZ, RZ, -R3 ;  /* 0x000000ffff038224 */ /* 0x000fe200078e0a03 */
[----:B------:R-:W-:Y:S01]  /*7d20*/  LOP3.LUT R152, R109, 0xf60, R6, 0xf8, !PT ;  /* 0x00000f606d987812 */ /* 0x000fe200078ef806 */
[----:B------:R-:W-:Y:S01]  /*7d30*/  @!P3 IMAD.MOV R106, RZ, RZ, -R106 ;  /* 0x000000ffff6ab224 */ /* 0x000fe200078e0a6a */
[C---:B------:R-:W-:Y:S01]  /*7d40*/  SEL R6, R108.reuse, R78, !P2 ;  /* 0x0000004e6c067207 */ /* 0x040fe20005000000 */
[----:B------:R-:W-:Y:S01]  /*7d50*/  @!P5 IMAD.MOV R104, RZ, RZ, -R104 ;  /* 0x000000ffff68d224 */ /* 0x000fe200078e0a68 */
[----:B------:R-:W-:-:S02]  /*7d60*/  SEL R3, R108, R3, !P2 ;  /* 0x000000036c037207 */ /* 0x000fc40005000000 */
[----:B------:R-:W-:Y:S02]  /*7d70*/  CS2R R116, SRZ ;  /* 0x0000000000747805 */ /* 0x000fe4000001ff00 */
[C---:B------:R-:W-:Y:S01]  /*7d80*/  SEL R78, R108.reuse, R83, !P2 ;  /* 0x000000536c4e7207 */ /* 0x040fe20005000000 */
[----:B------:R-:W-:Y:S01]  /*7d90*/  @!P4 IMAD.MOV R107, RZ, RZ, -R107 ;  /* 0x000000ffff6bc224 */ /* 0x000fe200078e0a6b */
[C---:B------:R-:W-:Y:S01]  /*7da0*/  SEL R104, R108.reuse, R104, !P2 ;  /* 0x000000686c687207 */ /* 0x040fe20005000000 */
[----:B------:R-:W-:Y:S01]  /*7db0*/  @!P1 IMAD.MOV R103, RZ, RZ, -R103 ;  /* 0x000000ffff679224 */ /* 0x000fe200078e0a67 */
[C---:B------:R-:W-:Y:S01]  /*7dc0*/  SEL R109, R108.reuse, R5, !P2 ;  /* 0x000000056c6d7207 */ /* 0x040fe20005000000 */
[----:B------:R-:W-:Y:S01]  /*7dd0*/  IMAD R3, R3, UR4, RZ ;  /* 0x0000000403037c24 */ /* 0x000fe2000f8e02ff */
[----:B------:R-:W-:Y:S01]  /*7de0*/  SEL R107, R108, R107, !P2 ;  /* 0x0000006b6c6b7207 */ /* 0x000fe20005000000 */
[----:B------:R-:W-:Y:S01]  /*7df0*/  IMAD R104, R104, UR4, RZ ;  /* 0x0000000468687c24 */ /* 0x000fe2000f8e02ff */
[C---:B------:R-:W-:Y:S01]  /*7e00*/  SEL R103, R108.reuse, R103, !P2 ;  /* 0x000000676c677207 */ /* 0x040fe20005000000 */
[----:B------:R-:W-:Y:S01]  /*7e10*/  @!P6 IMAD.MOV R105, RZ, RZ, -R105 ;  /* 0x000000ffff69e224 */ /* 0x000fe200078e0a69 */
[----:B------:R-:W-:Y:S01]  /*7e20*/  SHF.R.S32.HI R83, RZ, 0x1f, R3 ;  /* 0x0000001fff537819 */ /* 0x000fe20000011403 */
[----:B------:R-:W-:Y:S01]  /*7e30*/  IMAD R107, R107, UR4, RZ ;  /* 0x000000046b6b7c24 */ /* 0x000fe2000f8e02ff */
[----:B------:R-:W-:Y:S01]  /*7e40*/  IADD3 R3, P4, R3, UR10, RZ ;  /* 0x0000000a03037c10 */ /* 0x000fe2000ff9e0ff */
[----:B------:R-:W-:Y:S01]  /*7e50*/  IMAD R103, R103, UR4, RZ ;  /* 0x0000000467677c24 */ /* 0x000fe2000f8e02ff */
[----:B------:R-:W-:Y:S01]  /*7e60*/  SEL R7, R108, R2, !P2 ;  /* 0x000000026c077207 */ /* 0x000fe20005000000 */
[----:B------:R-:W-:Y:S01]  /*7e70*/  IMAD R78, R78, UR4, RZ ;  /* 0x000000044e4e7c24 */ /* 0x000fe2000f8e02ff */
[----:B------:R-:W-:Y:S01]  /*7e80*/  IADD3 R2, P3, R104, UR8, RZ ;  /* 0x0000000868027c10 */ /* 0x000fe2000ff7e0ff */
[----:B------:R0:W-:Y:S01]  /*7e90*/  STL [R1+0x920], R3 ;  /* 0x0009200301007387 */ /* 0x0001e20000100800 */
[C---:B------:R-:W-:Y:S01]  /*7ea0*/  SEL R0, R108.reuse, R22, !P2 ;  /* 0x000000166c007207 */ /* 0x040fe20005000000 */
[----:B------:R-:W-:Y:S01]  /*7eb0*/  IMAD R22, R109, UR4, RZ ;  /* 0x000000046d167c24 */ /* 0x000fe2000f8e02ff */
[C---:B------:R-:W-:Y:S01]  /*7ec0*/  SEL R201, R108.reuse, R201, !P2 ;  /* 0x000000c96cc97207 */ /* 0x040fe20005000000 */
[----:B------:R1:W-:Y:S01]  /*7ed0*/  STL [R1+0x918], R2 ;  /* 0x0009180201007387 */ /* 0x0003e20000100800 */
[C---:B------:R-:W-:Y:S01]  /*7ee0*/  SEL R203, R108.reuse, R203, !P2 ;  /* 0x000000cb6ccb7207 */ /* 0x040fe20005000000 */
[----:B------:R-:W-:Y:S01]  /*7ef0*/  IMAD R7, R7, UR4, RZ ;  /* 0x0000000407077c24 */ /* 0x000fe2000f8e02ff */
        /* <DEDUP_REMOVED lines=54> */
[----:B------:R-:W-:Y:S01]  /*8260*/  SEL R74, R108, R74, !P2 ;  /* 0x0000004a6c4a7207 */ /* 0x000fe20005000000 */
        /* <DEDUP_REMOVED lines=137> */
[C---:B------:R-:W-:Y:S01]  /*8b00*/  SEL R84, R108.reuse, R84, !P2 ;  /* 0x000000546c547207 */ /* 0x040fe20005000000 */
        /* <DEDUP_REMOVED lines=41> */
[----:B0-----:R-:W-:Y:S01]  /*8da0*/  SHF.R.S32.HI R3, RZ, 0x1f, R107 ;  /* 0x0000001fff037819 */ /* 0x001fe2000001146b */
[----:B------:R-:W-:Y:S01]  /*8db0*/  IMAD R106, R106, UR4, RZ ;  /* 0x000000046a6a7c24 */ /* 0x000fe2000f8e02ff */
[----:B------:R-:W-:Y:S01]  /*8dc0*/  SHF.R.S32.HI R80, RZ, 0x1f, R104 ;  /* 0x0000001fff507819 */ /* 0x000fe20000011468 */
[----:B------:R-:W-:Y:S01]  /*8dd0*/  IMAD R105, R105, UR4, RZ ;  /* 0x0000000469697c24 */ /* 0x000fe2000f8e02ff */
[----:B------:R-:W-:Y:S01]  /*8de0*/  IADD3 R107, P2, R107, UR6, RZ ;  /* 0x000000066b6b7c10 */ /* 0x000fe2000ff5e0ff */
[----:B------:R-:W-:Y:S01]  /*8df0*/  IMAD R0, R0, UR4, RZ ;  /* 0x0000000400007c24 */ /* 0x000fe2000f8e02ff */
[----:B-1----:R-:W-:Y:S01]  /*8e00*/  SHF.R.S32.HI R2, RZ, 0x1f, R103 ;  /* 0x0000001fff027819 */ /* 0x002fe20000011467 */
[----:B------:R-:W-:Y:S01]  /*8e10*/  IMAD R5, R5, UR4, RZ ;  /* 0x0000000405057c24 */ /* 0x000fe2000f8e02ff */
[----:B------:R-:W-:Y:S01]  /*8e20*/  IADD3 R104, P1, R103, UR14, RZ ;  /* 0x0000000e67687c10 */ /* 0x000fe2000ff3e0ff */
[----:B------:R-:W-:Y:S01]  /*8e30*/  STL [R1+0x910], R107 ;  /* 0x0009106b01007387 */ /* 0x000fe20000100800 */
[----:B------:R-:W-:Y:S01]  /*8e40*/  IADD3 R103, P0, R22, UR12, RZ ;  /* 0x0000000c16677c10 */ /* 0x000fe2000ff1e0ff */
[----:B------:R-:W-:Y:S01]  /*8e50*/  UIADD3 UR4, UR5, 0x4000, URZ ;  /* 0x0000400005047890 */ /* 0x000fe2000fffe03f */
[----:B------:R-:W-:Y:S01]  /*8e60*/  IADD3.X R83, R83, UR13, RZ, P4, !PT ;  /* 0x0000000d53537c10 */ /* 0x000fe2000a7fe4ff */
[----:B------:R-:W-:Y:S01]  /*8e70*/  STL [R1+0x908], R104 ;  /* 0x0009086801007387 */ /* 0x000fe20000100800 */
[----:B------:R-:W-:Y:S01]  /*8e80*/  IADD3.X R80, R80, UR11, RZ, P3, !PT ;  /* 0x0000000b50507c10 */ /* 0x000fe20009ffe4ff */
[----:B------:R-:W-:Y:S01]  /*8e90*/  ULDC.64 UR10, c[0x0][0x218] ;  /* 0x00008600000a7ab9 */ /* 0x000fe20000000a00 */
[----:B------:R-:W-:Y:S01]  /*8ea0*/  IADD3.X R3, R3, UR9, RZ, P2, !PT ;  /* 0x0000000903037c10 */ /* 0x000fe200097fe4ff */
[----:B------:R0:W-:Y:S01]  /*8eb0*/  STL [R1+0x928], R103 ;  /* 0x0009286701007387 */ /* 0x0001e20000100800 */
[----:B------:R-:W-:Y:S01]  /*8ec0*/  IADD3.X R2, R2, UR7, RZ, P1, !PT ;  /* 0x0000000702027c10 */ /* 0x000fe20008ffe4ff */
[----:B------:R-:W-:Y:S01]  /*8ed0*/  ULDC.64 UR8, c[0x0][0x218] ;  /* 0x0000860000087ab9 */ /* 0x000fe20000000a00 */
[----:B------:R-:W-:Y:S01]  /*8ee0*/  ULDC.64 UR6, c[0x0][0x218] ;  /* 0x0000860000067ab9 */ /* 0x000fe20000000a00 */
[----:B------:R1:W-:Y:S01]  /*8ef0*/  STL [R1+0x91c], R83 ;  /* 0x00091c5301007387 */ /* 0x0003e20000100800 */
[----:B------:R-:W-:Y:S01]  /*8f00*/  ULDC.64 UR12, c[0x0][0x218] ;  /* 0x00008600000c7ab9 */ /* 0x000fe20000000a00 */
[----:B------:R-:W-:Y:S01]  /*8f10*/  SHF.R.S32.HI R204, RZ, 0x1f, R205 ;  /* 0x0000001fffcc7819 */ /* 0x000fe200000114cd */
[----:B------:R-:W-:Y:S01]  /*8f20*/  USHF.R.U32.HI UR4, URZ, 0x4, UR4 ;  /* 0x000000043f047899 */ /* 0x000fe20008011604 */
[----:B------:R2:W-:Y:S01]  /*8f30*/  STL [R1+0x914], R80 ;  /* 0x0009145001007387 */ /* 0x0005e20000100800 */
[----:B------:R-:W-:-:S02]  /*8f40*/  SHF.R.S32.HI R216, RZ, 0x1f, R217 ;  /* 0x0000001fffd87819 */ /* 0x000fc400000114d9 */
[----:B------:R-:W-:Y:S02]  /*8f50*/  CS2R R108, SRZ ;  /* 0x00000000006c7805 */ /* 0x000fe4000001ff00 */
[----:B0-----:R-:W-:Y:S01]  /*8f60*/  IADD3 R103, P2, R97, UR6, RZ ;  /* 0x0000000661677c10 */ /* 0x001fe2000ff5e0ff */
[----:B------:R0:W-:Y:S01]  /*8f70*/  STL [R1+0x90c], R3 ;  /* 0x00090c0301007387 */ /* 0x0001e20000100800 */
[----:B------:R-:W-:Y:S02]  /*8f80*/  SHF.R.S32.HI R206, RZ, 0x1f, R207 ;  /* 0x0000001fffce7819 */ /* 0x000fe400000114cf */
[----:B------:R-:W-:Y:S02]  /*8f90*/  CS2R R118, SRZ ;  /* 0x0000000000767805 */ /* 0x000fe4000001ff00 */
[----:B-1----:R-:W-:Y:S01]  /*8fa0*/  SHF.R.S32.HI R83, RZ, 0x1f, R105 ;  /* 0x0000001fff537819 */ /* 0x002fe20000011469 */
[----:B------:R1:W-:Y:S01]  /*8fb0*/  STL [R1+0x904], R2 ;  /* 0x0009040201007387 */ /* 0x0003e20000100800 */
[----:B------:R-:W-:-:S02]  /*8fc0*/  SHF.R.S32.HI R228, RZ, 0x1f, R229 ;  /* 0x0000001fffe47819 */ /* 0x000fc400000114e5 */
[----:B------:R-:W-:Y:S02]  /*8fd0*/  CS2R R120, SRZ ;  /* 0x0000000000787805 */ /* 0x000fe4000001ff00 */
[----:B--2---:R-:W-:Y:S02]  /*8fe0*/  SHF.R.S32.HI R80, RZ, 0x1f, R106 ;  /* 0x0000001fff507819 */ /* 0x004fe4000001146a */
[----:B------:R-:W-:Y:S02]  /*8ff0*/  CS2R R122, SRZ ;  /* 0x00000000007a7805 */ /* 0x000fe4000001ff00 */
[----:B------:R-:W-:Y:S02]  /*9000*/  SHF.R.S32.HI R218, RZ, 0x1f, R219 ;  /* 0x0000001fffda7819 */ /* 0x000fe400000114db */
[----:B------:R-:W-:Y:S02]  /*9010*/  CS2R R124, SRZ ;  /* 0x00000000007c7805 */ /* 0x000fe4000001ff00 */
[----:B0-----:R-:W-:-:S02]  /*9020*/  IADD3 R3, P4, R105, UR10, RZ ;  /* 0x0000000a69037c10 */ /* 0x001fc4000ff9e0ff */
[----:B------:R-:W-:Y:S02]  /*9030*/  CS2R R104, SRZ ;  /* 0x0000000000687805 */ /* 0x000fe4000001ff00 */
[----:B------:R-:W-:Y:S02]  /*9040*/  SHF.R.S32.HI R208, RZ, 0x1f, R209 ;  /* 0x0000001fffd07819 */ /* 0x000fe400000114d1 */
[----:B-1----:R-:W-:Y:S01]  /*9050*/  IADD3 R2, P3, R106, UR8, RZ ;  /* 0x000000086a027c10 */ /* 0x002fe2000ff7e0ff */
[----:B------:R0:W-:Y:S01]  /*9060*/  STL [R1+0x900], R3 ;  /* 0x0009000301007387 */ /* 0x0001e20000100800 */
[----:B------:R-:W-:Y:S01]  /*9070*/  IADD3.X R83, R83, UR15, RZ, P4, !PT ;  /* 0x0000000f53537c10 */ /* 0x000fe2000a7fe4ff */
[----:B------:R-:W-:Y:S01]  /*9080*/  ULDC.64 UR14, c[0x0][0x218] ;  /* 0x00008600000e7ab9 */ /* 0x000fe20000000a00 */
[----:B------:R-:W-:Y:S01]  /*9090*/  IADD3.X R80, R80, UR11, RZ, P3, !PT ;  /* 0x0000000b50507c10 */ /* 0x000fe20009ffe4ff */
[----:B------:R1:W-:Y:S01]  /*90a0*/  STL [R1+0x8f8], R2 ;  /* 0x0008f80201007387 */ /* 0x0003e20000100800 */
[----:B------:R-:W-:Y:S01]  /*90b0*/  ULDC.64 UR10, c[0x0][0x218] ;  /* 0x00008600000a7ab9 */ /* 0x000fe20000000a00 */
[----:B------:R-:W-:-:S02]  /*90c0*/  SHF.R.S32.HI R240, RZ, 0x1f, R241 ;  /* 0x0000001ffff07819 */ /* 0x000fc400000114f1 */
[----:B------:R-:W-:Y:S01]  /*90d0*/  CS2R R106, SRZ ;  /* 0x00000000006a7805 */ /* 0x000fe2000001ff00 */
[----:B------:R-:W-:Y:S01]  /*90e0*/  STL [R1+0x8f0], R103 ;  /* 0x0008f06701007387 */ /* 0x000fe20000100800 */
[----:B------:R-:W-:Y:S02]  /*90f0*/  SHF.R.S32.HI R230, RZ, 0x1f, R231 ;  /* 0x0000001fffe67819 */ /* 0x000fe400000114e7 */
[----:B0-----:R-:W-:Y:S02]  /*9100*/  SHF.R.S32.HI R3, RZ, 0x1f, R97 ;  /* 0x0000001fff037819 */ /* 0x001fe40000011461 */
[----:B------:R-:W-:Y:S02]  /*9110*/  IADD3 R97, P1, R98, UR12, RZ ;  /* 0x0000000c62617c10 */ /* 0x000fe4000ff3e0ff */
[----:B-1----:R-:W-:Y:S02]  /*9120*/  SHF.R.S32.HI R2, RZ, 0x1f, R98 ;  /* 0x0000001fff027819 */ /* 0x002fe40000011462 */
[----:B------:R-:W-:Y:S01]  /*9130*/  IADD3.X R3, R3, UR9, RZ, P2, !PT ;  /* 0x0000000903037c10 */ /* 0x000fe200097fe4ff */
[----:B------:R-:W-:Y:S01]  /*9140*/  STL [R1+0x8e8], R97 ;  /* 0x0008e86101007387 */ /* 0x000fe20000100800 */
[----:B------:R-:W-:Y:S01]  /*9150*/  IADD3.X R2, R2, UR7, RZ, P1, !PT ;  /* 0x0000000702027c10 */ /* 0x000fe20008ffe4ff */
[----:B------:R-:W-:Y:S01]  /*9160*/  ULDC.64 UR8, c[0x0][0x218] ;  /* 0x0000860000087ab9 */ /* 0x000fe20000000a00 */
[----:B------:R-:W-:Y:S01]  /*9170*/  ULDC.64 UR6, c[0x0][0x218] ;  /* 0x0000860000067ab9 */ /* 0x000fe20000000a00 */
[----:B------:R0:W-:Y:S01]  /*9180*/  STL [R1+0x8fc], R83 ;  /* 0x0008fc5301007387 */ /* 0x0001e20000100800 */
[----:B------:R-:W-:-:S02]  /*9190*/  SHF.R.S32.HI R220, RZ, 0x1f, R221 ;  /* 0x0000001fffdc7819 */ /* 0x000fc400000114dd */
[----:B------:R-:W-:Y:S01]  /*91a0*/  SHF.R.S32.HI R210, RZ, 0x1f, R211 ;  /* 0x0000001fffd27819 */ /* 0x000fe200000114d3 */
[----:B------:R1:W-:Y:S01]  /*91b0*/  STL [R1+0x8f4], R80 ;  /* 0x0008f45001007387 */ /* 0x0003e20000100800 */
[----:B------:R-:W-:Y:S02]  /*91c0*/  SHF.R.S32.HI R200, RZ, 0x1f, R201 ;  /* 0x0000001fffc87819 */ /* 0x000fe400000114c9 */
[----:B------:R-:W-:Y:S01]  /*91d0*/  SHF.R.S32.HI R242, RZ, 0x1f, R243 ;  /* 0x0000001ffff27819 */ /* 0x000fe200000114f3 */
[----:B------:R2:W-:Y:S01]  /*91e0*/  STL [R1+0x8ec], R3 ;  /* 0x0008ec0301007387 */ /* 0x0005e20000100800 */
[----:B------:R-:W-:Y:S02]  /*91f0*/  SHF.R.S32.HI R232, RZ, 0x1f, R233 ;  /* 0x0000001fffe87819 */ /* 0x000fe400000114e9 */
[----:B0-----:R-:W-:Y:S01]  /*9200*/  SHF.R.S32.HI R83, RZ, 0x1f, R92 ;  /* 0x0000001fff537819 */ /* 0x001fe2000001145c */
[----:B------:R0:W-:Y:S01]  /*9210*/  STL [R1+0x8e4], R2 ;  /* 0x0008e40201007387 */ /* 0x0001e20000100800 */
[----:B------:R-:W-:-:S02]  /*9220*/  SHF.R.S32.HI R222, RZ, 0x1f, R223 ;  /* 0x0000001fffde7819 */ /* 0x000fc400000114df */
[----:B-1----:R-:W-:Y:S02]  /*9230*/  SHF.R.S32.HI R80, RZ, 0x1f, R94 ;  /* 0x0000001fff507819 */ /* 0x002fe4000001145e */
[----:B------:R-:W-:Y:S02]  /*9240*/  SHF.R.S32.HI R212, RZ, 0x1f, R213 ;  /* 0x0000001fffd47819 */ /* 0x000fe400000114d5 */
[----:B--2---:R-:W-:Y:S02]  /*9250*/  IADD3 R3, P4, R92, UR10, RZ ;  /* 0x0000000a5c037c10 */ /* 0x004fe4000ff9e0ff */
[----:B------:R-:W-:Y:S02]  /*9260*/  IADD3 R92, P1, R95, UR14, RZ ;  /* 0x0000000e5f5c7c10 */ /* 0x000fe4000ff3e0ff */
[----:B0-----:R-:W-:Y:S01]  /*9270*/  IADD3 R2, P3, R94, UR8, RZ ;  /* 0x000000085e027c10 */ /* 0x001fe2000ff7e0ff */
[----:B------:R0:W-:Y:S01]  /*9280*/  STL [R1+0x8e0], R3 ;  /* 0x0008e00301007387 */ /* 0x0001e20000100800 */
[----:B------:R-:W-:Y:S01]  /*9290*/  IADD3.X R83, R83, UR13, RZ, P4, !PT ;  /* 0x0000000d53537c10 */ /* 0x000fe2000a7fe4ff */
[----:B------:R-:W-:Y:S01]  /*92a0*/  ULDC.64 UR12, c[0x0][0x218] ;  /* 0x00008600000c7ab9 */ /* 0x000fe20000000a00 */
[----:B------:R-:W-:Y:S01]  /*92b0*/  IADD3.X R80, R80, UR11, RZ, P3, !PT ;  /* 0x0000000b50507c10 */ /* 0x000fe20009ffe4ff */
[----:B------:R1:W-:Y:S01]  /*92c0*/  STL [R1+0x8d8], R2 ;  /* 0x0008d80201007387 */ /* 0x0003e20000100800 */
[----:B------:R-:W-:Y:S01]  /*92d0*/  ULDC.64 UR10, c[0x0][0x218] ;  /* 0x00008600000a7ab9 */ /* 0x000fe20000000a00 */
[----:B------:R-:W-:-:S02]  /*92e0*/  SHF.R.S32.HI R202, RZ, 0x1f, R203 ;  /* 0x0000001fffca7819 */ /* 0x000fc400000114cb */
[----:B------:R-:W-:Y:S02]  /*92f0*/  SHF.R.S32.HI R244, RZ, 0x1f, R245 ;  /* 0x0000001ffff47819 */ /* 0x000fe400000114f5 */
[----:B0-----:R-:W-:Y:S02]  /*9300*/  SHF.R.S32.HI R3, RZ, 0x1f, R93 ;  /* 0x0000001fff037819 */ /* 0x001fe4000001145d */
[----:B------:R-:W-:Y:S02]  /*9310*/  IADD3 R93, P2, R93, UR6, RZ ;  /* 0x000000065d5d7c10 */ /* 0x000fe4000ff5e0ff */
[----:B-1----:R-:W-:Y:S02]  /*9320*/  SHF.R.S32.HI R2, RZ, 0x1f, R95 ;  /* 0x0000001fff027819 */ /* 0x002fe4000001145f */
[----:B------:R-:W-:Y:S02]  /*9330*/  CS2R R94, SRZ ;  /* 0x00000000005e7805 */ /* 0x000fe4000001ff00 */
[----:B------:R-:W-:Y:S01]  /*9340*/  IADD3.X R3, R3, UR9, RZ, P2, !PT ;  /* 0x0000000903037c10 */ /* 0x000fe200097fe4ff */
[----:B------:R0:W-:Y:S01]  /*9350*/  STL [R1+0x8d0], R93 ;  /* 0x0008d05d01007387 */ /* 0x0001e20000100800 */
        /* <DEDUP_REMOVED lines=8> */
[----:B0-----:R-:W-:Y:S01]  /*93e0*/  IADD3 R93, P2, R102, UR6, RZ ;  /* 0x00000006665d7c10 */ /* 0x001fe2000ff5e0ff */
[----:B------:R0:W-:Y:S01]  /*93f0*/  STL [R1+0x8d4], R80 ;  /* 0x0008d45001007387 */ /* 0x0001e20000100800 */
[----:B------:R-:W-:Y:S02]  /*9400*/  SHF.R.S32.HI R246, RZ, 0x1f, R247 ;  /* 0x0000001ffff67819 */ /* 0x000fe400000114f7 */
[----:B-1----:R-:W-:Y:S01]  /*9410*/  IADD3 R92, P1, R101, UR12, RZ ;  /* 0x0000000c655c7c10 */ /* 0x002fe2000ff3e0ff */
[----:B------:R1:W-:Y:S01]  /*9420*/  STL [R1+0x8cc], R3 ;  /* 0x0008cc0301007387 */ /* 0x0003e20000100800 */
[----:B------:R-:W-:-:S02]  /*9430*/  SHF.R.S32.HI R236, RZ, 0x1f, R237 ;  /* 0x0000001fffec7819 */ /* 0x000fc400000114ed */
[----:B--2---:R-:W-:Y:S01]  /*9440*/  SHF.R.S32.HI R83, RZ, 0x1f, R96 ;  /* 0x0000001fff537819 */ /* 0x004fe20000011460 */
[----:B------:R2:W-:Y:S01]  /*9450*/  STL [R1+0x8c4], R2 ;  /* 0x0008c40201007387 */ /* 0x0005e20000100800 */
[----:B------:R-:W-:Y:S02]  /*9460*/  SHF.R.S32.HI R226, RZ, 0x1f, R227 ;  /* 0x0000001fffe27819 */ /* 0x000fe400000114e3 */
[----:B0-----:R-:W-:Y:S02]  /*9470*/  SHF.R.S32.HI R80, RZ, 0x1f, R99 ;  /* 0x0000001fff507819 */ /* 0x001fe40000011463 */
[----:B------:R-:W-:Y:S02]  /*9480*/  SHF.R.S32.HI R248, RZ, 0x1f, R249 ;  /* 0x0000001ffff87819 */ /* 0x000fe400000114f9 */
[----:B-1----:R-:W-:Y:S02]  /*9490*/  IADD3 R3, P4, R96, UR10, RZ ;  /* 0x0000000a60037c10 */ /* 0x002fe4000ff9e0ff */
[----:B------:R-:W-:-:S02]  /*94a0*/  CS2R R96, SRZ ;  /* 0x0000000000607805 */ /* 0x000fc4000001ff00 */
[----:B------:R-:W-:Y:S02]  /*94b0*/  SHF.R.S32.HI R238, RZ, 0x1f, R239 ;  /* 0x0000001fffee7819 */ /* 0x000fe400000114ef */
[----:B--2---:R-:W-:Y:S01]  /*94c0*/  IADD3 R2, P3, R99, UR8, RZ ;  /* 0x0000000863027c10 */ /* 0x004fe2000ff7e0ff */
[----:B------:R0:W-:Y:S01]  /*94d0*/  STL [R1+0x8c0], R3 ;  /* 0x0008c00301007387 */ /* 0x0001e20000100800 */
[----:B------:R-:W-:Y:S01]  /*94e0*/  IADD3.X R83, R83, UR15, RZ, P4, !PT ;  /* 0x0000000f53537c10 */ /* 0x000fe2000a7fe4ff */
[----:B------:R-:W-:Y:S01]  /*94f0*/  ULDC.64 UR14, c[0x0][0x218] ;  /* 0x00008600000e7ab9 */ /* 0x000fe20000000a00 */
[----:B------:R-:W-:Y:S01]  /*9500*/  IADD3.X R80, R80, UR11, RZ, P3, !PT ;  /* 0x0000000b50507c10 */ /* 0x000fe20009ffe4ff */
[----:B------:R1:W-:Y:S01]  /*9510*/  STL [R1+0x8b8], R2 ;  /* 0x0008b80201007387 */ /* 0x0003e20000100800 */
[----:B------:R-:W-:Y:S01]  /*9520*/  ULDC.64 UR10, c[0x0][0x218] ;  /* 0x00008600000a7ab9 */ /* 0x000fe20000000a00 */
[----:B------:R-:W-:Y:S02]  /*9530*/  SHF.R.S32.HI R250, RZ, 0x1f, R251 ;  /* 0x0000001ffffa7819 */ /* 0x000fe400000114fb */
[----:B------:R-:W-:Y:S01]  /*9540*/  CS2R R98, SRZ ;  /* 0x0000000000627805 */ /* 0x000fe2000001ff00 */
[----:B------:R-:W-:Y:S01]  /*9550*/  STL [R1+0x8b0], R93 ;  /* 0x0008b05d01007387 */ /* 0x000fe20000100800 */
[----:B------:R-:W-:-:S02]  /*9560*/  SHF.R.S32.HI R252, RZ, 0x1f, R77 ;  /* 0x0000001ffffc7819 */ /* 0x000fc4000001144d */
[----:B0-----:R-:W-:Y:S01]  /*9570*/  SHF.R.S32.HI R3, RZ, 0x1f, R102 ;  /* 0x0000001fff037819 */ /* 0x001fe20000011466 */
[----:B------:R0:W-:Y:S01]  /*9580*/  STL [R1+0x8a8], R92 ;  /* 0x0008a85c01007387 */ /* 0x0001e20000100800 */
[----:B------:R-:W-:Y:S02]  /*9590*/  SHF.R.S32.HI R22, RZ, 0x1f, R22 ;  /* 0x0000001fff167819 */ /* 0x000fe40000011416 */
[----:B------:R-:W-:Y:S02]  /*95a0*/  CS2R R102, SRZ ;  /* 0x0000000000667805 */ /* 0x000fe4000001ff00 */
[----:B-1----:R-:W-:Y:S01]  /*95b0*/  SHF.R.S32.HI R2, RZ, 0x1f, R101 ;  /* 0x0000001fff027819 */ /* 0x002fe20000011465 */
[----:B------:R1:W-:Y:S01]  /*95c0*/  STL [R1+0x8bc], R83 ;  /* 0x0008bc5301007387 */ /* 0x0003e20000100800 */
[----:B------:R-:W-:Y:S01]  /*95d0*/  IADD3.X R3, R3, UR9, RZ, P2, !PT ;  /* 0x0000000903037c10 */ /* 0x000fe200097fe4ff */
[----:B------:R-:W-:Y:S01]  /*95e0*/  ULDC.64 UR8, c[0x0][0x218] ;  /* 0x0000860000087ab9 */ /* 0x000fe20000000a00 */
[----:B------:R-:W-:Y:S01]  /*95f0*/  IADD3.X R2, R2, UR7, RZ, P1, !PT ;  /* 0x0000000702027c10 */ /* 0x000fe20008ffe4ff */
[----:B------:R2:W-:Y:S01]  /*9600*/  STL [R1+0x8b4], R80 ;  /* 0x0008b45001007387 */ /* 0x0005e20000100800 */
[----:B------:R-:W-:Y:S01]  /*9610*/  ULDC.64 UR6, c[0x0][0x218] ;  /* 0x0000860000067ab9 */ /* 0x000fe20000000a00 */
[----:B0-----:R-:W-:-:S02]  /*9620*/  CS2R R92, SRZ ;  /* 0x00000000005c7805 */ /* 0x001fc4000001ff00 */
[----:B------:R0:W-:Y:S01]  /*9630*/  STL [R1+0x8ac], R3 ;  /* 0x0008ac0301007387 */ /* 0x0001e20000100800 */
[----:B-1----:R-:W-:-:S03]  /*9640*/  SHF.R.S32.HI R83, RZ, 0x1f, R100 ;  /* 0x0000001fff537819 */ /* 0x002fc60000011464 */
[----:B------:R1:W-:Y:S01]  /*9650*/  STL [R1+0x8a4], R2 ;  /* 0x0008a40201007387 */ /* 0x0003e20000100800 */
[----:B--2---:R-:W-:Y:S02]  /*9660*/  SHF.R.S32.HI R80, RZ, 0x1f, R91 ;  /* 0x0000001fff507819 */ /* 0x004fe4000001145b */
[----:B0-----:R-:W-:Y:S02]  /*9670*/  IADD3 R3, P4, R100, UR10, RZ ;  /* 0x0000000a64037c10 */ /* 0x001fe4000ff9e0ff */
[----:B------:R-:W-:Y:S02]  /*9680*/  CS2R R100, SRZ ;  /* 0x0000000000647805 */ /* 0x000fe4000001ff00 */
[----:B-1----:R-:W-:Y:S01]  /*9690*/  IADD3 R2, P3, R91, UR8, RZ ;  /* 0x000000085b027c10 */ /* 0x002fe2000ff7e0ff */
[----:B------:R0:W-:Y:S01]  /*96a0*/  STL [R1+0x8a0], R3 ;  /* 0x0008a00301007387 */ /* 0x0001e20000100800 */
[----:B------:R-:W-:Y:S01]  /*96b0*/  IADD3.X R83, R83, UR13, RZ, P4, !PT ;  /* 0x0000000d53537c10 */ /* 0x000fe2000a7fe4ff */
[----:B------:R-:W-:Y:S01]  /*96c0*/  ULDC.64 UR12, c[0x0][0x218] ;  /* 0x00008600000c7ab9 */ /* 0x000fe20000000a00 */
[----:B------:R-:W-:Y:S01]  /*96d0*/  IADD3.X R80, R80, UR11, RZ, P3, !PT ;  /* 0x0000000b50507c10 */ /* 0x000fe20009ffe4ff */
[----:B------:R1:W-:Y:S01]  /*96e0*/  STL [R1+0x898], R2 ;  /* 0x0008980201007387 */ /* 0x0003e20000100800 */
[----:B------:R-:W-:Y:S01]  /*96f0*/  ULDC.64 UR10, c[0x0][0x218] ;  /* 0x00008600000a7ab9 */ /* 0x000fe20000000a00 */
[----:B0-----:R-:W-:-:S02]  /*9700*/  SHF.R.S32.HI R3, RZ, 0x1f, R90 ;  /* 0x0000001fff037819 */ /* 0x001fc4000001145a */
[----:B------:R-:W-:Y:S02]  /*9710*/  IADD3 R90, P2, R90, UR6, RZ ;  /* 0x000000065a5a7c10 */ /* 0x000fe4000ff5e0ff */
[----:B-1----:R-:W-:Y:S02]  /*9720*/  SHF.R.S32.HI R2, RZ, 0x1f, R89 ;  /* 0x0000001fff027819 */ /* 0x002fe40000011459 */
[----:B------:R-:W-:Y:S01]  /*9730*/  IADD3 R89, P1, R89, UR14, RZ ;  /* 0x0000000e59597c10 */ /* 0x000fe2000ff3e0ff */
[----:B------:R0:W-:Y:S01]  /*9740*/  STL [R1+0x890], R90 ;  /* 0x0008905a01007387 */ /* 0x0001e20000100800 */
[----:B------:R-:W-:Y:S01]  /*9750*/  IADD3.X R3, R3, UR9, RZ, P2, !PT ;  /* 0x0000000903037c10 */ /* 0x000fe200097fe4ff */
[----:B------:R-:W-:Y:S01]  /*9760*/  ULDC.64 UR8, c[0x0][0x218] ;  /* 0x0000860000087ab9 */ /* 0x000fe20000000a00 */
[----:B------:R-:W-:Y:S01]  /*9770*/  IADD3.X R2, R2, UR7, RZ, P1, !PT ;  /* 0x0000000702027c10 */ /* 0x000fe20008ffe4ff */
[----:B------:R-:W-:Y:S01]  /*9780*/  STL [R1+0x888], R89 ;  /* 0x0008885901007387 */ /* 0x000fe20000100800 */
[----:B------:R-:W-:-:S03]  /*9790*/  ULDC.64 UR6, c[0x0][0x218] ;  /* 0x0000860000067ab9 */ /* 0x000fc60000000a00 */
[----:B------:R1:W-:Y:S01]  /*97a0*/  STL [R1+0x89c], R83 ;  /* 0x00089c5301007387 */ /* 0x0003e20000100800 */
[----:B0-----:R-:W-:-:S03]  /*97b0*/  CS2R R90, SRZ ;  /* 0x00000000005a7805 */ /* 0x001fc6000001ff00 */
[----:B------:R0:W-:Y:S04]  /*97c0*/  STL [R1+0x894], R80 ;  /* 0x0008945001007387 */ /* 0x0001e80000100800 */
[----:B------:R2:W-:Y:S01]  /*97d0*/  STL [R1+0x88c], R3 ;  /* 0x00088c0301007387 */ /* 0x0005e20000100800 */
[----:B-1----:R-:W-:-:S03]  /*97e0*/  SHF.R.S32.HI R83, RZ, 0x1f, R88 ;  /* 0x0000001fff537819 */ /* 0x002fc60000011458 */
[----:B------:R1:W-:Y:S01]  /*97f0*/  STL [R1+0x884], R2 ;  /* 0x0008840201007387 */ /* 0x0003e20000100800 */
[----:B0-----:R-:W-:Y:S02]  /*9800*/  SHF.R.S32.HI R80, RZ, 0x1f, R87 ;  /* 0x0000001fff507819 */ /* 0x001fe40000011457 */
[----:B--2---:R-:W-:Y:S02]  /*9810*/  IADD3 R3, P4, R88, UR12, RZ ;  /* 0x0000000c58037c10 */ /* 0x004fe4000ff9e0ff */
[----:B------:R-:W-:Y:S02]  /*9820*/  CS2R R88, SRZ ;  /* 0x0000000000587805 */ /* 0x000fe4000001ff00 */
[----:B-1----:R-:W-:Y:S01]  /*9830*/  IADD3 R2, P3, R87, UR10, RZ ;  /* 0x0000000a57027c10 */ /* 0x002fe2000ff7e0ff */
[----:B------:R0:W-:Y:S01]  /*9840*/  STL [R1+0x880], R3 ;  /* 0x0008800301007387 */ /* 0x0001e20000100800 */
[----:B------:R-:W-:Y:S01]  /*9850*/  IADD3.X R83, R83, UR15, RZ, P4, !PT ;  /* 0x0000000f53537c10 */ /* 0x000fe2000a7fe4ff */
[----:B------:R-:W-:Y:S01]  /*9860*/  ULDC.64 UR14, c[0x0][0x218] ;  /* 0x00008600000e7ab9 */ /* 0x000fe20000000a00 */
[----:B------:R-:W-:Y:S01]  /*9870*/  IADD3.X R80, R80, UR13, RZ, P3, !PT ;  /* 0x0000000d50507c10 */ /* 0x000fe20009ffe4ff */
[----:B------:R1:W-:Y:S01]  /*9880*/  STL [R1+0x878], R2 ;  /* 0x0008780201007387 */ /* 0x0003e20000100800 */
[----:B------:R-:W-:-:S02]  /*9890*/  ULDC.64 UR12, c[0x0][0x218] ;  /* 0x00008600000c7ab9 */ /* 0x000fc40000000a00 */
[----:B------:R-:W-:Y:S02]  /*98a0*/  IADD3 R209, P6, R209, UR12, RZ ;  /* 0x0000000cd1d17c10 */ /* 0x000fe4000ffde0ff */
[----:B------:R-:W-:Y:S02]  /*98b0*/  IADD3 R203, P4, R203, UR12, RZ ;  /* 0x0000000ccbcb7c10 */ /* 0x000fe4000ff9e0ff */
[----:B0-----:R-:W-:Y:S02]  /*98c0*/  SHF.R.S32.HI R3, RZ, 0x1f, R86 ;  /* 0x0000001fff037819 */ /* 0x001fe40000011456 */
[----:B------:R-:W-:Y:S02]  /*98d0*/  IADD3 R86, P2, R86, UR8, RZ ;  /* 0x0000000856567c10 */ /* 0x000fe4000ff5e0ff */
[----:B-1----:R-:W-:Y:S02]  /*98e0*/  SHF.R.S32.HI R2, RZ, 0x1f, R85 ;  /* 0x0000001fff027819 */ /* 0x002fe40000011455 */
[----:B------:R-:W-:Y:S01]  /*98f0*/  IADD3 R85, P1, R85, UR6, RZ ;  /* 0x0000000655557c10 */ /* 0x000fe2000ff3e0ff */
[----:B------:R0:W-:Y:S01]  /*9900*/  STL [R1+0x870], R86 ;  /* 0x0008705601007387 */ /* 0x0001e20000100800 */
[----:B------:R-:W-:Y:S01]  /*9910*/  IADD3.X R3, R3, UR11, RZ, P2, !PT ;  /* 0x0000000b03037c10 */ /* 0x000fe200097fe4ff */
[----:B------:R-:W-:Y:S01]  /*9920*/  ULDC UR6, c[0x0][0x234] ;  /* 0x00008d0000067ab9 */ /* 0x000fe20000000800 */
[----:B------:R-:W-:Y:S01]  /*9930*/  IADD3.X R2, R2, UR9, RZ, P1, !PT ;  /* 0x0000000902027c10 */ /* 0x000fe20008ffe4ff */
[----:B------:R-:W-:Y:S01]  /*9940*/  STL [R1+0x868], R85 ;  /* 0x0008685501007387 */ /* 0x000fe20000100800 */
[----:B------:R-:W-:Y:S01]  /*9950*/  ULDC.64 UR10, c[0x0][0x218] ;  /* 0x00008600000a7ab9 */ /* 0x000fe20000000a00 */
[----:B------:R-:W-:Y:S01]  /*9960*/  ULDC.64 UR8, c[0x0][0x210] ;  /* 0x0000840000087ab9 */ /* 0x000fe20000000a00 */
[----:B------:R-:W-:Y:S01]  /*9970*/  IADD3.X R208, R208, UR13, RZ, P6, !PT ;  /* 0x0000000dd0d07c10 */ /* 0x000fe2000b7fe4ff */
[----:B------:R1:W-:Y:S01]  /*9980*/  STL [R1+0x87c], R83 ;  /* 0x00087c5301007387 */ /* 0x0003e20000100800 */
[----:B------:R-:W-:-:S02]  /*9990*/  IADD3 R221, P6, R221, UR12, RZ ;  /* 0x0000000cdddd7c10 */ /* 0x000fc4000ffde0ff */
[----:B0-----:R-:W-:Y:S02]  /*99a0*/  CS2R R86, SRZ ;  /* 0x0000000000567805 */ /* 0x001fe4000001ff00 */
[----:B------:R-:W-:Y:S01]  /*99b0*/  IADD3.X R202, R202, UR13, RZ, P4, !PT ;  /* 0x0000000dcaca7c10 */ /* 0x000fe2000a7fe4ff */
[----:B------:R0:W-:Y:S01]  /*99c0*/  STL [R1+0x874], R80 ;  /* 0x0008745001007387 */ /* 0x0001e20000100800 */
[----:B------:R-:W-:Y:S02]  /*99d0*/  IADD3.X R220, R220, UR13, RZ, P6, !PT ;  /* 0x0000000ddcdc7c10 */ /* 0x000fe4000b7fe4ff */
[----:B------:R-:W-:Y:S01]  /*99e0*/  IADD3 R233, P6, R233, UR12, RZ ;  /* 0x0000000ce9e97c10 */ /* 0x000fe2000ffde0ff */
[----:B------:R2:W-:Y:S01]  /*99f0*/  STL [R1+0x86c], R3 ;  /* 0x00086c0301007387 */ /* 0x0005e20000100800 */
[----:B------:R-:W-:Y:S02]  /*9a00*/  IADD3 R215, P4, R215, UR12, RZ ;  /* 0x0000000cd7d77c10 */ /* 0x000fe4000ff9e0ff */
[----:B-1----:R-:W-:Y:S01]  /*9a10*/  IADD3 R83, P3, R82, UR10, RZ ;  /* 0x0000000a52537c10 */ /* 0x002fe2000ff7e0ff */
[----:B------:R1:W-:Y:S01]  /*9a20*/  STL [R1+0x864], R2 ;  /* 0x0008640201007387 */ /* 0x0003e20000100800 */
[----:B------:R-:W-:Y:S01]  /*9a30*/  IADD3.X R232, R232, UR13, RZ, P6, !PT ;  /* 0x0000000de8e87c10 */ /* 0x000fe2000b7fe4ff */
[----:B------:R-:W-:Y:S01]  /*9a40*/  UMOV UR10, 0xfffffe00 ;  /* 0xfffffe00000a7882 */ /* 0x000fe20000000000 */
[----:B0-----:R-:W-:-:S02]  /*9a50*/  SHF.R.S32.HI R80, RZ, 0x1f, R82 ;  /* 0x0000001fff507819 */ /* 0x001fc40000011452 */
[----:B------:R-:W-:Y:S02]  /*9a60*/  IADD3 R82, P2, R81, UR12, RZ ;  /* 0x0000000c51527c10 */ /* 0x000fe4000ff5e0ff */
[----:B--2---:R-:W-:Y:S02]  /*9a70*/  SHF.R.S32.HI R3, RZ, 0x1f, R84 ;  /* 0x0000001fff037819 */ /* 0x004fe40000011454 */
[----:B------:R-:W-:Y:S01]  /*9a80*/  IADD3.X R80, R80, UR15, RZ, P3, !PT ;  /* 0x0000000f50507c10 */ /* 0x000fe20009ffe4ff */
[----:B-1----:R-:W-:Y:S01]  /*9a90*/  IMAD R2, R79, UR6, RZ ;  /* 0x000000064f027c24 */ /* 0x002fe2000f8e02ff */
[----:B------:R-:W-:Y:S01]  /*9aa0*/  IADD3 R79, P1, R84, UR14, RZ ;  /* 0x0000000e544f7c10 */ /* 0x000fe2000ff3e0ff */
[----:B------:R-:W-:Y:S01]  /*9ab0*/  ULDC UR14, c[0x0][0x21c] ;  /* 0x00008700000e7ab9 */ /* 0x000fe20000000800 */
[----:B------:R-:W-:Y:S01]  /*9ac0*/  IADD3 R205, P3, R205, UR12, RZ ;  /* 0x0000000ccdcd7c10 */ /* 0x000fe2000ff7e0ff */
[----:B------:R-:W-:Y:S01]  /*9ad0*/  USHF.R.U32.HI UR6, URZ, 0x4, UR5 ;  /* 0x000000043f067899 */ /* 0x000fe20008011605 */
[----:B------:R-:W-:Y:S01]  /*9ae0*/  IADD3 R245, P6, R245, UR12, RZ ;  /* 0x0000000cf5f57c10 */ /* 0x000fe2000ffde0ff */
[----:B------:R0:W-:Y:S01]  /*9af0*/  STL [R1+0x860], R79 ;  /* 0x0008604f01007387 */ /* 0x0001e20000100800 */
[----:B------:R-:W-:Y:S01]  /*9b00*/  IADD3.X R204, R204, UR13, RZ, P3, !PT ;  /* 0x0000000dcccc7c10 */ /* 0x000fe20009ffe4ff */
[----:B------:R-:W-:Y:S01]  /*9b10*/  USGXT.U32 UR6, UR6, 0xe ;  /* 0x0000000e0606789a */ /* 0x000fe20008000000 */
[----:B------:R-:W-:Y:S01]  /*9b20*/  IADD3 R217, P3, R217, UR12, RZ ;  /* 0x0000000cd9d97c10 */ /* 0x000fe2000ff7e0ff */
[----:B------:R-:W-:Y:S01]  /*9b30*/  STL [R1+0x858], R83 ;  /* 0x0008585301007387 */ /* 0x000fe20000100800 */
[----:B------:R-:W-:-:S02]  /*9b40*/  IADD3.X R244, R244, UR13, RZ, P6, !PT ;  /* 0x0000000df4f47c10 */ /* 0x000fc4000b7fe4ff */
[----:B------:R-:W-:Y:S02]  /*9b50*/  CS2R R84, SRZ ;  /* 0x0000000000547805 */ /* 0x000fe4000001ff00 */
[----:B------:R-:W-:Y:S01]  /*9b60*/  IADD3.X R216, R216, UR13, RZ, P3, !PT ;  /* 0x0000000dd8d87c10 */ /* 0x000fe20009ffe4ff */
[----:B------:R1:W-:Y:S01]  /*9b70*/  STL [R1+0x850], R82 ;  /* 0x0008505201007387 */ /* 0x0003e20000100800 */
[----:B------:R-:W-:Y:S01]  /*9b80*/  IADD3 R229, P3, R229, UR12, RZ ;  /* 0x0000000ce5e57c10 */ /* 0x000fe2000ff7e0ff */
[----:B------:R-:W-:Y:S01]  /*9b90*/  UMOV UR15, 0xc0000010 ;  /* 0xc0000010000f7882 */ /* 0x000fe20000000000 */
[----:B0-----:R-:W-:Y:S02]  /*9ba0*/  SHF.R.S32.HI R79, RZ, 0x1f, R81 ;  /* 0x0000001fff4f7819 */ /* 0x001fe40000011451 */
[----:B------:R-:W-:Y:S01]  /*9bb0*/  IADD3.X R81, R3, UR7, RZ, P1, !PT ;  /* 0x0000000703517c10 */ /* 0x000fe20008ffe4ff */
[----:B------:R-:W-:Y:S01]  /*9bc0*/  UMOV UR7, URZ ;  /* 0x0000003f00077c82 */ /* 0x000fe20008000000 */
[----:B------:R-:W-:Y:S01]  /*9bd0*/  IADD3.X R79, R79, UR11, RZ, P2, !PT ;  /* 0x0000000b4f4f7c10 */ /* 0x000fe200097fe4ff */
[----:B------:R-:W-:Y:S01]  /*9be0*/  UMOV UR11, 0x3fffffef ;  /* 0x3fffffef000b7882 */ /* 0x000fe20000000000 */
[----:B------:R-:W-:Y:S01]  /*9bf0*/  IADD3 R207, P2, R207, UR12, RZ ;  /* 0x0000000ccfcf7c10 */ /* 0x000fe2000ff5e0ff */
[----:B------:R-:W-:Y:S01]  /*9c00*/  STL [R1+0x85c], R81 ;  /* 0x00085c5101007387 */ /* 0x000fe20000100800 */
[----:B------:R-:W-:Y:S01]  /*9c10*/  IADD3 R3, P1, R2, UR8, RZ ;  /* 0x0000000802037c10 */ /* 0x000fe2000ff3e0ff */
[----:B------:R-:W-:Y:S01]  /*9c20*/  USGXT.U32 UR8, UR4, 0xe ;  /* 0x0000000e0408789a */ /* 0x000fe20008000000 */
[----:B------:R-:W-:Y:S01]  /*9c30*/  IADD3.X R206, R206, UR13, RZ, P2, !PT ;  /* 0x0000000dcece7c10 */ /* 0x000fe200097fe4ff */
[----:B------:R0:W-:Y:S01]  /*9c40*/  STL [R1+0x854], R80 ;  /* 0x0008545001007387 */ /* 0x0001e20000100800 */
[----:B------:R-:W-:-:S02]  /*9c50*/  IADD3 R219, P2, R219, UR12, RZ ;  /* 0x0000000cdbdb7c10 */ /* 0x000fc4000ff5e0ff */
[----:B-1----:R-:W-:Y:S02]  /*9c60*/  CS2R R82, SRZ ;  /* 0x0000000000527805 */ /* 0x002fe4000001ff00 */
[----:B------:R-:W-:Y:S01]  /*9c70*/  IADD3.X R228, R228, UR13, RZ, P3, !PT ;  /* 0x0000000de4e47c10 */ /* 0x000fe20009ffe4ff */
[----:B------:R1:W-:Y:S01]  /*9c80*/  STL [R1+0x84c], R79 ;  /* 0x00084c4f01007387 */ /* 0x0003e20000100800 */
[----:B------:R-:W-:Y:S01]  /*9c90*/  IADD3.X R218, R218, UR13, RZ, P2, !PT ;  /* 0x0000000ddada7c10 */ /* 0x000fe200097fe4ff */
[----:B------:R-:W-:Y:S01]  /*9ca0*/  UIADD3.64 UR10, UR6, -UR10, URZ ;  /* 0x8000000a060a7297 */ /* 0x000fe2000fffe03f */
[----:B------:R-:W-:Y:S01]  /*9cb0*/  IADD3 R241, P3, R241, UR12, RZ ;  /* 0x0000000cf1f17c10 */ /* 0x000fe2000ff7e0ff */
[----:B------:R-:W-:Y:S01]  /*9cc0*/  ULDC UR4, c[0x0][0x238] ;  /* 0x00008e0000047ab9 */ /* 0x000fe20000000800 */
[----:B------:R-:W-:Y:S02]  /*9cd0*/  IADD3 R231, P2, R231, UR12, RZ ;  /* 0x0000000ce7e77c10 */ /* 0x000fe4000ff5e0ff */
[----:B0-----:R-:W-:-:S02]  /*9ce0*/  CS2R R80, SRZ ;  /* 0x0000000000507805 */ /* 0x001fc4000001ff00 */
[----:B------:R-:W-:Y:S01]  /*9cf0*/  LEA.HI.X.SX32 R2, R2, UR9, 0x1, P1 ;  /* 0x0000000902027c11 */ /* 0x000fe200088f0eff */
[----:B------:R-:W-:Y:S01]  /*9d00*/  UMOV UR9, URZ ;  /* 0x0000003f00097c82 */ /* 0x000fe20008000000 */
[----:B------:R-:W-:Y:S01]  /*9d10*/  IADD3 R201, P1, R201, UR12, RZ ;  /* 0x0000000cc9c97c10 */ /* 0x000fe2000ff3e0ff */
[----:B------:R-:W-:Y:S01]  /*9d20*/  UIADD3.64 UR16, UR8, -UR16, URZ ;  /* 0x8000001008107297 */ /* 0x000fe2000fffe03f */
[----:B-1----:R-:W-:Y:S02]  /*9d30*/  SHF.R.S32.HI R79, RZ, 0x1f, R78 ;  /* 0x0000001fff4f7819 */ /* 0x002fe4000001144e */
[----:B------:R-:W-:Y:S02]  /*9d40*/  IADD3 R78, P5, R78, UR12, RZ ;  /* 0x0000000c4e4e7c10 */ /* 0x000fe4000ffbe0ff */
[----:B------:R-:W-:Y:S02]  /*9d50*/  IADD3.X R240, R240, UR13, RZ, P3, !PT ;  /* 0x0000000df0f07c10 */ /* 0x000fe40009ffe4ff */
[----:B------:R-:W-:Y:S01]  /*9d60*/  IADD3.X R230, R230, UR13, RZ, P2, !PT ;  /* 0x0000000de6e67c10 */ /* 0x000fe200097fe4ff */
[----:B------:R0:W-:Y:S01]  /*9d70*/  STL [R1+0x848], R78 ;  /* 0x0008484e01007387 */ /* 0x0001e20000100800 */
[----:B------:R-:W-:-:S02]  /*9d80*/  IADD3 R243, P2, R243, UR12, RZ ;  /* 0x0000000cf3f37c10 */ /* 0x000fc4000ff5e0ff */
[----:B------:R-:W-:Y:S02]  /*9d90*/  IADD3.X R200, R200, UR13, RZ, P1, !PT ;  /* 0x0000000dc8c87c10 */ /* 0x000fe40008ffe4ff */
[----:B------:R-:W-:Y:S02]  /*9da0*/  IADD3 R213, P1, R213, UR12, RZ ;  /* 0x0000000cd5d57c10 */ /* 0x000fe4000ff3e0ff */
[----:B------:R-:W-:Y:S02]  /*9db0*/  IADD3.X R242, R242, UR13, RZ, P2, !PT ;  /* 0x0000000df2f27c10 */ /* 0x000fe400097fe4ff */
[----:B------:R-:W-:Y:S02]  /*9dc0*/  IADD3.X R212, R212, UR13, RZ, P1, !PT ;  /* 0x0000000dd4d47c10 */ /* 0x000fe40008ffe4ff */
[----:B0-----:R-:W-:Y:S02]  /*9dd0*/  IADD3.X R78, R79, UR13, RZ, P5, !PT ;  /* 0x0000000d4f4e7c10 */ /* 0x001fe4000affe4ff */
[----:B------:R-:W-:-:S02]  /*9de0*/  IADD3 R211, P5, R211, UR12, RZ ;  /* 0x0000000cd3d37c10 */ /* 0x000fc4000ffbe0ff */
[----:B------:R-:W-:Y:S01]  /*9df0*/  IADD3 R225, P1, R225, UR12, RZ ;  /* 0x0000000ce1e17c10 */ /* 0x000fe2000ff3e0ff */
[----:B------:R0:W-:Y:S01]  /*9e00*/  STL [R1+0x844], R78 ;  /* 0x0008444e01007387 */ /* 0x0001e20000100800 */
[----:B------:R-:W-:Y:S02]  /*9e10*/  IADD3.X R210, R210, UR13, RZ, P5, !PT ;  /* 0x0000000dd2d27c10 */ /* 0x000fe4000affe4ff */
[----:B------:R-:W-:Y:S02]  /*9e20*/  IADD3 R223, P5, R223, UR12, RZ ;  /* 0x0000000cdfdf7c10 */ /* 0x000fe4000ffbe0ff */
[----:B------:R-:W-:Y:S02]  /*9e30*/  IADD3.X R224, R224, UR13, RZ, P1, !PT ;  /* 0x0000000de0e07c10 */ /* 0x000fe40008ffe4ff */
[----:B------:R-:W-:Y:S02]  /*9e40*/  IADD3.X R222, R222, UR13, RZ, P5, !PT ;  /* 0x0000000ddede7c10 */ /* 0x000fe4000affe4ff */
[----:B------:R-:W-:-:S02]  /*9e50*/  IADD3 R235, P5, R235, UR12, RZ ;  /* 0x0000000cebeb7c10 */ /* 0x000fc4000ffbe0ff */
[----:B0-----:R-:W-:Y:S02]  /*9e60*/  IADD3 R78, P3, R77, UR12, RZ ;  /* 0x0000000c4d4e7c10 */ /* 0x001fe4000ff7e0ff */
[----:B------:R-:W-:Y:S02]  /*9e70*/  IADD3.X R234, R234, UR13, RZ, P5, !PT ;  /* 0x0000000deaea7c10 */ /* 0x000fe4000affe4ff */
[----:B------:R-:W-:Y:S01]  /*9e80*/  IADD3 R247, P5, R247, UR12, RZ ;  /* 0x0000000cf7f77c10 */ /* 0x000fe2000ffbe0ff */
[----:B------:R0:W-:Y:S01]  /*9e90*/  STL [R1+0x600], R78 ;  /* 0x0006004e01007387 */ /* 0x0001e20000100800 */
[----:B------:R-:W-:Y:S02]  /*9ea0*/  IADD3.X R214, R214, UR13, RZ, P4, !PT ;  /* 0x0000000dd6d67c10 */ /* 0x000fe4000a7fe4ff */
[----:B------:R-:W-:Y:S02]  /*9eb0*/  IADD3 R237, P1, R237, UR12, RZ ;  /* 0x0000000ceded7c10 */ /* 0x000fe4000ff3e0ff */
[----:B------:R-:W-:-:S02]  /*9ec0*/  IADD3 R227, P4, R227, UR12, RZ ;  /* 0x0000000ce3e37c10 */ /* 0x000fc4000ff9e0ff */
[----:B------:R-:W-:Y:S02]  /*9ed0*/  IADD3.X R246, R246, UR13, RZ, P5, !PT ;  /* 0x0000000df6f67c10 */ /* 0x000fe4000affe4ff */
[----:B------:R-:W-:Y:S02]  /*9ee0*/  IADD3.X R236, R236, UR13, RZ, P1, !PT ;  /* 0x0000000decec7c10 */ /* 0x000fe40008ffe4ff */
[----:B0-----:R-:W-:Y:S02]  /*9ef0*/  IADD3 R78, P2, R76, UR12, RZ ;  /* 0x0000000c4c4e7c10 */ /* 0x001fe4000ff5e0ff */
[----:B------:R-:W-:Y:S02]  /*9f00*/  IADD3.X R226, R226, UR13, RZ, P4, !PT ;  /* 0x0000000de2e27c10 */ /* 0x000fe4000a7fe4ff */
[----:B------:R-:W-:Y:S01]  /*9f10*/  IADD3 R249, P1, R249, UR12, RZ ;  /* 0x0000000cf9f97c10 */ /* 0x000fe2000ff3e0ff */
[----:B------:R0:W-:Y:S01]  /*9f20*/  STL [R1+0x608], R78 ;  /* 0x0006084e01007387 */ /* 0x0001e20000100800 */
[----:B------:R-:W-:-:S02]  /*9f30*/  IADD3 R239, P4, R239, UR12, RZ ;  /* 0x0000000cefef7c10 */ /* 0x000fc4000ff9e0ff */
[----:B------:R-:W-:Y:S02]  /*9f40*/  IADD3.X R248, R248, UR13, RZ, P1, !PT ;  /* 0x0000000df8f87c10 */ /* 0x000fe40008ffe4ff */
[----:B------:R-:W-:Y:S02]  /*9f50*/  IADD3.X R238, R238, UR13, RZ, P4, !PT ;  /* 0x0000000deeee7c10 */ /* 0x000fe4000a7fe4ff */
[----:B------:R-:W-:Y:S02]  /*9f60*/  IADD3 R251, P4, R251, UR12, RZ ;  /* 0x0000000cfbfb7c10 */ /* 0x000fe4000ff9e0ff */
[----:B------:R-:W-:Y:S02]  /*9f70*/  SHF.R.S32.HI R77, RZ, 0x1f, R76 ;  /* 0x0000001fff4d7819 */ /* 0x000fe4000001144c */
[----:B0-----:R-:W-:Y:S02]  /*9f80*/  IADD3 R78, P6, R75, UR12, RZ ;  /* 0x0000000c4b4e7c10 */ /* 0x001fe4000ffde0ff */
[----:B------:R-:W-:-:S02]  /*9f90*/  IADD3.X R250, R250, UR13, RZ, P4, !PT ;  /* 0x0000000dfafa7c10 */ /* 0x000fc4000a7fe4ff */
[----:B------:R-:W-:Y:S01]  /*9fa0*/  IADD3.X R252, R252, UR13, RZ, P3, !PT ;  /* 0x0000000dfcfc7c10 */ /* 0x000fe20009ffe4ff */
[----:B------:R0:W-:Y:S01]  /*9fb0*/  STL [R1+0x610], R78 ;  /* 0x0006104e01007387 */ /* 0x0001e20000100800 */
[----:B------:R-:W-:Y:S02]  /*9fc0*/  IADD3.X R77, R77, UR13, RZ, P2, !PT ;  /* 0x0000000d4d4d7c10 */ /* 0x000fe400097fe4ff */
[----:B------:R-:W-:Y:S02]  /*9fd0*/  SHF.R.S32.HI R76, RZ, 0x1f, R75 ;  /* 0x0000001fff4c7819 */ /* 0x000fe4000001144b */
[----:B------:R-:W-:Y:S02]  /*9fe0*/  SHF.R.S32.HI R75, RZ, 0x1f, R74 ;  /* 0x0000001fff4b7819 */ /* 0x000fe4000001144a */
[----:B0-----:R-:W-:Y:S02]  /*9ff0*/  IADD3 R78, P5, R74, UR12, RZ ;  /* 0x0000000c4a4e7c10 */ /* 0x001fe4000ffbe0ff */
[----:B------:R-:W-:-:S02]  /*a000*/  SHF.R.S32.HI R74, RZ, 0x1f, R73 ;  /* 0x0000001fff4a7819 */ /* 0x000fc40000011449 */
[----:B------:R-:W-:Y:S01]  /*a010*/  IADD3.X R75, R75, UR13, RZ, P5, !PT ;  /* 0x0000000d4b4b7c10 */ /* 0x000fe2000affe4ff */
[----:B------:R0:W-:Y:S02]  /*a020*/  STL [R1+0x618], R78 ;  /* 0x0006184e01007387 */ /* 0x0001e40000100800 */
[----:B0-----:R-:W-:Y:S02]  /*a030*/  IADD3 R78, P1, R73, UR12, RZ ;  /* 0x0000000c494e7c10 */ /* 0x001fe4000ff3e0ff */
[----:B------:R-:W-:-:S03]  /*a040*/  SHF.R.S32.HI R73, RZ, 0x1f, R72 ;  /* 0x0000001fff497819 */ /* 0x000fc60000011448 */
[----:B------:R0:W-:Y:S02]  /*a050*/  STL [R1+0x620], R78 ;  /* 0x0006204e01007387 */ /* 0x0001e40000100800 */
[----:B0-----:R-:W-:Y:S02]  /*a060*/  IADD3 R78, P4, R72, UR12, RZ ;  /* 0x0000000c484e7c10 */ /* 0x001fe4000ff9e0ff */
[----:B------:R-:W-:Y:S02]  /*a070*/  SHF.R.S32.HI R72, RZ, 0x1f, R71 ;  /* 0x0000001fff487819 */ /* 0x000fe40000011447 */
[----:B------:R-:W-:Y:S01]  /*a080*/  IADD3.X R73, R73, UR13, RZ, P4, !PT ;  /* 0x0000000d49497c10 */ /* 0x000fe2000a7fe4ff */
[----:B------:R0:W-:Y:S02]  /*a090*/  STL [R1+0x628], R78 ;  /* 0x0006284e01007387 */ /* 0x0001e40000100800 */
[----:B0-----:R-:W-:Y:S02]  /*a0a0*/  IADD3 R78, P3, R71, UR12, RZ ;  /* 0x0000000c474e7c10 */ /* 0x001fe4000ff7e0ff */
[----:B------:R-:W-:-:S03]  /*a0b0*/  SHF.R.S32.HI R71, RZ, 0x1f, R70 ;  /* 0x0000001fff477819 */ /* 0x000fc60000011446 */
[----:B------:R0:W-:Y:S04]  /*a0c0*/  STL [R1+0x630], R78 ;  /* 0x0006304e01007387 */ /* 0x0001e80000100800 */
[----:B------:R1:W-:Y:S01]  /*a0d0*/  STL [R1+0x604], R77 ;  /* 0x0006044d01007387 */ /* 0x0003e20000100800 */
[----:B0-----:R-:W-:Y:S02]  /*a0e0*/  IADD3 R78, P2, R70, UR12, RZ ;  /* 0x0000000c464e7c10 */ /* 0x001fe4000ff5e0ff */
[----:B------:R-:W-:Y:S02]  /*a0f0*/  SHF.R.S32.HI R70, RZ, 0x1f, R69 ;  /* 0x0000001fff467819 */ /* 0x000fe40000011445 */
[----:B-1----:R-:W-:Y:S01]  /*a100*/  IADD3.X R77, R76, UR13, RZ, P6, !PT ;  /* 0x0000000d4c4d7c10 */ /* 0x002fe2000b7fe4ff */
[----:B------:R0:W-:Y:S01]  /*a110*/  STL [R1+0x638], R78 ;  /* 0x0006384e01007387 */ /* 0x0001e20000100800 */
[----:B------:R-:W-:-:S02]  /*a120*/  IADD3 R76, P6, R69, UR12, RZ ;  /* 0x0000000c454c7c10 */ /* 0x000fc4000ffde0ff */
[----:B------:R-:W-:Y:S01]  /*a130*/  IADD3.X R71, R71, UR13, RZ, P2, !PT ;  /* 0x0000000d47477c10 */ /* 0x000fe200097fe4ff */
[----:B------:R-:W-:Y:S01]  /*a140*/  STL [R1+0x60c], R77 ;  /* 0x00060c4d01007387 */ /* 0x000fe20000100800 */
[----:B------:R-:W-:-:S03]  /*a150*/  SHF.R.S32.HI R69, RZ, 0x1f, R68 ;  /* 0x0000001fff457819 */ /* 0x000fc60000011444 */
[----:B------:R1:W-:Y:S01]  /*a160*/  STL [R1+0x640], R76 ;  /* 0x0006404c01007387 */ /* 0x0003e20000100800 */
[----:B0-----:R-:W-:-:S03]  /*a170*/  CS2R R78, SRZ ;  /* 0x00000000004e7805 */ /* 0x001fc6000001ff00 */
[----:B------:R0:W-:Y:S01]  /*a180*/  STL [R1+0x614], R75 ;  /* 0x0006144b01007387 */ /* 0x0001e20000100800 */
[----:B-1----:R-:W-:Y:S02]  /*a190*/  IADD3 R76, P5, R68, UR12, RZ ;  /* 0x0000000c444c7c10 */ /* 0x002fe4000ffbe0ff */
[----:B------:R-:W-:Y:S02]  /*a1a0*/  SHF.R.S32.HI R68, RZ, 0x1f, R67 ;  /* 0x0000001fff447819 */ /* 0x000fe40000011443 */
[----:B0-----:R-:W-:Y:S01]  /*a1b0*/  IADD3.X R75, R74, UR13, RZ, P1, !PT ;  /* 0x0000000d4a4b7c10 */ /* 0x001fe20008ffe4ff */
[----:B------:R0:W-:Y:S01]  /*a1c0*/  STL [R1+0x648], R76 ;  /* 0x0006484c01007387 */ /* 0x0001e20000100800 */
[----:B------:R-:W-:Y:S02]  /*a1d0*/  IADD3 R74, P1, R67, UR12, RZ ;  /* 0x0000000c434a7c10 */ /* 0x000fe4000ff3e0ff */
        /* <DEDUP_REMOVED lines=295> */
[----:B------:R-:W-:Y:S01]  /*b450*/  STL [R1+0x7f8], R21 ;  /* 0x0007f81501007387 */ /* 0x000fe20000100800 */
[----:B------:R-:W-:Y:S02]  /*b460*/  IADD3 R19, P1, R18, UR12, RZ ;  /* 0x0000000c12137c10 */ /* 0x000fe4000ff3e0ff */
[----:B------:R-:W-:Y:S01]  /*b470*/  IADD3.X R9, R9, UR13, RZ, P5, !PT ;  /* 0x0000000d09097c10 */ /* 0x000fe2000affe4ff */
[----:B------:R-:W-:Y:S01]  /*b480*/  STL [R1+0x7cc], R20 ;  /* 0x0007cc1401007387 */ /* 0x000fe20000100800 */
[----:B------:R-:W-:-:S03]  /*b490*/  SHF.R.S32.HI R18, RZ, 0x1f, R16 ;  /* 0x0000001fff127819 */ /* 0x000fc60000011410 */
[----:B------:R0:W-:Y:S04]  /*b4a0*/  STL [R1+0x800], R19 ;  /* 0x0008001301007387 */ /* 0x0001e80000100800 */
[----:B------:R1:W-:Y:S01]  /*b4b0*/  STL [R1+0x7d4], R17 ;  /* 0x0007d41101007387 */ /* 0x0003e20000100800 */
[----:B0-----:R-:W-:Y:S02]  /*b4c0*/  IADD3 R19, P4, R16, UR12, RZ ;  /* 0x0000000c10137c10 */ /* 0x001fe4000ff9e0ff */
[----:B------:R-:W-:Y:S02]  /*b4d0*/  SHF.R.S32.HI R16, RZ, 0x1f, R14 ;  /* 0x0000001fff107819 */ /* 0x000fe4000001140e */
[----:B-1----:R-:W-:Y:S01]  /*b4e0*/  IADD3.X R17, R15, UR13, RZ, P3, !PT ;  /* 0x0000000d0f117c10 */ /* 0x002fe20009ffe4ff */
[----:B------:R-:W-:Y:S01]  /*b4f0*/  STL [R1+0x808], R19 ;  /* 0x0008081301007387 */ /* 0x000fe20000100800 */
[----:B------:R-:W-:-:S02]  /*b500*/  IADD3 R15, P3, R14, UR12, RZ ;  /* 0x0000000c0e0f7c10 */ /* 0x000fc4000ff7e0ff */
[----:B------:R-:W-:Y:S01]  /*b510*/  SHF.R.S32.HI R14, RZ, 0x1f, R12 ;  /* 0x0000001fff0e7819 */ /* 0x000fe2000001140c */
[----:B------:R-:W-:Y:S04]  /*b520*/  STL [R1+0x7dc], R17 ;  /* 0x0007dc1101007387 */ /* 0x000fe80000100800 */
[----:B------:R0:W-:Y:S04]  /*b530*/  STL [R1+0x810], R15 ;  /* 0x0008100f01007387 */ /* 0x0001e80000100800 */
[----:B------:R1:W-:Y:S01]  /*b540*/  STL [R1+0x7e4], R13 ;  /* 0x0007e40d01007387 */ /* 0x0003e20000100800 */
[----:B0-----:R-:W-:-:S02]  /*b550*/  IADD3 R15, P2, R12, UR12, RZ ;  /* 0x0000000c0c0f7c10 */ /* 0x001fc4000ff5e0ff */
[----:B------:R-:W-:Y:S02]  /*b560*/  SHF.R.S32.HI R12, RZ, 0x1f, R10 ;  /* 0x0000001fff0c7819 */ /* 0x000fe4000001140a */
[----:B-1----:R-:W-:Y:S01]  /*b570*/  IADD3.X R13, R11, UR13, RZ, P6, !PT ;  /* 0x0000000d0b0d7c10 */ /* 0x002fe2000b7fe4ff */
[----:B------:R-:W-:Y:S01]  /*b580*/  STL [R1+0x818], R15 ;  /* 0x0008180f01007387 */ /* 0x000fe20000100800 */
[----:B------:R-:W-:Y:S02]  /*b590*/  IADD3 R11, P6, R10, UR12, RZ ;  /* 0x0000000c0a0b7c10 */ /* 0x000fe4000ffde0ff */
[----:B------:R-:W-:Y:S01]  /*b5a0*/  SHF.R.S32.HI R10, RZ, 0x1f, R8 ;  /* 0x0000001fff0a7819 */ /* 0x000fe20000011408 */
[----:B------:R-:W-:Y:S04]  /*b5b0*/  STL [R1+0x7ec], R13 ;  /* 0x0007ec0d01007387 */ /* 0x000fe80000100800 */
[----:B------:R0:W-:Y:S04]  /*b5c0*/  STL [R1+0x820], R11 ;  /* 0x0008200b01007387 */ /* 0x0001e80000100800 */
[----:B------:R1:W-:Y:S01]  /*b5d0*/  STL [R1+0x7f4], R9 ;  /* 0x0007f40901007387 */ /* 0x0003e20000100800 */
[----:B0-----:R-:W-:-:S02]  /*b5e0*/  IADD3 R11, P5, R8, UR12, RZ ;  /* 0x0000000c080b7c10 */ /* 0x001fc4000ffbe0ff */
[----:B------:R-:W-:Y:S02]  /*b5f0*/  SHF.R.S32.HI R8, RZ, 0x1f, R6 ;  /* 0x0000001fff087819 */ /* 0x000fe40000011406 */
[----:B-1----:R-:W-:Y:S01]  /*b600*/  IADD3.X R9, R7, UR13, RZ, P1, !PT ;  /* 0x0000000d07097c10 */ /* 0x002fe20008ffe4ff */
[----:B------:R0:W-:Y:S01]  /*b610*/  STL [R1+0x828], R11 ;  /* 0x0008280b01007387 */ /* 0x0001e20000100800 */
[----:B------:R-:W-:Y:S02]  /*b620*/  IADD3 R7, P1, R6, UR12, RZ ;  /* 0x0000000c06077c10 */ /* 0x000fe4000ff3e0ff */
[----:B------:R-:W-:Y:S01]  /*b630*/  SHF.R.S32.HI R6, RZ, 0x1f, R0 ;  /* 0x0000001fff067819 */ /* 0x000fe20000011400 */
[----:B------:R1:W-:Y:S04]  /*b640*/  STL [R1+0x7fc], R9 ;  /* 0x0007fc0901007387 */ /* 0x0003e80000100800 */
[----:B------:R2:W-:Y:S01]  /*b650*/  STL [R1+0x830], R7 ;  /* 0x0008300701007387 */ /* 0x0005e20000100800 */
[----:B0-----:R-:W-:-:S02]  /*b660*/  IADD3.X R11, R16, UR13, RZ, P3, !PT ;  /* 0x0000000d100b7c10 */ /* 0x001fc40009ffe4ff */
[----:B-1----:R-:W-:Y:S02]  /*b670*/  IADD3.X R9, R18, UR13, RZ, P4, !PT ;  /* 0x0000000d12097c10 */ /* 0x002fe4000a7fe4ff */
[----:B--2---:R-:W-:-:S03]  /*b680*/  IADD3 R7, P4, R0, UR12, RZ ;  /* 0x0000000c00077c10 */ /* 0x004fc6000ff9e0ff */
[----:B------:R0:W-:Y:S01]  /*b690*/  STL [R1+0x804], R9 ;  /* 0x0008040901007387 */ /* 0x0001e20000100800 */
[----:B------:R-:W-:-:S03]  /*b6a0*/  SHF.R.S32.HI R0, RZ, 0x1f, R5 ;  /* 0x0000001fff007819 */ /* 0x000fc60000011405 */
[----:B------:R1:W-:Y:S04]  /*b6b0*/  STL [R1+0x838], R7 ;  /* 0x0008380701007387 */ /* 0x0003e80000100800 */
[----:B------:R-:W-:Y:S01]  /*b6c0*/  STL [R1+0x80c], R11 ;  /* 0x00080c0b01007387 */ /* 0x000fe20000100800 */
[----:B0-----:R-:W-:Y:S01]  /*b6d0*/  IADD3 R9, P3, R5, UR12, RZ ;  /* 0x0000000c05097c10 */ /* 0x001fe2000ff7e0ff */
[----:B------:R-:W-:Y:S01]  /*b6e0*/  ULDC UR12, c[0x0][0x23c] ;  /* 0x00008f00000c7ab9 */ /* 0x000fe20000000800 */
[----:B------:R-:W-:Y:S01]  /*b6f0*/  IADD3.X R5, R12, UR13, RZ, P6, !PT ;  /* 0x0000000d0c057c10 */ /* 0x000fe2000b7fe4ff */
[----:B------:R-:W-:Y:S01]  /*b700*/  USHF.L.U32 UR24, UR12, 0x5, URZ ;  /* 0x000000050c187899 */ /* 0x000fe2000800063f */
[----:B-1----:R-:W-:Y:S01]  /*b710*/  IADD3.X R7, R14, UR13, RZ, P2, !PT ;  /* 0x0000000d0e077c10 */ /* 0x002fe200097fe4ff */
[----:B------:R0:W-:Y:S01]  /*b720*/  STL [R1+0x840], R9 ;  /* 0x0008400901007387 */ /* 0x0001e20000100800 */
[----:B------:R-:W-:Y:S01]  /*b730*/  IADD3.X R0, R0, UR13, RZ, P3, !PT ;  /* 0x0000000d00007c10 */ /* 0x000fe20009ffe4ff */
[----:B------:R-:W-:-:S02]  /*b740*/  USHF.R.S32.HI UR25, URZ, 0x1f, UR24 ;  /* 0x0000001f3f197899 */ /* 0x000fc40008011418 */
[----:B------:R1:W-:Y:S04]  /*b750*/  STL [R1+0x814], R7 ;  /* 0x0008140701007387 */ /* 0x0003e80000100800 */
[----:B------:R2:W-:Y:S01]  /*b760*/  STL [R1+0x81c], R5 ;  /* 0x00081c0501007387 */ /* 0x0005e20000100800 */
[----:B0-----:R-:W-:Y:S02]  /*b770*/  IADD3.X R9, R10, UR13, RZ, P5, !PT ;  /* 0x0000000d0a097c10 */ /* 0x001fe4000affe4ff */
[----:B-1----:R-:W-:-:S03]  /*b780*/  IADD3.X R7, R8, UR13, RZ, P1, !PT ;  /* 0x0000000d08077c10 */ /* 0x002fc60008ffe4ff */
[----:B------:R-:W-:Y:S01]  /*b790*/  STL [R1+0x824], R9 ;  /* 0x0008240901007387 */ /* 0x000fe20000100800 */
[----:B------:R-:W-:Y:S02]  /*b7a0*/  LOP3.LUT R8, R152, 0x10, RZ, 0x3c, !PT ;  /* 0x0000001098087812 */ /* 0x000fe400078e3cff */
[----:B--2---:R-:W-:Y:S01]  /*b7b0*/  IADD3.X R5, R6, UR13, RZ, P4, !PT ;  /* 0x0000000d06057c10 */ /* 0x004fe2000a7fe4ff */
[----:B------:R0:W-:Y:S01]  /*b7c0*/  STL [R1+0x82c], R7 ;  /* 0x00082c0701007387 */ /* 0x0001e20000100800 */
[----:B------:R-:W-:Y:S01]  /*b7d0*/  LOP3.LUT R6, R153, 0x1f, RZ, 0xc0, !PT ;  /* 0x0000001f99067812 */ /* 0x000fe200078ec0ff */
[----:B------:R-:W-:Y:S02]  /*b7e0*/  ULDC UR13, c[0x0][0x230] ;  /* 0x00008c00000d7ab9 */ /* 0x000fe40000000800 */
[----:B------:R1:W-:Y:S04]  /*b7f0*/  STL [R1+0x834], R5 ;  /* 0x0008340501007387 */ /* 0x0003e80000100800 */
[----:B------:R2:W-:Y:S01]  /*b800*/  STL [R1+0x83c], R0 ;  /* 0x00083c0001007387 */ /* 0x0005e20000100800 */
[----:B0-----:R-:W-:-:S03]  /*b810*/  LOP3.LUT R7, R196, 0x10, RZ, 0x3c, !PT ;  /* 0x00000010c4077812 */ /* 0x001fc600078e3cff */
[----:B------:R-:W-:Y:S01]  /*b820*/  STL [R1+0x400], RZ ;  /* 0x000400ff01007387 */ /* 0x000fe20000100800 */
[----:B-1----:R-:W-:Y:S01]  /*b830*/  IMAD R5, R6, UR12, RZ ;  /* 0x0000000c06057c24 */ /* 0x002fe2000f8e02ff */
[----:B------:R-:W-:Y:S02]  /*b840*/  UMOV UR12, UR8 ;  /* 0x00000008000c7c82 */ /* 0x000fe40008000000 */
[----:B------:R-:W-:Y:S01]  /*b850*/  STL [R1+0x404], RZ ;  /* 0x000404ff01007387 */ /* 0x000fe20000100800 */
[----:B--2---:R-:W-:Y:S01]  /*b860*/  IADD3.X R0, R22, UR14, RZ, P0, !PT ;  /* 0x0000000e16007c10 */ /* 0x004fe200087fe4ff */
[----:B------:R-:W-:Y:S02]  /*b870*/  UMOV UR14, UR6 ;  /* 0x00000006000e7c82 */ /* 0x000fe40008000000 */
[----:B------:R-:W-:Y:S01]  /*b880*/  STL [R1+0x408], RZ ;  /* 0x000408ff01007387 */ /* 0x000fe20000100800 */
[----:B------:R-:W-:-:S03]  /*b890*/  SHF.R.S32.HI R197, RZ, 0x1f, R5 ;  /* 0x0000001fffc57819 */ /* 0x000fc60000011405 */
[----:B------:R-:W-:Y:S04]  /*b8a0*/  STL [R1+0x40c], RZ ;  /* 0x00040cff01007387 */ /* 0x000fe80000100800 */
        /* <DEDUP_REMOVED lines=252> */
[----:B------:R-:W-:Y:S04]  /*c870*/  STL [R1], RZ ;  /* 0x000000ff01007387 */ /* 0x000fe80000100800 */
        /* <DEDUP_REMOVED lines=127> */
[----:B------:R0:W-:Y:S04]  /*d070*/  STL [R1+0x924], R0 ;  /* 0x0009240001007387 */ /* 0x0001e80000100800 */
[----:B------:R1:W-:Y:S01]  /*d080*/  STL [R1+0x9b4], R8 ;  /* 0x0009b40801007387 */ /* 0x0003e20000100800 */
[----:B0-----:R-:W-:Y:S01]  /*d090*/  IMAD.U32 R0, RZ, RZ, UR13 ;  /* 0x0000000dff007e24 */ /* 0x001fe2000f8e00ff */
[----:B------:R-:W-:-:S06]  /*d0a0*/  UMOV UR13, 0xc0000010 ;  /* 0xc0000010000d7882 */ /* 0x000fcc0000000000 */
.L_x_1:
[----:B------:R0:W-:Y:S01]  /*d0b0*/  STL [R1+0x12d0], R217 ;  /* 0x0012d0d901007387 */ /* 0x0001e20000100800 */
[----:B------:R-:W-:Y:S02]  /*d0c0*/  ISETP.GT.AND P1, PT, R0, 0x1, PT ;  /* 0x000000010000780c */ /* 0x000fe40003f24270 */
[----:B-1----:R-:W-:Y:S01]  /*d0d0*/  IADD3 R8, P0, R3, UR4, RZ ;  /* 0x0000000403087c10 */ /* 0x002fe2000ff1e0ff */
[----:B------:R1:W-:Y:S01]  /*d0e0*/  STL [R1+0x12cc], R216 ;  /* 0x0012ccd801007387 */ /* 0x0003e20000100800 */
[----:B------:R-:W-:-:S03]  /*d0f0*/  PRMT R169, RZ, 0x7610, R169 ;  /* 0x00007610ffa97816 */ /* 0x000fc600000000a9 */
[----:B------:R2:W-:Y:S01]  /*d100*/  STL [R1+0x12c8], R213 ;  /* 0x0012c8d501007387 */ /* 0x0005e20000100800 */
[----:B0-----:R-:W0:Y:S01]  /*d110*/  LDC R217, c[0x0][0x238] ;  /* 0x00008e00ffd97b82 */ /* 0x001e220000000800 */
[----:B------:R-:W-:Y:S02]  /*d120*/  PRMT R168, RZ, 0x7610, R168 ;  /* 0x00007610ffa87816 */ /* 0x000fe400000000a8 */
[----:B------:R-:W-:Y:S01]  /*d130*/  STL [R1+0x12c4], R212 ;  /* 0x0012c4d401007387 */ /* 0x000fe20000100800 */
[----:B------:R-:W-:Y:S02]  /*d140*/  PRMT R167, RZ, 0x7610, R167 ;  /* 0x00007610ffa77816 */ /* 0x000fe400000000a7 */
[----:B------:R-:W-:Y:S01]  /*d150*/  PRMT R166, RZ, 0x7610, R166 ;  /* 0x00007610ffa67816 */ /* 0x000fe200000000a6 */
[----:B------:R-:W-:Y:S01]  /*d160*/  STL [R1+0x12c0], R209 ;  /* 0x0012c0d101007387 */ /* 0x000fe20000100800 */
[----:B-1----:R-:W2:Y:S01]  /*d170*/  LDC R216, c[0x0][0x238] ;  /* 0x00008e00ffd87b82 */ /* 0x002ea20000000800 */
[----:B------:R-:W-:-:S02]  /*d180*/  PRMT R165, RZ, 0x7610, R165 ;  /* 0x00007610ffa57816 */ /* 0x000fc400000000a5 */
[----:B------:R-:W-:Y:S04]  /*d190*/  STL [R1+0x12bc], R208 ;  /* 0x0012bcd001007387 */ /* 0x000fe80000100800 */
[----:B------:R-:W-:Y:S04]  /*d1a0*/  STL [R1+0x12b8], R205 ;  /* 0x0012b8cd01007387 */ /* 0x000fe80000100800 */
[----:B------:R-:W-:Y:S04]  /*d1b0*/  STL [R1+0x12b4], R204 ;  /* 0x0012b4cc01007387 */ /* 0x000fe80000100800 */
[----:B------:R-:W-:Y:S01]  /*d1c0*/  STL [R1+0x12b0], R199 ;  /* 0x0012b0c701007387 */ /* 0x000fe20000100800 */
[----:B0-----:R-:W-:-:S03]  /*d1d0*/  LEA.HI.X.SX32 R9, R217, R2, 0x1, P0 ;  /* 0x00000002d9097211 */ /* 0x001fc600000f0eff */
[----:B------:R-:W-:Y:S04]  /*d1e0*/  STL [R1+0x1038], R133 ;  /* 0x0010388501007387 */ /* 0x000fe80000100800 */
[----:B------:R0:W3:Y:S01]  /*d1f0*/  @P1 LDG.E.U8 R169, desc[UR32][R8.64] ;  /* 0x0000002008a91981 */ /* 0x0000e2000c1e1100 */
[----:B--2---:R-:W-:Y:S02]  /*d200*/  IMAD.SHL.U32 R213, R216, 0x2, RZ ;  /* 0x00000002d8d57824 */ /* 0x004fe400078e00ff */
[----:B------:R-:W1:Y:S01]  /*d210*/  LDC R216, c[0x0][0x238] ;  /* 0x00008e00ffd87b82 */ /* 0x000e620000000800 */
[----:B------:R-:W-:Y:S01]  /*d220*/  STL [R1+0x1034], R134 ;  /* 0x0010348601007387 */ /* 0x000fe20000100800 */
[----:B------:R-:W-:-:S03]  /*d230*/  ISETP.GT.AND P1, PT, R0, 0x2, PT ;  /* 0x000000020000780c */ /* 0x000fc60003f24270 */
[----:B------:R-:W-:Y:S01]  /*d240*/  STL [R1+0x1030], R135 ;  /* 0x0010308701007387 */ /* 0x000fe20000100800 */
[----:B0-----:R-:W-:-:S03]  /*d250*/  IADD3 R8, P0, R213, R3, RZ ;  /* 0x00000003d5087210 */ /* 0x001fc60007f1e0ff */
[----:B------:R-:W-:Y:S01]  /*d260*/  STL [R1+0x102c], R136 ;  /* 0x00102c8801007387 */ /* 0x000fe20000100800 */
[----:B------:R-:W-:-:S03]  /*d270*/  LEA.HI.X.SX32 R9, R213, R2, 0x1, P0 ;  /* 0x00000002d5097211 */ /* 0x000fc600000f0eff */
[----:B------:R-:W-:Y:S04]  /*d280*/  STL [R1+0x1028], R137 ;  /* 0x0010288901007387 */ /* 0x000fe80000100800 */
[----:B------:R0:W2:Y:S01]  /*d290*/  @P1 LDG.E.U8 R168, desc[UR32][R8.64] ;  /* 0x0000002008a81981 */ /* 0x0000a2000c1e1100 */
[----:B-1----:R-:W-:-:S03]  /*d2a0*/  IMAD R213, R216, 0x3, RZ ;  /* 0x00000003d8d57824 */ /* 0x002fc600078e02ff */
[----:B------:R-:W-:Y:S01]  /*d2b0*/  STL [R1+0x1024], R138 ;  /* 0x0010248a01007387 */ /* 0x000fe20000100800 */
[----:B------:R-:W1:Y:S01]  /*d2c0*/  LDC R216, c[0x0][0x238] ;  /* 0x00008e00ffd87b82 */ /* 0x000e620000000800 */
[C---:B0-----:R-:W-:Y:S02]  /*d2d0*/  IADD3 R8, P0, R213.reuse, R3, RZ ;  /* 0x00000003d5087210 */ /* 0x041fe40007f1e0ff */
[----:B------:R-:W-:Y:S02]  /*d2e0*/  STL [R1+0x1020], R139 ;  /* 0x0010208b01007387 */ /* 0x000fe40000100800 */
[----:B------:R-:W-:Y:S02]  /*d2f0*/  LEA.HI.X.SX32 R9, R213, R2, 0x1, P0 ;  /* 0x00000002d5097211 */ /* 0x000fe400000f0eff */
[----:B------:R-:W-:Y:S01]  /*d300*/  STL [R1+0x101c], R140 ;  /* 0x00101c8c01007387 */ /* 0x000fe20000100800 */
[----:B------:R-:W-:-:S03]  /*d310*/  ISETP.GT.AND P1, PT, R0, 0x3, PT ;  /* 0x000000030000780c */ /* 0x000fc60003f24270 */
[----:B------:R-:W-:Y:S04]  /*d320*/  STL [R1+0x1018], R141 ;  /* 0x0010188d01007387 */ /* 0x000fe80000100800 */
[----:B------:R-:W-:Y:S04]  /*d330*/  STL [R1+0x1014], R142 ;  /* 0x0010148e01007387 */ /* 0x000fe80000100800 */
[----:B------:R-:W-:Y:S01]  /*d340*/  STL [R1+0x1010], R143 ;  /* 0x0010108f01007387 */ /* 0x000fe20000100800 */
[----:B-1----:R-:W-:-:S03]  /*d350*/  IMAD.SHL.U32 R213, R216, 0x4, RZ ;  /* 0x00000004d8d57824 */ /* 0x002fc600078e00ff */
[----:B------:R0:W4:Y:S01]  /*d360*/  @P1 LDG.E.U8 R167, desc[UR32][R8.64] ;  /* 0x0000002008a71981 */ /* 0x000122000c1e1100 */
[----:B------:R-:W1:Y:S03]  /*d370*/  LDC R216, c[0x0][0x238] ;  /* 0x00008e00ffd87b82 */ /* 0x000e660000000800 */
[----:B------:R-:W-:Y:S01]  /*d380*/  STL [R1+0x100c], R144 ;  /* 0x00100c9001007387 */ /* 0x000fe20000100800 */
[----:B0-----:R-:W-:-:S03]  /*d390*/  IADD3 R8, P0, R213, R3, RZ ;  /* 0x00000003d5087210 */ /* 0x001fc60007f1e0ff */
[----:B------:R-:W-:Y:S01]  /*d3a0*/  STL [R1+0x1008], R145 ;  /* 0x0010089101007387 */ /* 0x000fe20000100800 */
[----:B------:R-:W-:-:S03]  /*d3b0*/  LEA.HI.X.SX32 R9, R213, R2, 0x1, P0 ;  /* 0x00000002d5097211 */ /* 0x000fc600000f0eff */
[----:B------:R-:W-:Y:S01]  /*d3c0*/  STL [R1+0x1004], R146 ;  /* 0x0010049201007387 */ /* 0x000fe20000100800 */
[----:B------:R-:W-:-:S03]  /*d3d0*/  ISETP.GT.AND P1, PT, R0, 0x4, PT ;  /* 0x000000040000780c */ /* 0x000fc60003f24270 */
[----:B------:R-:W-:Y:S04]  /*d3e0*/  STL [R1+0x1000], R147 ;  /* 0x0010009301007387 */ /* 0x000fe80000100800 */
[----:B------:R-:W-:Y:S01]  /*d3f0*/  STL [R1+0xffc], R148 ;  /* 0x000ffc9401007387 */ /* 0x000fe20000100800 */
[----:B-1----:R-:W-:Y:S02]  /*d400*/  IMAD R213, R216, 0x5, RZ ;  /* 0x00000005d8d57824 */ /* 0x002fe400078e02ff */
[----:B------:R-:W0:Y:S01]  /*d410*/  LDC R216, c[0x0][0x238] ;  /* 0x00008e00ffd87b82 */ /* 0x000e220000000800 */
[----:B------:R-:W-:Y:S04]  /*d420*/  STL [R1+0xff8], R149 ;  /* 0x000ff89501007387 */ /* 0x000fe80000100800 */
[----:B------:R1:W3:Y:S01]  /*d430*/  @P1 LDG.E.U8 R166, desc[UR32][R8.64] ;  /* 0x0000002008a61981 */ /* 0x0002e2000c1e1100 */
[----:B------:R-:W-:-:S03]  /*d440*/  PRMT R164, RZ, 0x7610, R164 ;  /* 0x00007610ffa47816 */ /* 0x000fc600000000a4 */
[----:B------:R-:W-:Y:S01]  /*d450*/  STL [R1+0xff4], R150 ;  /* 0x000ff49601007387 */ /* 0x000fe20000100800 */
[----:B-1----:R-:W-:-:S03]  /*d460*/  IADD3 R8, P0, R213, R3, RZ ;  /* 0x00000003d5087210 */ /* 0x002fc60007f1e0ff */
[----:B------:R-:W-:Y:S01]  /*d470*/  STL [R1+0xff0], R151 ;  /* 0x000ff09701007387 */ /* 0x000fe20000100800 */
[----:B------:R-:W-:-:S03]  /*d480*/  LEA.HI.X.SX32 R9, R213, R2, 0x1, P0 ;  /* 0x00000002d5097211 */ /* 0x000fc600000f0eff */
[----:B-----5:R1:W-:Y:S01]  /*d490*/  STL [R1+0xf40], R4 ;  /* 0x000f400401007387 */ /* 0x0203e20000100800 */
[----:B0-----:R-:W-:Y:S02]  /*d4a0*/  IMAD R213, R216, 0x6, RZ ;  /* 0x00000006d8d57824 */ /* 0x001fe400078e02ff */
[----:B------:R-:W0:Y:S01]  /*d4b0*/  LDC R216, c[0x0][0x238] ;  /* 0x00008e00ffd87b82 */ /* 0x000e220000000800 */
[----:B------:R-:W-:-:S13]  /*d4c0*/  ISETP.GT.AND P1, PT, R0, 0x5, PT ;  /* 0x000000050000780c */ /* 0x000fda0003f24270 */
[----:B------:R1:W3:Y:S02]  /*d4d0*/  @P1 LDG.E.U8 R165, desc[UR32][R8.64] ;  /* 0x0000002008a51981 */ /* 0x0002e4000c1e1100 */
[----:B-1----:R-:W-:-:S04]  /*d4e0*/  IADD3 R8, P0, R213, R3, RZ ;  /* 0x00000003d5087210 */ /* 0x002fc80007f1e0ff */
[----:B------:R-:W-:Y:S01]  /*d4f0*/  LEA.HI.X.SX32 R9, R213, R2, 0x1, P0 ;  /* 0x00000002d5097211 */ /* 0x000fe200000f0eff */
[----:B0-----:R-:W-:Y:S02]  /*d500*/  IMAD R213, R216, 0x7, RZ ;  /* 0x00000007d8d57824 */ /* 0x001fe400078e02ff */
[----:B------:R-:W0:Y:S01]  /*d510*/  LDC R216, c[0x0][0x238] ;  /* 0x00008e00ffd87b82 */ /* 0x000e220000000800 */
[----:B------:R-:W-:Y:S02]  /*d520*/  ISETP.GT.AND P1, PT, R0, 0x6, PT ;  /* 0x000000060000780c */ /* 0x000fe40003f24270 */
[----:B------:R-:W-:-:S11]  /*d530*/  PRMT R163, RZ, 0x7610, R163 ;  /* 0x00007610ffa37816 */ /* 0x000fd600000000a3 */
[----:B------:R1:W3:Y:S01]  /*d540*/  @P1 LDG.E.U8 R164, desc[UR32][R8.64] ;  /* 0x0000002008a41981 */ /* 0x0002e2000c1e1100 */
[----:B------:R-:W-:Y:S01]  /*d550*/  ISETP.GT.AND P1, PT, R0, 0x7, PT ;  /* 0x000000070000780c */ /* 0x000fe20003f24270 */
[----:B0-----:R-:W-:Y:S02]  /*d560*/  IMAD.SHL.U32 R4, R216, 0x8, RZ ;  /* 0x00000008d8047824 */ /* 0x001fe400078e00ff */
[----:B------:R-:W0:Y:S01]  /*d570*/  LDC R216, c[0x0][0x238] ;  /* 0x00008e00ffd87b82 */ /* 0x000e220000000800 */
[----:B-1----:R-:W-:-:S04]  /*d580*/  IADD3 R8, P0, R213, R3, RZ ;  /* 0x00000003d5087210 */ /* 0x002fc80007f1e0ff */
[----:B------:R-:W-:-:S05]  /*d590*/  LEA.HI.X.SX32 R9, R213, R2, 0x1, P0 ;  /* 0x00000002d5097211 */ /* 0x000fca00000f0eff */
[----:B------:R1:W3:Y:S02]  /*d5a0*/  @P1 LDG.E.U8 R163, desc[UR32][R8.64] ;  /* 0x0000002008a31981 */ /* 0x0002e4000c1e1100 */
[----:B-1----:R-:W-:-:S04]  /*d5b0*/  IADD3 R8, P0, R4, R3, RZ ;  /* 0x0000000304087210 */ /* 0x002fc80007f1e0ff */
[----:B------:R-:W-:Y:S01]  /*d5c0*/  LEA.HI.X.SX32 R9, R4, R2, 0x1, P0 ;  /* 0x0000000204097211 */ /* 0x000fe200000f0eff */
[----:B0-----:R-:W-:Y:S02]  /*d5d0*/  IMAD R4, R216, 0x9, RZ ;  /* 0x00000009d8047824 */ /* 0x001fe400078e02ff */
[----:B------:R-:W0:Y:S01]  /*d5e0*/  LDC R216, c[0x0][0x238] ;  /* 0x00008e00ffd87b82 */ /* 0x000e220000000800 */
[----:B------:R-:W-:Y:S02]  /*d5f0*/  ISETP.GT.AND P1, PT, R0, 0x8, PT ;  /* 0x000000080000780c */ /* 0x000fe40003f24270 */
[----:B------:R-:W-:-:S11]  /*d600*/  PRMT R162, RZ, 0x7610, R162 ;  /* 0x00007610ffa27816 */ /* 0x000fd600000000a2 */
        /* <DEDUP_REMOVED lines=45> */
[----:B0-----:R-:W-:Y:S02]  /*d8e0*/  IMAD.SHL.U32 R4, R216, 0x10, RZ ;  /* 0x00000010d8047824 */ /* 0x001fe400078e00ff */
        /* <DEDUP_REMOVED lines=85> */
[C---:B------:R-:W-:Y:S02]  /*de40*/  ISETP.GT.AND P1, PT, R0.reuse, 0x1b, PT ;  /* 0x0000001b0000780c */ /* 0x040fe40003f24270 */
[----:B------:R-:W-:Y:S02]  /*de50*/  PRMT R16, RZ, 0x7610, R16 ;  /* 0x00007610ff107816 */ /* 0x000fe40000000010 */
[C---:B------:R-:W-:Y:S02]  /*de60*/  ISETP.GT.AND P2, PT, R0.reuse, 0x1c, PT ;  /* 0x0000001c0000780c */ /* 0x040fe40003f44270 */
[----:B------:R-:W-:-:S07]  /*de70*/  ISETP.GT.AND P0, PT, R0, RZ, PT ;  /* 0x000000ff0000720c */ /* 0x000fce0003f04270 */
[----:B------:R1:W3:Y:S01]  /*de80*/  @P1 LDG.E.U8 R16, desc[UR32][R8.64] ;  /* 0x0000002008101981 */ /* 0x0002e2000c1e1100 */
[----:B------:R-:W-:Y:S02]  /*de90*/  PRMT R15, RZ, 0x7610, R15 ;  /* 0x00007610ff0f7816 */ /* 0x000fe4000000000f */
[----:B-1----:R-:W-:-:S04]  /*dea0*/  IADD3 R8, P1, R4, R3, RZ ;  /* 0x0000000304087210 */ /* 0x002fc80007f3e0ff */
[----:B------:R-:W-:Y:S01]  /*deb0*/  LEA.HI.X.SX32 R9, R4, R2, 0x1, P1 ;  /* 0x0000000204097211 */ /* 0x000fe200008f0eff */
[----:B0-----:R-:W-:Y:S02]  /*dec0*/  IMAD R4, R216, 0x1d, RZ ;  /* 0x0000001dd8047824 */ /* 0x001fe400078e02ff */
[----:B------:R-:W0:Y:S01]  /*ded0*/  LDC R216, c[0x0][0x238] ;  /* 0x00008e00ffd87b82 */ /* 0x000e220000000800 */
[----:B------:R-:W-:Y:S01]  /*dee0*/  PRMT R10, RZ, 0x7610, R10 ;  /* 0x00007610ff0a7816 */ /* 0x000fe2000000000a */
[----:B------:R1:W3:Y:S01]  /*def0*/  @P2 LDG.E.U8 R15, desc[UR32][R8.64] ;  /* 0x00000020080f2981 */ /* 0x0002e2000c1e1100 */
[----:B------:R-:W-:Y:S01]  /*df00*/  ISETP.GT.AND P1, PT, R0, 0x1d, PT ;  /* 0x0000001d0000780c */ /* 0x000fe20003f24270 */
[----:B-1----:R-:W-:Y:S02]  /*df10*/  @P0 IMAD.MOV.U32 R8, RZ, RZ, R3 ;  /* 0x000000ffff080224 */ /* 0x002fe400078e0003 */
[----:B------:R-:W-:Y:S01]  /*df20*/  @P0 IMAD.MOV.U32 R9, RZ, RZ, R2 ;  /* 0x000000ffff090224 */ /* 0x000fe200078e0002 */
[----:B------:R-:W-:-:S04]  /*df30*/  PRMT R14, RZ, 0x7610, R14 ;  /* 0x00007610ff0e7816 */ /* 0x000fc8000000000e */
[----:B------:R1:W3:Y:S02]  /*df40*/  @P0 LDG.E.U8 R10, desc[UR32][R8.64] ;  /* 0x00000020080a0981 */ /* 0x0002e4000c1e1100 */
[----:B-1----:R-:W-:-:S04]  /*df50*/  IADD3 R8, P0, R4, R3, RZ ;  /* 0x0000000304087210 */ /* 0x002fc80007f1e0ff */
[----:B------:R-:W-:Y:S01]  /*df60*/  LEA.HI.X.SX32 R9, R4, R2, 0x1, P0 ;  /* 0x0000000204097211 */ /* 0x000fe200000f0eff */
[----:B0-----:R-:W-:-:S04]  /*df70*/  IMAD R4, R216, 0x1e, RZ ;  /* 0x0000001ed8047824 */ /* 0x001fc800078e02ff */
[----:B------:R0:W3:Y:S01]  /*df80*/  @P1 LDG.E.U8 R14, desc[UR32][R8.64] ;  /* 0x00000020080e1981 */ /* 0x0000e2000c1e1100 */
[----:B------:R-:W-:Y:S02]  /*df90*/  ISETP.GT.AND P1, PT, R0, 0x1e, PT ;  /* 0x0000001e0000780c */ /* 0x000fe40003f24270 */
[----:B------:R-:W-:Y:S02]  /*dfa0*/  PRMT R13, RZ, 0x7610, R13 ;  /* 0x00007610ff0d7816 */ /* 0x000fe4000000000d */
[----:B0-----:R-:W-:-:S04]  /*dfb0*/  IADD3 R8, P0, R4, R3, RZ ;  /* 0x0000000304087210 */ /* 0x001fc80007f1e0ff */
[----:B------:R-:W-:Y:S01]  /*dfc0*/  LEA.HI.X.SX32 R9, R4, R2, 0x1, P0 ;  /* 0x0000000204097211 */ /* 0x000fe200000f0eff */
[----:B------:R-:W-:-:S04]  /*dfd0*/  IMAD R4, R217, 0x1f, RZ ;  /* 0x0000001fd9047824 */ /* 0x000fc800078e02ff */
[----:B------:R0:W3:Y:S01]  /*dfe0*/  @P1 LDG.E.U8 R13, desc[UR32][R8.64] ;  /* 0x00000020080d1981 */ /* 0x0000e2000c1e1100 */
[----:B------:R-:W-:Y:S02]  /*dff0*/  ISETP.GT.AND P1, PT, R0, 0x1f, PT ;  /* 0x0000001f0000780c */ /* 0x000fe40003f24270 */
[----:B------:R-:W-:Y:S02]  /*e000*/  PRMT R12, RZ, 0x7610, R12 ;  /* 0x00007610ff0c7816 */ /* 0x000fe4000000000c */
[----:B0-----:R-:W-:-:S04]  /*e010*/  IADD3 R8, P0, R4, R3, RZ ;  /* 0x0000000304087210 */ /* 0x001fc80007f1e0ff */
[----:B------:R-:W-:-:S05]  /*e020*/  LEA.HI.X.SX32 R9, R4, R2, 0x1, P0 ;  /* 0x0000000204097211 */ /* 0x000fca00000f0eff */
[----:B------:R0:W3:Y:S04]  /*e030*/  @P1 LDG.E.U8 R12, desc[UR32][R8.64] ;  /* 0x00000020080c1981 */ /* 0x0000e8000c1e1100 */
[----:B------:R-:W-:Y:S04]  /*e040*/  STL [R1+0xf54], R3 ;  /* 0x000f540301007387 */ /* 0x000fe80000100800 */
[----:B------:R1:W-:Y:S04]  /*e050*/  STL [R1+0xf48], R2 ;  /* 0x000f480201007387 */ /* 0x0003e80000100800 */
[----:B------:R-:W3:Y:S01]  /*e060*/  LDL R133, [R1+0x928] ;  /* 0x0009280001857983 */ /* 0x000ee20000100800 */
[----:B------:R-:W2:Y:S03]  /*e070*/  S2R R217, SR_TID.X ;  /* 0x0000000000d97919 */ /* 0x000ea60000002100 */
[----:B-1----:R-:W3:Y:S04]  /*e080*/  LDL R2, [R1+0x9b4] ;  /* 0x0009b40001027983 */ /* 0x002ee80000100800 */
[----:B------:R-:W3:Y:S04]  /*e090*/  LDL R137, [R1+0x918] ;  /* 0x0009180001897983 */ /* 0x000ee80000100800 */
[----:B------:R-:W3:Y:S04]  /*e0a0*/  LDL R136, [R1+0x914] ;  /* 0x0009140001887983 */ /* 0x000ee80000100800 */
[----:B------:R-:W3:Y:S01]  /*e0b0*/  LDL R135, [R1+0x908] ;  /* 0x0009080001877983 */ /* 0x000ee20000100800 */
[----:B--2---:R-:W-:Y:S01]  /*e0c0*/  SHF.R.S32.HI R3, RZ, 0x2, R217 ;  /* 0x00000002ff037819 */ /* 0x004fe200000114d9 */
[----:B------:R-:W-:-:S03]  /*e0d0*/  IMAD.SHL.U32 R4, R217, 0x20, RZ ;  /* 0x00000020d9047824 */ /* 0x000fc600078e00ff */
[----:B------:R-:W-:-:S04]  /*e0e0*/  SGXT R3, R3, 0x1 ;  /* 0x000000010303781a */ /* 0x000fc80000000200 */
[----:B------:R-:W-:-:S04]  /*e0f0*/  LOP3.LUT R3, R3, 0x90, RZ, 0xc0, !PT ;  /* 0x0000009003037812 */ /* 0x000fc800078ec0ff */
[----:B------:R-:W-:Y:S02]  /*e100*/  LOP3.LUT R3, R3, 0xf60, R4, 0xf8, !PT ;  /* 0x00000f6003037812 */ /* 0x000fe400078ef804 */
[----:B------:R-:W2:Y:S01]  /*e110*/  LDL.LU R4, [R1+0x924] ;  /* 0x0009240001047983 */ /* 0x000ea20000300800 */
[----:B------:R-:W-:Y:S02]  /*e120*/  LOP3.LUT R168, R168, 0xffff, RZ, 0xc0, !PT ;  /* 0x0000ffffa8a87812 */ /* 0x000fe400078ec0ff */
[----:B----4-:R-:W-:Y:S01]  /*e130*/  LOP3.LUT R167, R167, 0xffff, RZ, 0xc0, !PT ;  /* 0x0000ffffa7a77812 */ /* 0x010fe200078ec0ff */
[----:B------:R-:W4:Y:S01]  /*e140*/  LDL R134, [R1+0x8f8] ;  /* 0x0008f80001867983 */ /* 0x000f220000100800 */
[----:B---3--:R-:W-:Y:S02]  /*e150*/  LOP3.LUT R166, R166, 0xffff, RZ, 0xc0, !PT ;  /* 0x0000ffffa6a67812 */ /* 0x008fe400078ec0ff */
[----:B------:R-:W-:Y:S02]  /*e160*/  LOP3.LUT R165, R165, 0xffff, RZ, 0xc0, !PT ;  /* 0x0000ffffa5a57812 */ /* 0x000fe400078ec0ff */
[----:B------:R-:W-:-:S02]  /*e170*/  LOP3.LUT R164, R164, 0xffff, RZ, 0xc0, !PT ;  /* 0x0000ffffa4a47812 */ /* 0x000fc400078ec0ff */
[----:B------:R-:W-:Y:S02]  /*e180*/  LOP3.LUT R163, R163, 0xffff, RZ, 0xc0, !PT ;  /* 0x0000ffffa3a37812 */ /* 0x000fe400078ec0ff */
[----:B------:R-:W-:Y:S02]  /*e190*/  LOP3.LUT R162, R162, 0xffff, RZ, 0xc0, !PT ;  /* 0x0000ffffa2a27812 */ /* 0x000fe400078ec0ff */
[----:B------:R-:W-:Y:S02]  /*e1a0*/  LOP3.LUT R161, R161, 0xffff, RZ, 0xc0, !PT ;  /* 0x0000ffffa1a17812 */ /* 0x000fe400078ec0ff */
[----:B------:R-:W-:Y:S02]  /*e1b0*/  LOP3.LUT R160, R160, 0xffff, RZ, 0xc0, !PT ;  /* 0x0000ffffa0a07812 */ /* 0x000fe400078ec0ff */
[----:B------:R-:W-:Y:S02]  /*e1c0*/  LOP3.LUT R159, R159, 0xffff, RZ, 0xc0, !PT ;  /* 0x0000ffff9f9f7812 */ /* 0x000fe400078ec0ff */
[----:B------:R-:W-:-:S02]  /*e1d0*/  LOP3.LUT R158, R158, 0xffff, RZ, 0xc0, !PT ;  /* 0x0000ffff9e9e7812 */ /* 0x000fc400078ec0ff */
[----:B------:R-:W-:Y:S02]  /*e1e0*/  LOP3.LUT R157, R157, 0xffff, RZ, 0xc0, !PT ;  /* 0x0000ffff9d9d7812 */ /* 0x000fe400078ec0ff */
[----:B------:R-:W-:Y:S02]  /*e1f0*/  LOP3.LUT R156, R156, 0xffff, RZ, 0xc0, !PT ;  /* 0x0000ffff9c9c7812 */ /* 0x000fe400078ec0ff */
[----:B------:R-:W-:Y:S02]  /*e200*/  LOP3.LUT R11, R11, 0xffff, RZ, 0xc0, !PT ;  /* 0x0000ffff0b0b7812 */ /* 0x000fe400078ec0ff */
[----:B------:R-:W-:Y:S02]  /*e210*/  LOP3.LUT R169, R169, 0xffff, RZ, 0xc0, !PT ;  /* 0x0000ffffa9a97812 */ /* 0x000fe400078ec0ff */
[----:B------:R-:W-:Y:S02]  /*e220*/  PRMT R167, R168, 0x3340, R167 ;  /* 0x00003340a8a77816 */ /* 0x000fe400000000a7 */
[----:B------:R-:W-:-:S02]  /*e230*/  PRMT R165, R166, 0x3340, R165 ;  /* 0x00003340a6a57816 */ /* 0x000fc400000000a5 */
[----:B0-----:R-:W-:Y:S02]  /*e240*/  PRMT R9, R164, 0x3340, R163 ;  /* 0x00003340a4097816 */ /* 0x001fe400000000a3 */
[----:B------:R-:W-:Y:S02]  /*e250*/  PRMT R161, R162, 0x3340, R161 ;  /* 0x00003340a2a17816 */ /* 0x000fe400000000a1 */
[----:B------:R-:W-:Y:S02]  /*e260*/  PRMT R159, R160, 0x3340, R159 ;  /* 0x00003340a09f7816 */ /* 0x000fe4000000009f */
[----:B------:R-:W-:Y:S02]  /*e270*/  PRMT R157, R158, 0x3340, R157 ;  /* 0x000033409e9d7816 */ /* 0x000fe4000000009d */
[----:B------:R-:W-:Y:S02]  /*e280*/  PRMT R11, R156, 0x3340, R11 ;  /* 0x000033409c0b7816 */ /* 0x000fe4000000000b */
[----:B------:R-:W-:-:S02]  /*e290*/  PRMT R9, R165, 0x5410, R9 ;  /* 0x00005410a5097816 */ /* 0x000fc40000000009 */
[----:B------:R-:W-:Y:S02]  /*e2a0*/  PRMT R11, R157, 0x5410, R11 ;  /* 0x000054109d0b7816 */ /* 0x000fe4000000000b */
        /* <DEDUP_REMOVED lines=11> */
[----:B------:R-:W-:-:S04]  /*e360*/  LOP3.LUT R18, R18, 0xffff, RZ, 0xc0, !PT ;  /* 0x0000ffff12127812 */ /* 0x000fc800078ec0ff */
[----:B------:R-:W-:Y:S02]  /*e370*/  PRMT R18, R19, 0x3340, R18 ;  /* 0x0000334013127816 */ /* 0x000fe40000000012 */
[----:B------:R-:W-:Y:S02]  /*e380*/  LOP3.LUT R17, R17, 0xffff, RZ, 0xc0, !PT ;  /* 0x0000ffff11117812 */ /* 0x000fe400078ec0ff */
[----:B------:R-:W-:Y:S02]  /*e390*/  LOP3.LUT R16, R16, 0xffff, RZ, 0xc0, !PT ;  /* 0x0000ffff10107812 */ /* 0x000fe400078ec0ff */
[----:B------:R-:W-:Y:S02]  /*e3a0*/  LOP3.LUT R15, R15, 0xffff, RZ, 0xc0, !PT ;  /* 0x0000ffff0f0f7812 */ /* 0x000fe400078ec0ff */
[----:B------:R-:W-:-:S04]  /*e3b0*/  LOP3.LUT R10, R10, 0xffff, RZ, 0xc0, !PT ;  /* 0x0000ffff0a0a7812 */ /* 0x000fc800078ec0ff */
[----:B------:R-:W-:Y:S02]  /*e3c0*/  PRMT R8, R10, 0x3340, R169 ;  /* 0x000033400a087816 */ /* 0x000fe400000000a9 */
[----:B------:R-:W-:Y:S02]  /*e3d0*/  PRMT R10, R161, 0x5410, R159 ;  /* 0x00005410a10a7816 */ /* 0x000fe4000000009f */
[----:B------:R-:W-:Y:S01]  /*e3e0*/  PRMT R8, R8, 0x5410, R167 ;  /* 0x0000541008087816 */ /* 0x000fe200000000a7 */
[----:B------:R-:W-:Y:S01]  /*e3f0*/  BAR.SYNC.DEFER_BLOCKING 0x0 ;  /* 0x0000000000007b1d */ /* 0x000fe20000010000 */
[----:B------:R-:W-:-:S04]  /*e400*/  LOP3.LUT R14, R14, 0xffff, RZ, 0xc0, !PT ;  /* 0x0000ffff0e0e7812 */ /* 0x000fc800078ec0ff */
[----:B------:R-:W-:Y:S01]  /*e410*/  PRMT R14, R15, 0x3340, R14 ;  /* 0x000033400f0e7816 */ /* 0x000fe2000000000e */
[----:B------:R0:W-:Y:S01]  /*e420*/  STS.128 [R3+UR5+0x4000], R8 ;  /* 0x0040000803007988 */ /* 0x0001e20008000c05 */
[----:B------:R-:W-:Y:S02]  /*e430*/  LOP3.LUT R13, R13, 0xffff, RZ, 0xc0, !PT ;  /* 0x0000ffff0d0d7812 */ /* 0x000fe400078ec0ff */
[----:B0-----:R-:W-:Y:S01]  /*e440*/  PRMT R8, R153, 0x3340, R152 ;  /* 0x0000334099087816 */ /* 0x001fe20000000098 */
[----:B------:R-:W3:Y:S01]  /*e450*/  LDL R3, [R1+0x8f4] ;  /* 0x0008f40001037983 */ /* 0x000ee20000100800 */
[----:B------:R-:W-:Y:S02]  /*e460*/  PRMT R9, R21, 0x3340, R20 ;  /* 0x0000334015097816 */ /* 0x000fe40000000014 */
[----:B------:R-:W-:Y:S02]  /*e470*/  PRMT R10, R17, 0x3340, R16 ;  /* 0x00003340110a7816 */ /* 0x000fe40000000010 */
[----:B------:R-:W-:-:S04]  /*e480*/  LOP3.LUT R12, R12, 0xffff, RZ, 0xc0, !PT ;  /* 0x0000ffff0c0c7812 */ /* 0x000fc800078ec0ff */
[----:B------:R-:W-:Y:S02]  /*e490*/  PRMT R11, R13, 0x3340, R12 ;  /* 0x000033400d0b7816 */ /* 0x000fe4000000000c */
[----:B------:R-:W-:Y:S02]  /*e4a0*/  PRMT R8, R154, 0x5410, R8 ;  /* 0x000054109a087816 */ /* 0x000fe40000000008 */
[----:B------:R-:W-:Y:S02]  /*e4b0*/  PRMT R9, R22, 0x5410, R9 ;  /* 0x0000541016097816 */ /* 0x000fe40000000009 */
[----:B------:R-:W-:Y:S02]  /*e4c0*/  PRMT R10, R18, 0x5410, R10 ;  /* 0x00005410120a7816 */ /* 0x000fe4000000000a */
[----:B------:R-:W-:-:S05]  /*e4d0*/  PRMT R11, R14, 0x5410, R11 ;  /* 0x000054100e0b7816 */ /* 0x000fca000000000b */
[----:B------:R0:W-:Y:S04]  /*e4e0*/  STS.128 [R2+UR5+0x4000], R8 ;  /* 0x0040000802007988 */ /* 0x0001e80008000c05 */
[----:B0-----:R-:W4:Y:S01]  /*e4f0*/  LDL.LU R2, [R1+0x904] ;  /* 0x0009040001027983 */ /* 0x001f220000300800 */
[----:B------:R-:W-:Y:S02]  /*e500*/  IADD3 R8, P1, R5, R201, RZ ;  /* 0x000000c905087210 */ /* 0x000fe40007f3e0ff */
[----:B------:R-:W-:Y:S01]  /*e510*/  ISETP.GE.AND P0, PT, R6, R0, PT ;  /* 0x000000000600720c */ /* 0x000fe20003f06270 */
[----:B------:R0:W-:Y:S02]  /*e520*/  STL [R1+0xf44], R6 ;  /* 0x000f440601007387 */ /* 0x0001e40000100800 */
[----:B------:R-:W-:Y:S01]  /*e530*/  IMAD.X R9, R197, 0x1, R200, P1 ;  /* 0x00000001c5097824 */ /* 0x000fe200008e06c8 */
[----:B------:R-:W-:Y:S01]  /*e540*/  IADD3 R14, P1, R5, R133, RZ ;  /* 0x00000085050e7210 */ /* 0x000fe20007f3e0ff */
[----:B0-----:R-:W3:Y:S04]  /*e550*/  LDL.LU R6, [R1+0x91c] ;  /* 0x00091c0001067983 */ /* 0x001ee80000300800 */
[----:B------:R-:W3:Y:S04]  /*e560*/  LDL R133, [R1+0x8e8] ;  /* 0x0008e80001857983 */ /* 0x000ee80000100800 */
[----:B------:R-:W3:Y:S04]  /*e570*/  LDL R143, [R1+0x8e4] ;  /* 0x0008e400018f7983 */ /* 0x000ee80000100800 */
[----:B------:R-:W3:Y:S01]  /*e580*/  LDL R138, [R1+0x8d8] ;  /* 0x0008d800018a7983 */ /* 0x000ee20000100800 */
[----:B--2---:R-:W-:Y:S01]  /*e590*/  IMAD.X R15, R197, 0x1, R4, P1 ;  /* 0x00000001c50f7824 */ /* 0x004fe200008e0604 */
[----:B------:R-:W-:-:S02]  /*e5a0*/  IADD3 R12, P1, R5, R137, RZ ;  /* 0x00000089050c7210 */ /* 0x000fc40007f3e0ff */
[----:B------:R0:W-:Y:S04]  /*e5b0*/  STL [R1+0xf4c], R4 ;  /* 0x000f4c0401007387 */ /* 0x0001e80000100800 */
[----:B------:R-:W2:Y:S01]  /*e5c0*/  LDL R137, [R1+0x8d4] ;  /* 0x0008d40001897983 */ /* 0x000ea20000100800 */
[----:B------:R-:W-:-:S03]  /*e5d0*/  IMAD.X R13, R197, 0x1, R136, P1 ;  /* 0x00000001c50d7824 */ /* 0x000fc600008e0688 */
[----:B------:R-:W2:Y:S01]  /*e5e0*/  LDL R136, [R1+0x8c8] ;  /* 0x0008c80001887983 */ /* 0x000ea20000100800 */
[----:B------:R-:W-:-:S03]  /*e5f0*/  PRMT R198, RZ, 0x7610, R198 ;  /* 0x00007610ffc67816 */ /* 0x000fc600000000c6 */
[----:B------:R-:W2:Y:S04]  /*e600*/  LDL R142, [R1+0x8c4] ;  /* 0x0008c400018e7983 */ /* 0x000ea80000100800 */
[----:B------:R1:W2:Y:S04]  /*e610*/  @!P0 LDG.E.U8 R198, desc[UR32][R8.64] ;  /* 0x0000002008c68981 */ /* 0x0002a8000c1e1100 */
[----:B0-----:R-:W2:Y:S04]  /*e620*/  LDL.LU R4, [R1+0x8fc] ;  /* 0x0008fc0001047983 */ /* 0x001ea80000300800 */
[----:B------:R-:W2:Y:S01]  /*e630*/  LDL R141, [R1+0x8b4] ;  /* 0x0008b400018d7983 */ /* 0x000ea20000100800 */
[----:B-1----:R-:W-:-:S03]  /*e640*/  IADD3 R8, P1, R5, R135, RZ ;  /* 0x0000008705087210 */ /* 0x002fc60007f3e0ff */
[----:B------:R-:W2:Y:S01]  /*e650*/  LDL R135, [R1+0x8b8] ;  /* 0x0008b80001877983 */ /* 0x000ea20000100800 */
[----:B------:R-:W-:Y:S02]  /*e660*/  PRMT R19, RZ, 0x7610, R19 ;  /* 0x00007610ff137816 */ /* 0x000fe40000000013 */
[----:B------:R-:W-:Y:S01]  /*e670*/  PRMT R18, RZ, 0x7610, R18 ;  /* 0x00007610ff127816 */ /* 0x000fe20000000012 */
[----:B----4-:R-:W-:Y:S01]  /*e680*/  IMAD.X R9, R197, 0x1, R2, P1 ;  /* 0x00000001c5097824 */ /* 0x010fe200008e0602 */
[----:B------:R0:W-:Y:S04]  /*e690*/  STL [R1+0xf50], R2 ;  /* 0x000f500201007387 */ /* 0x0001e80000100800 */
[----:B------:R-:W4:Y:S04]  /*e6a0*/  LDL R140, [R1+0x8a8] ;  /* 0x0008a800018c7983 */ /* 0x000f280000100800 */
[----:B------:R1:W4:Y:S04]  /*e6b0*/  @!P0 LDG.E.U8 R19, desc[UR32][R8.64] ;  /* 0x0000002008138981 */ /* 0x000328000c1e1100 */
[----:B------:R-:W4:Y:S01]  /*e6c0*/  LDL R139, [R1+0x898] ;  /* 0x00089800018b7983 */ /* 0x000f220000100800 */
[----:B-1----:R-:W-:-:S03]  /*e6d0*/  IADD3 R8, P1, R5, R134, RZ ;  /* 0x0000008605087210 */ /* 0x002fc60007f3e0ff */
[----:B------:R-:W4:Y:S02]  /*e6e0*/  LDL R134, [R1+0x8a4] ;  /* 0x0008a40001867983 */ /* 0x000f240000100800 */
[----:B---3--:R-:W-:Y:S02]  /*e6f0*/  IMAD.X R9, R197, 0x1, R3, P1 ;  /* 0x00000001c5097824 */ /* 0x008fe400008e0603 */
[----:B------:R-:W3:Y:S04]  /*e700*/  LDL.LU R3, [R1+0x920] ;  /* 0x0009200001037983 */ /* 0x000ee80000300800 */
[----:B------:R1:W3:Y:S04]  /*e710*/  @!P0 LDG.E.U8 R18, desc[UR32][R8.64] ;  /* 0x0000002008128981 */ /* 0x0002e8000c1e1100 */
[----:B0-----:R-:W3:Y:S01]  /*e720*/  LDL.LU R2, [R1+0x8ec] ;  /* 0x0008ec0001027983 */ /* 0x001ee20000300800 */
[----:B------:R-:W-:-:S02]  /*e730*/  PRMT R17, RZ, 0x7610, R17 ;  /* 0x00007610ff117816 */ /* 0x000fc40000000011 */
[----:B------:R-:W-:Y:S01]  /*e740*/  PRMT R16, RZ, 0x7610, R16 ;  /* 0x00007610ff107816 */ /* 0x000fe20000000010 */
[----:B------:R-:W3:Y:S01]  /*e750*/  LDL R144, [R1+0x7d8] ;  /* 0x0007d80001907983 */ /* 0x000ee20000100800 */
[----:B-1----:R-:W-:-:S03]  /*e760*/  IADD3 R8, P1, R5, R133, RZ ;  /* 0x0000008505087210 */ /* 0x002fc60007f3e0ff */
[----:B------:R-:W3:Y:S02]  /*e770*/  LDL R133, [R1+0x894] ;  /* 0x0008940001857983 */ /* 0x000ee40000100800 */
[----:B------:R-:W-:Y:S02]  /*e780*/  IMAD.X R9, R197, 0x1, R143, P1 ;  /* 0x00000001c5097824 */ /* 0x000fe400008e068f */
[----:B------:R-:W3:Y:S04]  /*e790*/  LDL R143, [R1+0x888] ;  /* 0x00088800018f7983 */ /* 0x000ee80000100800 */
[----:B------:R0:W3:Y:S02]  /*e7a0*/  @!P0 LDG.E.U8 R17, desc[UR32][R8.64] ;  /* 0x0000002008118981 */ /* 0x0000e4000c1e1100 */
[----:B0-----:R-:W-:-:S02]  /*e7b0*/  IADD3 R8, P1, R5, R138, RZ ;  /* 0x0000008a05087210 */ /* 0x001fc40007f3e0ff */
[----:B------:R-:W3:Y:S03]  /*e7c0*/  LDL R138, [R1+0x884] ;  /* 0x00088400018a7983 */ /* 0x000ee60000100800 */
[----:B--2---:R-:W-:Y:S02]  /*e7d0*/  IMAD.X R9, R197, 0x1, R137, P1 ;  /* 0x00000001c5097824 */ /* 0x004fe400008e0689 */
[----:B------:R-:W2:Y:S01]  /*e7e0*/  LDL R137, [R1+0x878] ;  /* 0x0008780001897983 */ /* 0x000ea20000100800 */
[----:B------:R-:W-:-:S03]  /*e7f0*/  PRMT R21, RZ, 0x7610, R21 ;  /* 0x00007610ff157816 */ /* 0x000fc60000000015 */
[----:B------:R0:W2:Y:S04]  /*e800*/  @!P0 LDG.E.U8 R16, desc[UR32][R8.64] ;  /* 0x0000002008108981 */ /* 0x0000a8000c1e1100 */
[----:B------:R1:W2:Y:S01]  /*e810*/  @!P0 LDG.E.U8 R21, desc[UR32][R14.64] ;  /* 0x000000200e158981 */ /* 0x0002a2000c1e1100 */
[----:B0-----:R-:W-:-:S03]  /*e820*/  IADD3 R8, P1, R5, R136, RZ ;  /* 0x0000008805087210 */ /* 0x001fc60007f3e0ff */
[----:B------:R-:W2:Y:S01]  /*e830*/  LDL R136, [R1+0x874] ;  /* 0x0008740001887983 */ /* 0x000ea20000100800 */
[----:B-1----:R-:W-:Y:S01]  /*e840*/  PRMT R15, RZ, 0x7610, R15 ;  /* 0x00007610ff0f7816 */ /* 0x002fe2000000000f */
[----:B------:R-:W-:Y:S02]  /*e850*/  IMAD.X R9, R197, 0x1, R142, P1 ;  /* 0x00000001c5097824 */ /* 0x000fe400008e068e */
[----:B------:R-:W2:Y:S04]  /*e860*/  LDL R142, [R1+0x868] ;  /* 0x00086800018e7983 */ /* 0x000ea80000100800 */
[----:B------:R0:W2:Y:S01]  /*e870*/  @!P0 LDG.E.U8 R15, desc[UR32][R8.64] ;  /* 0x00000020080f8981 */ /* 0x0000a2000c1e1100 */
[----:B------:R-:W-:Y:S02]  /*e880*/  PRMT R14, RZ, 0x7610, R14 ;  /* 0x00007610ff0e7816 */ /* 0x000fe4000000000e */
[----:B0-----:R-:W-:-:S02]  /*e890*/  IADD3 R8, P1, R5, R135, RZ ;  /* 0x0000008705087210 */ /* 0x001fc40007f3e0ff */
[----:B------:R-:W2:Y:S03]  /*e8a0*/  LDL R135, [R1+0x864] ;  /* 0x0008640001877983 */ /* 0x000ea60000100800 */
[----:B------:R-:W-:Y:S02]  /*e8b0*/  IMAD.X R9, R197, 0x1, R141, P1 ;  /* 0x00000001c5097824 */ /* 0x000fe400008e068d */
[----:B------:R-:W2:Y:S01]  /*e8c0*/  LDL R141, [R1+0x858] ;  /* 0x00085800018d7983 */ /* 0x000ea20000100800 */
[----:B------:R-:W-:-:S03]  /*e8d0*/  PRMT R20, RZ, 0x7610, R20 ;  /* 0x00007610ff147816 */ /* 0x000fc60000000014 */
[----:B------:R-:W2:Y:S04]  /*e8e0*/  @!P0 LDG.E.U8 R14, desc[UR32][R8.64] ;  /* 0x00000020080e8981 */ /* 0x000ea8000c1e1100 */
[----:B------:R0:W2:Y:S02]  /*e8f0*/  @!P0 LDG.E.U8 R20, desc[UR32][R12.64] ;  /* 0x000000200c148981 */ /* 0x0000a4000c1e1100 */
[----:B0-----:R-:W-:Y:S02]  /*e900*/  PRMT R13, RZ, 0x7610, R13 ;  /* 0x00007610ff0d7816 */ /* 0x001fe4000000000d */
[----:B----4-:R-:W-:Y:S02]  /*e910*/  IADD3 R8, P1, R5, R140, RZ ;  /* 0x0000008c05087210 */ /* 0x010fe40007f3e0ff */
[----:B------:R-:W4:Y:S03]  /*e920*/  LDL R140, [R1+0x854] ;  /* 0x00085400018c7983 */ /* 0x000f260000100800 */
[----:B------:R-:W-:-:S02]  /*e930*/  IMAD.X R9, R197, 0x1, R134, P1 ;  /* 0x00000001c5097824 */ /* 0x000fc400008e0686 */
[----:B------:R-:W4:Y:S04]  /*e940*/  LDL R134, [R1+0x848] ;  /* 0x0008480001867983 */ /* 0x000f280000100800 */
[----:B------:R0:W4:Y:S02]  /*e950*/  @!P0 LDG.E.U8 R13, desc[UR32][R8.64] ;  /* 0x00000020080d8981 */ /* 0x000124000c1e1100 */
[----:B0-----:R-:W-:Y:S02]  /*e960*/  IADD3 R8, P1, R5, R139, RZ ;  /* 0x0000008b05087210 */ /* 0x001fe40007f3e0ff */
[----:B------:R-:W4:Y:S03]  /*e970*/  LDL R139, [R1+0x844] ;  /* 0x00084400018b7983 */ /* 0x000f260000100800 */
[----:B---3--:R-:W-:-:S02]  /*e980*/  IMAD.X R9, R197, 0x1, R133, P1 ;  /* 0x00000001c5097824 */ /* 0x008fc400008e0685 */
[----:B------:R-:W3:Y:S01]  /*e990*/  LDL R133, [R1+0x838] ;  /* 0x0008380001857983 */ /* 0x000ee20000100800 */
[----:B------:R-:W-:-:S06]  /*e9a0*/  PRMT R12, RZ, 0x7610, R12 ;  /* 0x00007610ff0c7816 */ /* 0x000fcc000000000c */
[----:B------:R0:W3:Y:S01]  /*e9b0*/  @!P0 LDG.E.U8 R12, desc[UR32][R8.64] ;  /* 0x00000020080c8981 */ /* 0x0000e2000c1e1100 */
[----:B------:R-:W-:Y:S02]  /*e9c0*/  PRMT R11, RZ, 0x7610, R11 ;  /* 0x00007610ff0b7816 */ /* 0x000fe4000000000b */
[----:B0-----:R-:W-:Y:S02]  /*e9d0*/  IADD3 R8, P1, R5, R143, RZ ;  /* 0x0000008f05087210 */ /* 0x001fe40007f3e0ff */
[----:B------:R-:W3:Y:S03]  /*e9e0*/  LDL R143, [R1+0x834] ;  /* 0x00083400018f7983 */ /* 0x000ee60000100800 */
[----:B------:R-:W-:Y:S02]  /*e9f0*/  IMAD.X R9, R197, 0x1, R138, P1 ;  /* 0x00000001c5097824 */ /* 0x000fe400008e068a */
[----:B------:R-:W3:Y:S04]  /*ea00*/  LDL R138, [R1+0x828] ;  /* 0x00082800018a7983 */ /* 0x000ee80000100800 */
[----:B------:R2:W3:Y:S01]  /*ea10*/  @!P0 LDG.E.U8 R11, desc[UR32][R8.64] ;  /* 0x00000020080b8981 */ /* 0x0004e2000c1e1100 */
[----:B------:R-:W-:-:S02]  /*ea20*/  PRMT R10, RZ, 0x7610, R10 ;  /* 0x00007610ff0a7816 */ /* 0x000fc4000000000a */
[----:B--2---:R-:W-:Y:S02]  /*ea30*/  IADD3 R8, P1, R5, R137, RZ ;  /* 0x0000008905087210 */ /* 0x004fe40007f3e0ff */
[----:B------:R-:W2:Y:S03]  /*ea40*/  LDL R137, [R1+0x824] ;  /* 0x0008240001897983 */ /* 0x000ea60000100800 */
[----:B------:R-:W-:Y:S02]  /*ea50*/  IMAD.X R9, R197, 0x1, R136, P1 ;  /* 0x00000001c5097824 */ /* 0x000fe400008e0688 */
[----:B------:R-:W2:Y:S04]  /*ea60*/  LDL R136, [R1+0x818] ;  /* 0x0008180001887983 */ /* 0x000ea80000100800 */
[----:B------:R0:W2:Y:S01]  /*ea70*/  @!P0 LDG.E.U8 R10, desc[UR32][R8.64] ;  /* 0x00000020080a8981 */ /* 0x0000a2000c1e1100 */
[----:B------:R-:W-:-:S02]  /*ea80*/  PRMT R22, RZ, 0x7610, R22 ;  /* 0x00007610ff167816 */ /* 0x000fc40000000016 */
[----:B0-----:R-:W-:Y:S02]  /*ea90*/  IADD3 R8, P1, R5, R142, RZ ;  /* 0x0000008e05087210 */ /* 0x001fe40007f3e0ff */
[----:B------:R-:W2:Y:S03]  /*eaa0*/  LDL R142, [R1+0x814] ;  /* 0x00081400018e7983 */ /* 0x000ea60000100800 */
[----:B------:R-:W-:Y:S02]  /*eab0*/  IMAD.X R9, R197, 0x1, R135, P1 ;  /* 0x00000001c5097824 */ /* 0x000fe400008e0687 */
[----:B------:R-:W2:Y:S04]  /*eac0*/  LDL R135, [R1+0x808] ;  /* 0x0008080001877983 */ /* 0x000ea80000100800 */
[----:B------:R0:W2:Y:S01]  /*ead0*/  @!P0 LDG.E.U8 R22, desc[UR32][R8.64] ;  /* 0x0000002008168981 */ /* 0x0000a2000c1e1100 */
[----:B------:R-:W-:-:S02]  /*eae0*/  PRMT R23, RZ, 0x7610, R23 ;  /* 0x00007610ff177816 */ /* 0x000fc40000000017 */
[----:B0-----:R-:W-:Y:S02]  /*eaf0*/  IADD3 R8, P1, R5, R141, RZ ;  /* 0x0000008d05087210 */ /* 0x001fe40007f3e0ff */
[----:B------:R-:W2:Y:S01]  /*eb00*/  LDL R141, [R1+0x804] ;  /* 0x00080400018d7983 */ /* 0x000ea20000100800 */
[----:B------:R-:W-:Y:S02]  /*eb10*/  PRMT R152, RZ, 0x7610, R152 ;  /* 0x00007610ff987816 */ /* 0x000fe40000000098 */
[----:B----4-:R-:W-:Y:S02]  /*eb20*/  IMAD.X R9, R197, 0x1, R140, P1 ;  /* 0x00000001c5097824 */ /* 0x010fe400008e068c */
[----:B------:R-:W4:Y:S04]  /*eb30*/  LDL R140, [R1+0x7f8] ;  /* 0x0007f800018c7983 */ /* 0x000f280000100800 */
[----:B------:R0:W4:Y:S02]  /*eb40*/  @!P0 LDG.E.U8 R23, desc[UR32][R8.64] ;  /* 0x0000002008178981 */ /* 0x000124000c1e1100 */
[----:B0-----:R-:W-:-:S02]  /*eb50*/  IADD3 R8, P1, R5, R134, RZ ;  /* 0x0000008605087210 */ /* 0x001fc40007f3e0ff */
[----:B------:R-:W4:Y:S03]  /*eb60*/  LDL R134, [R1+0x7f4] ;  /* 0x0007f40001867983 */ /* 0x000f260000100800 */
[----:B------:R-:W-:Y:S02]  /*eb70*/  IMAD.X R9, R197, 0x1, R139, P1 ;  /* 0x00000001c5097824 */ /* 0x000fe400008e068b */
[----:B------:R-:W4:Y:S04]  /*eb80*/  LDL R139, [R1+0x7e8] ;  /* 0x0007e800018b7983 */ /* 0x000f280000100800 */
[----:B------:R3:W4:Y:S02]  /*eb90*/  @!P0 LDG.E.U8 R152, desc[UR32][R8.64] ;  /* 0x0000002008988981 */ /* 0x000724000c1e1100 */
[----:B---3--:R-:W-:-:S02]  /*eba0*/  IADD3 R8, P1, R5, R133, RZ ;  /* 0x0000008505087210 */ /* 0x008fc40007f3e0ff */
[----:B------:R-:W3:Y:S01]  /*ebb0*/  LDL R133, [R1+0x7e4] ;  /* 0x0007e40001857983 */ /* 0x000ee20000100800 */
[----:B------:R-:W-:Y:S02]  /*ebc0*/  PRMT R154, RZ, 0x7610, R154 ;  /* 0x00007610ff9a7816 */ /* 0x000fe4000000009a */
[----:B------:R-:W-:Y:S01]  /*ebd0*/  IMAD.X R9, R197, 0x1, R143, P1 ;  /* 0x00000001c5097824 */ /* 0x000fe200008e068f */
[----:B------:R-:W-:Y:S01]  /*ebe0*/  PRMT R156, RZ, 0x7610, R156 ;  /* 0x00007610ff9c7816 */ /* 0x000fe2000000009c */
[----:B------:R-:W3:Y:S04]  /*ebf0*/  LDL R143, [R1+0x7b8] ;  /* 0x0007b800018f7983 */ /* 0x000ee80000100800 */
[----:B------:R0:W3:Y:S02]  /*ec00*/  @!P0 LDG.E.U8 R154, desc[UR32][R8.64] ;  /* 0x00000020089a8981 */ /* 0x0000e4000c1e1100 */
[----:B0-----:R-:W-:-:S02]  /*ec10*/  IADD3 R8, P1, R5, R138, RZ ;  /* 0x0000008a05087210 */ /* 0x001fc40007f3e0ff */
[----:B------:R-:W3:Y:S03]  /*ec20*/  LDL R138, [R1+0x7d4] ;  /* 0x0007d400018a7983 */ /* 0x000ee60000100800 */
[----:B--2---:R-:W-:Y:S02]  /*ec30*/  IMAD.X R9, R197, 0x1, R137, P1 ;  /* 0x00000001c5097824 */ /* 0x004fe400008e0689 */
[----:B------:R-:W2:Y:S04]  /*ec40*/  LDL R137, [R1+0x7c8] ;  /* 0x0007c80001897983 */ /* 0x000ea80000100800 */
[----:B------:R0:W2:Y:S01]  /*ec50*/  @!P0 LDG.E.U8 R156, desc[UR32][R8.64] ;  /* 0x00000020089c8981 */ /* 0x0000a2000c1e1100 */
[----:B------:R-:W-:-:S02]  /*ec60*/  PRMT R158, RZ, 0x7610, R158 ;  /* 0x00007610ff9e7816 */ /* 0x000fc4000000009e */
[----:B0-----:R-:W-:Y:S02]  /*ec70*/  IADD3 R8, P1, R5, R136, RZ ;  /* 0x0000008805087210 */ /* 0x001fe40007f3e0ff */
[----:B------:R-:W2:Y:S03]  /*ec80*/  LDL R136, [R1+0x7c4] ;  /* 0x0007c40001887983 */ /* 0x000ea60000100800 */
[----:B------:R-:W-:Y:S01]  /*ec90*/  IMAD.X R9, R197, 0x1, R142, P1 ;  /* 0x00000001c5097824 */ /* 0x000fe200008e068e */
[----:B------:R-:W-:Y:S01]  /*eca0*/  PRMT R160, RZ, 0x7610, R160 ;  /* 0x00007610ffa07816 */ /* 0x000fe200000000a0 */
[----:B------:R-:W2:Y:S04]  /*ecb0*/  LDL R142, [R1+0x7a8] ;  /* 0x0007a800018e7983 */ /* 0x000ea80000100800 */
[----:B------:R0:W2:Y:S02]  /*ecc0*/  @!P0 LDG.E.U8 R158, desc[UR32][R8.64] ;  /* 0x00000020089e8981 */ /* 0x0000a4000c1e1100 */
[----:B0-----:R-:W-:-:S02]  /*ecd0*/  IADD3 R8, P1, R5, R135, RZ ;  /* 0x0000008705087210 */ /* 0x001fc40007f3e0ff */
[----:B------:R-:W2:Y:S03]  /*ece0*/  LDL R135, [R1+0x7b4] ;  /* 0x0007b40001877983 */ /* 0x000ea60000100800 */
[----:B------:R-:W-:Y:S02]  /*ecf0*/  IMAD.X R9, R197, 0x1, R141, P1 ;  /* 0x00000001c5097824 */ /* 0x000fe400008e068d */
[----:B------:R-:W2:Y:S04]  /*ed00*/  LDL R141, [R1+0x7a4] ;  /* 0x0007a400018d7983 */ /* 0x000ea80000100800 */
[----:B------:R4:W2:Y:S01]  /*ed10*/  @!P0 LDG.E.U8 R160, desc[UR32][R8.64] ;  /* 0x0000002008a08981 */ /* 0x0008a2000c1e1100 */
[----:B------:R-:W-:-:S02]  /*ed20*/  PRMT R162, RZ, 0x7610, R162 ;  /* 0x00007610ffa27816 */ /* 0x000fc400000000a2 */
[----:B----4-:R-:W-:Y:S02]  /*ed30*/  IADD3 R8, P1, R5, R140, RZ ;  /* 0x0000008c05087210 */ /* 0x010fe40007f3e0ff */
[----:B------:R-:W4:Y:S03]  /*ed40*/  LDL R140, [R1+0x794] ;  /* 0x00079400018c7983 */ /* 0x000f260000100800 */
[----:B------:R-:W-:Y:S02]  /*ed50*/  IMAD.X R9, R197, 0x1, R134, P1 ;  /* 0x00000001c5097824 */ /* 0x000fe400008e0686 */
[----:B------:R-:W4:Y:S04]  /*ed60*/  LDL R134, [R1+0x798] ;  /* 0x0007980001867983 */ /* 0x000f280000100800 */
[----:B------:R0:W4:Y:S02]  /*ed70*/  @!P0 LDG.E.U8 R162, desc[UR32][R8.64] ;  /* 0x0000002008a28981 */ /* 0x000124000c1e1100 */
[----:B0-----:R-:W-:-:S02]  /*ed80*/  IADD3 R8, P1, R5, R139, RZ ;  /* 0x0000008b05087210 */ /* 0x001fc40007f3e0ff */
[----:B------:R-:W4:Y:S03]  /*ed90*/  LDL R139, [R1+0x788] ;  /* 0x00078800018b7983 */ /* 0x000f260000100800 */
[----:B---3--:R-:W-:Y:S02]  /*eda0*/  IMAD.X R9, R197, 0x1, R133, P1 ;  /* 0x00000001c5097824 */ /* 0x008fe400008e0685 */
[----:B------:R-:W3:Y:S01]  /*edb0*/  LDL R133, [R1+0x784] ;  /* 0x0007840001857983 */ /* 0x000ee20000100800 */
[----:B------:R-:W-:-:S06]  /*edc0*/  PRMT R164, RZ, 0x7610, R164 ;  /* 0x00007610ffa47816 */ /* 0x000fcc00000000a4 */
[----:B------:R0:W3:Y:S01]  /*edd0*/  @!P0 LDG.E.U8 R164, desc[UR32][R8.64] ;  /* 0x0000002008a48981 */ /* 0x0000e2000c1e1100 */
[----:B------:R-:W-:Y:S02]  /*ede0*/  PRMT R166, RZ, 0x7610, R166 ;  /* 0x00007610ffa67816 */ /* 0x000fe400000000a6 */
[----:B0-----:R-:W-:Y:S02]  /*edf0*/  IADD3 R8, P1, R5, R144, RZ ;  /* 0x0000009005087210 */ /* 0x001fe40007f3e0ff */
[----:B------:R-:W-:Y:S01]  /*ee00*/  PRMT R168, RZ, 0x7610, R168 ;  /* 0x00007610ffa87816 */ /* 0x000fe200000000a8 */
[----:B------:R-:W3:Y:S02]  /*ee10*/  LDL R144, [R1+0x708] ;  /* 0x0007080001907983 */ /* 0x000ee40000100800 */
[----:B------:R-:W-:Y:S02]  /*ee20*/  IMAD.X R9, R197, 0x1, R138, P1 ;  /* 0x00000001c5097824 */ /* 0x000fe400008e068a */
[----:B------:R-:W3:Y:S04]  /*ee30*/  LDL R138, [R1+0x778] ;  /* 0x00077800018a7983 */ /* 0x000ee80000100800 */
[----:B------:R2:W3:Y:S02]  /*ee40*/  @!P0 LDG.E.U8 R166, desc[UR32][R8.64] ;  /* 0x0000002008a68981 */ /* 0x0004e4000c1e1100 */
[----:B--2---:R-:W-:-:S02]  /*ee50*/  IADD3 R8, P1, R5, R137, RZ ;  /* 0x0000008905087210 */ /* 0x004fc40007f3e0ff */
        /* <DEDUP_REMOVED lines=23> */
[----:B------:R-:W-:Y:S01]  /*efd0*/  PRMT R186, RZ, 0x7610, R186 ;  /* 0x00007610ffba7816 */ /* 0x000fe200000000ba */
[----:B------:R-:W4:Y:S02]  /*efe0*/  LDL R139, [R1+0x728] ;  /* 0x00072800018b7983 */ /* 0x000f240000100800 */
[----:B---3--:R-:W-:Y:S02]  /*eff0*/  IMAD.X R9, R197, 0x1, R133, P1 ;  /* 0x00000001c5097824 */ /* 0x008fe400008e0685 */
[----:B------:R-:W3:Y:S04]  /*f000*/  LDL R133, [R1+0x734] ;  /* 0x0007340001857983 */ /* 0x000ee80000100800 */
[----:B------:R0:W3:Y:S01]  /*f010*/  @!P0 LDG.E.U8 R186, desc[UR32][R8.64] ;  /* 0x0000002008ba8981 */ /* 0x0000e2000c1e1100 */
[----:B------:R-:W-:-:S02]  /*f020*/  PRMT R185, RZ, 0x7610, R185 ;  /* 0x00007610ffb97816 */ /* 0x000fc400000000b9 */
[----:B------:R-:W-:Y:S02]  /*f030*/  PRMT R184, RZ, 0x7610, R184 ;  /* 0x00007610ffb87816 */ /* 0x000fe400000000b8 */
[----:B0-----:R-:W-:Y:S02]  /*f040*/  IADD3 R8, P1, R5, R138, RZ ;  /* 0x0000008a05087210 */ /* 0x001fe40007f3e0ff */
[----:B------:R-:W3:Y:S03]  /*f050*/  LDL R138, [R1+0x724] ;  /* 0x00072400018a7983 */ /* 0x000ee60000100800 */
[----:B--2---:R-:W-:Y:S02]  /*f060*/  IMAD.X R9, R197, 0x1, R137, P1 ;  /* 0x00000001c5097824 */ /* 0x004fe400008e0689 */
[----:B------:R-:W2:Y:S04]  /*f070*/  LDL R137, [R1+0x718] ;  /* 0x0007180001897983 */ /* 0x000ea80000100800 */
[----:B------:R0:W2:Y:S02]  /*f080*/  @!P0 LDG.E.U8 R185, desc[UR32][R8.64] ;  /* 0x0000002008b98981 */ /* 0x0000a4000c1e1100 */
[----:B0-----:R-:W-:-:S02]  /*f090*/  IADD3 R8, P1, R5, R136, RZ ;  /* 0x0000008805087210 */ /* 0x001fc40007f3e0ff */
[----:B------:R-:W2:Y:S03]  /*f0a0*/  LDL R136, [R1+0x714] ;  /* 0x0007140001887983 */ /* 0x000ea60000100800 */
[----:B------:R-:W-:Y:S02]  /*f0b0*/  IMAD.X R9, R197, 0x1, R143, P1 ;  /* 0x00000001c5097824 */ /* 0x000fe400008e068f */
[----:B------:R-:W2:Y:S04]  /*f0c0*/  LDL R143, [R1+0x6f8] ;  /* 0x0006f800018f7983 */ /* 0x000ea80000100800 */
[----:B------:R0:W2:Y:S02]  /*f0d0*/  @!P0 LDG.E.U8 R184, desc[UR32][R8.64] ;  /* 0x0000002008b88981 */ /* 0x0000a4000c1e1100 */
[----:B0-----:R-:W-:-:S02]  /*f0e0*/  IADD3 R8, P1, R5, R135, RZ ;  /* 0x0000008705087210 */ /* 0x001fc40007f3e0ff */
[----:B------:R-:W2:Y:S01]  /*f0f0*/  LDL R135, [R1+0x704] ;  /* 0x0007040001877983 */ /* 0x000ea20000100800 */
[----:B------:R-:W-:Y:S02]  /*f100*/  PRMT R183, RZ, 0x7610, R183 ;  /* 0x00007610ffb77816 */ /* 0x000fe400000000b7 */
[----:B------:R-:W-:Y:S02]  /*f110*/  IMAD.X R9, R197, 0x1, R142, P1 ;  /* 0x00000001c5097824 */ /* 0x000fe400008e068e */
[----:B------:R-:W2:Y:S04]  /*f120*/  LDL R142, [R1+0x6f4] ;  /* 0x0006f400018e7983 */ /* 0x000ea80000100800 */
[----:B------:R0:W2:Y:S01]  /*f130*/  @!P0 LDG.E.U8 R183, desc[UR32][R8.64] ;  /* 0x0000002008b78981 */ /* 0x0000a2000c1e1100 */
[----:B------:R-:W-:-:S02]  /*f140*/  PRMT R182, RZ, 0x7610, R182 ;  /* 0x00007610ffb67816 */ /* 0x000fc400000000b6 */
[----:B0-----:R-:W-:Y:S02]  /*f150*/  IADD3 R8, P1, R5, R141, RZ ;  /* 0x0000008d05087210 */ /* 0x001fe40007f3e0ff */
[----:B------:R-:W2:Y:S03]  /*f160*/  LDL R141, [R1+0x6e8] ;  /* 0x0006e800018d7983 */ /* 0x000ea60000100800 */
[----:B----4-:R-:W-:Y:S02]  /*f170*/  IMAD.X R9, R197, 0x1, R134, P1 ;  /* 0x00000001c5097824 */ /* 0x010fe400008e0686 */
        /* <DEDUP_REMOVED lines=12> */
[----:B------:R-:W-:Y:S01]  /*f240*/  IMAD.X R9, R197, 0x1, R138, P1 ;  /* 0x00000001c5097824 */ /* 0x000fe200008e068a */
[----:B------:R-:W-:Y:S01]  /*f250*/  PRMT R178, RZ, 0x7610, R178 ;  /* 0x00007610ffb27816 */ /* 0x000fe200000000b2 */
[----:B------:R-:W3:Y:S04]  /*f260*/  LDL R138, [R1+0x6c4] ;  /* 0x0006c400018a7983 */ /* 0x000ee80000100800 */
[----:B------:R2:W3:Y:S02]  /*f270*/  @!P0 LDG.E.U8 R180, desc[UR32][R8.64] ;  /* 0x0000002008b48981 */ /* 0x0004e4000c1e1100 */
[----:B--2---:R-:W-:-:S02]  /*f280*/  IADD3 R8, P1, R5, R137, RZ ;  /* 0x0000008905087210 */ /* 0x004fc40007f3e0ff */
[----:B------:R-:W-:Y:S01]  /*f290*/  PRMT R177, RZ, 0x7610, R177 ;  /* 0x00007610ffb17816 */ /* 0x000fe200000000b1 */
[----:B------:R-:W2:Y:S02]  /*f2a0*/  LDL R137, [R1+0x6b8] ;  /* 0x0006b80001897983 */ /* 0x000ea40000100800 */
[----:B------:R-:W-:Y:S02]  /*f2b0*/  IMAD.X R9, R197, 0x1, R136, P1 ;  /* 0x00000001c5097824 */ /* 0x000fe400008e0688 */
[----:B------:R-:W2:Y:S04]  /*f2c0*/  LDL R136, [R1+0x6b4] ;  /* 0x0006b40001887983 */ /* 0x000ea80000100800 */
[----:B------:R0:W2:Y:S02]  /*f2d0*/  @!P0 LDG.E.U8 R179, desc[UR32][R8.64] ;  /* 0x0000002008b38981 */ /* 0x0000a4000c1e1100 */
[----:B0-----:R-:W-:-:S05]  /*f2e0*/  IADD3 R8, P1, R5, R144, RZ ;  /* 0x0000009005087210 */ /* 0x001fca0007f3e0ff */
[----:B------:R-:W-:Y:S01]  /*f2f0*/  IMAD.X R9, R197, 0x1, R135, P1 ;  /* 0x00000001c5097824 */ /* 0x000fe200008e0687 */
[----:B------:R-:W-:Y:S01]  /*f300*/  PRMT R176, RZ, 0x7610, R176 ;  /* 0x00007610ffb07816 */ /* 0x000fe200000000b0 */
[----:B------:R-:W2:Y:S04]  /*f310*/  LDL R135, [R1+0x6a4] ;  /* 0x0006a40001877983 */ /* 0x000ea80000100800 */
[----:B------:R0:W2:Y:S02]  /*f320*/  @!P0 LDG.E.U8 R178, desc[UR32][R8.64] ;  /* 0x0000002008b28981 */ /* 0x0000a4000c1e1100 */
[----:B0-----:R-:W-:-:S05]  /*f330*/  IADD3 R8, P1, R5, R143, RZ ;  /* 0x0000008f05087210 */ /* 0x001fca0007f3e0ff */
[----:B------:R-:W-:-:S05]  /*f340*/  IMAD.X R9, R197, 0x1, R142, P1 ;  /* 0x00000001c5097824 */ /* 0x000fca00008e068e */
[----:B------:R0:W2:Y:S02]  /*f350*/  @!P0 LDG.E.U8 R177, desc[UR32][R8.64] ;  /* 0x0000002008b18981 */ /* 0x0000a4000c1e1100 */
[----:B0-----:R-:W-:-:S05]  /*f360*/  IADD3 R8, P1, R5, R141, RZ ;  /* 0x0000008d05087210 */ /* 0x001fca0007f3e0ff */
[----:B----4-:R-:W-:Y:S02]  /*f370*/  IMAD.X R9, R197, 0x1, R134, P1 ;  /* 0x00000001c5097824 */ /* 0x010fe400008e0686 */
[----:B------:R-:W4:Y:S04]  /*f380*/  LDL R134, [R1+0x694] ;  /* 0x0006940001867983 */ /* 0x000f280000100800 */
[----:B------:R-:W4:Y:S04]  /*f390*/  LDL.LU R150, [R1+0x6a8] ;  /* 0x0006a80001967983 */ /* 0x000f280000300800 */
[----:B------:R0:W4:Y:S02]  /*f3a0*/  @!P0 LDG.E.U8 R176, desc[UR32][R8.64] ;  /* 0x0000002008b08981 */ /* 0x000124000c1e1100 */
[----:B0-----:R-:W-:-:S05]  /*f3b0*/  IADD3 R8, P1, R5, R140, RZ ;  /* 0x0000008c05087210 */ /* 0x001fca0007f3e0ff */
[----:B---3--:R-:W-:Y:S02]  /*f3c0*/  IMAD.X R9, R197, 0x1, R133, P1 ;  /* 0x00000001c5097824 */ /* 0x008fe400008e0685 */
[----:B------:R-:W3:Y:S04]  /*f3d0*/  LDL R133, [R1+0x684] ;  /* 0x0006840001857983 */ /* 0x000ee80000100800 */
[----:B------:R-:W3:Y:S04]  /*f3e0*/  LDL.LU R147, [R1+0x698] ;  /* 0x0006980001937983 */ /* 0x000ee80000300800 */
[----:B------:R-:W3:Y:S01]  /*f3f0*/  LDL.LU R143, [R1+0x688] ;  /* 0x00068800018f7983 */ /* 0x000ee20000300800 */
[----:B------:R-:W-:-:S02]  /*f400*/  PRMT R175, RZ, 0x7610, R175 ;  /* 0x00007610ffaf7816 */ /* 0x000fc400000000af */
[----:B------:R-:W-:Y:S01]  /*f410*/  PRMT R173, RZ, 0x7610, R173 ;  /* 0x00007610ffad7816 */ /* 0x000fe200000000ad */
[----:B------:R-:W3:Y:S04]  /*f420*/  LDL.LU R151, [R1+0x674] ;  /* 0x0006740001977983 */ /* 0x000ee80000300800 */
[----:B------:R0:W3:Y:S01]  /*f430*/  @!P0 LDG.E.U8 R175, desc[UR32][R8.64] ;  /* 0x0000002008af8981 */ /* 0x0000e2000c1e1100 */
[----:B------:R-:W-:Y:S02]  /*f440*/  PRMT R171, RZ, 0x7610, R171 ;  /* 0x00007610ffab7816 */ /* 0x000fe400000000ab */
[----:B------:R-:W-:Y:S01]  /*f450*/  PRMT R169, RZ, 0x7610, R169 ;  /* 0x00007610ffa97816 */ /* 0x000fe200000000a9 */
[----:B------:R-:W3:Y:S01]  /*f460*/  LDL.LU R140, [R1+0x678] ;  /* 0x00067800018c7983 */ /* 0x000ee20000300800 */
[----:B------:R-:W-:-:S03]  /*f470*/  PRMT R167, RZ, 0x7610, R167 ;  /* 0x00007610ffa77816 */ /* 0x000fc600000000a7 */
[----:B------:R-:W3:Y:S01]  /*f480*/  LDL.LU R148, [R1+0x664] ;  /* 0x0006640001947983 */ /* 0x000ee20000300800 */
[----:B0-----:R-:W-:-:S05]  /*f490*/  IADD3 R8, P1, R5, R139, RZ ;  /* 0x0000008b05087210 */ /* 0x001fca0007f3e0ff */
[----:B------:R-:W-:-:S05]  /*f4a0*/  IMAD.X R9, R197, 0x1, R138, P1 ;  /* 0x00000001c5097824 */ /* 0x000fca00008e068a */
[----:B------:R2:W3:Y:S02]  /*f4b0*/  @!P0 LDG.E.U8 R173, desc[UR32][R8.64] ;  /* 0x0000002008ad8981 */ /* 0x0004e4000c1e1100 */
[----:B--2---:R-:W-:-:S05]  /*f4c0*/  IADD3 R8, P1, R5, R137, RZ ;  /* 0x0000008905087210 */ /* 0x004fca0007f3e0ff */
[----:B------:R-:W-:Y:S02]  /*f4d0*/  IMAD.X R9, R197, 0x1, R136, P1 ;  /* 0x00000001c5097824 */ /* 0x000fe400008e0688 */
[----:B------:R-:W2:Y:S04]  /*f4e0*/  LDL.LU R136, [R1+0x668] ;  /* 0x0006680001887983 */ /* 0x000ea80000300800 */
[----:B------:R4:W2:Y:S04]  /*f4f0*/  @!P0 LDG.E.U8 R171, desc[UR32][R8.64] ;  /* 0x0000002008ab8981 */ /* 0x0008a8000c1e1100 */
[----:B------:R-:W2:Y:S04]  /*f500*/  LDL.LU R144, [R1+0x654] ;  /* 0x0006540001907983 */ /* 0x000ea80000300800 */
[----:B------:R-:W2:Y:S04]  /*f510*/  LDL R146, [R1+0x910] ;  /* 0x0009100001927983 */ /* 0x000ea80000100800 */
[----:B------:R-:W2:Y:S04]  /*f520*/  LDL R145, [R1+0x90c] ;  /* 0x00090c0001917983 */ /* 0x000ea80000100800 */
[----:B------:R-:W2:Y:S04]  /*f530*/  LDL R139, [R1+0x8f0] ;  /* 0x0008f000018b7983 */ /* 0x000ea80000100800 */
[----:B------:R-:W2:Y:S04]  /*f540*/  LDL R138, [R1+0x8e0] ;  /* 0x0008e000018a7983 */ /* 0x000ea80000100800 */
[----:B------:R-:W2:Y:S01]  /*f550*/  LDL R142, [R1+0x8d0] ;  /* 0x0008d000018e7983 */ /* 0x000ea20000100800 */
[----:B----4-:R-:W-:-:S05]  /*f560*/  IADD3 R8, P1, R5, R150, RZ ;  /* 0x0000009605087210 */ /* 0x010fca0007f3e0ff */
[----:B------:R-:W-:Y:S02]  /*f570*/  IMAD.X R9, R197, 0x1, R135, P1 ;  /* 0x00000001c5097824 */ /* 0x000fe400008e0687 */
[----:B------:R-:W4:Y:S04]  /*f580*/  LDL R135, [R1+0x900] ;  /* 0x0009000001877983 */ /* 0x000f280000100800 */
[----:B------:R3:W4:Y:S04]  /*f590*/  @!P0 LDG.E.U8 R169, desc[UR32][R8.64] ;  /* 0x0000002008a98981 */ /* 0x000728000c1e1100 */
[----:B------:R-:W4:Y:S04]  /*f5a0*/  LDL.LU R217, [R1+0x608] ;  /* 0x0006080001d97983 */ /* 0x000f280000300800 */
[----:B------:R-:W4:Y:S04]  /*f5b0*/  LDL.LU R216, [R1+0x618] ;  /* 0x0006180001d87983 */ /* 0x000f280000300800 */
[----:B------:R-:W4:Y:S04]  /*f5c0*/  LDL.LU R213, [R1+0x628] ;  /* 0x0006280001d57983 */ /* 0x000f280000300800 */
[----:B------:R-:W4:Y:S04]  /*f5d0*/  LDL.LU R212, [R1+0x638] ;  /* 0x0006380001d47983 */ /* 0x000f280000300800 */
[----:B------:R-:W4:Y:S01]  /*f5e0*/  LDL.LU R208, [R1+0x604] ;  /* 0x0006040001d07983 */ /* 0x000f220000300800 */
[----:B---3--:R-:W-:-:S03]  /*f5f0*/  IADD3 R8, P1, R5, R147, RZ ;  /* 0x0000009305087210 */ /* 0x008fc60007f3e0ff */
[----:B------:R-:W3:Y:S02]  /*f600*/  LDL.LU R205, [R1+0x648] ;  /* 0x0006480001cd7983 */ /* 0x000ee40000300800 */
[----:B------:R-:W-:Y:S02]  /*f610*/  IMAD.X R9, R197, 0x1, R134, P1 ;  /* 0x00000001c5097824 */ /* 0x000fe400008e0686 */
[----:B------:R-:W4:Y:S04]  /*f620*/  LDL.LU R204, [R1+0x614] ;  /* 0x0006140001cc7983 */ /* 0x000f280000300800 */
[----:B------:R0:W4:Y:S02]  /*f630*/  @!P0 LDG.E.U8 R167, desc[UR32][R8.64] ;  /* 0x0000002008a78981 */ /* 0x000124000c1e1100 */
[----:B0-----:R-:W-:-:S05]  /*f640*/  IADD3 R8, P1, R5, R143, RZ ;  /* 0x0000008f05087210 */ /* 0x001fca0007f3e0ff */
[----:B------:R-:W-:Y:S02]  /*f650*/  IMAD.X R9, R197, 0x1, R133, P1 ;  /* 0x00000001c5097824 */ /* 0x000fe400008e0685 */
[----:B------:R-:W3:Y:S04]  /*f660*/  LDL.LU R133, [R1+0x658] ;  /* 0x0006580001857983 */ /* 0x000ee80000300800 */
[----:B------:R-:W4:Y:S04]  /*f670*/  LDL.LU R134, [R1+0x624] ;  /* 0x0006240001867983 */ /* 0x000f280000300800 */
[----:B------:R-:W4:Y:S04]  /*f680*/  LDL.LU R137, [R1+0x634] ;  /* 0x0006340001897983 */ /* 0x000f280000300800 */
[----:B------:R-:W4:Y:S01]  /*f690*/  LDL.LU R141, [R1+0x644] ;  /* 0x00064400018d7983 */ /* 0x000f220000300800 */
[----:B------:R-:W-:-:S06]  /*f6a0*/  PRMT R165, RZ, 0x7610, R165 ;  /* 0x00007610ffa57816 */ /* 0x000fcc00000000a5 */
[----:B------:R0:W4:Y:S01]  /*f6b0*/  @!P0 LDG.E.U8 R165, desc[UR32][R8.64] ;  /* 0x0000002008a58981 */ /* 0x000122000c1e1100 */
[----:B------:R-:W-:Y:S02]  /*f6c0*/  PRMT R163, RZ, 0x7610, R163 ;  /* 0x00007610ffa37816 */ /* 0x000fe400000000a3 */
[----:B0-----:R-:W-:-:S05]  /*f6d0*/  IADD3 R8, P1, R5, R140, RZ ;  /* 0x0000008c05087210 */ /* 0x001fca0007f3e0ff */
[----:B------:R-:W-:-:S05]  /*f6e0*/  IMAD.X R9, R197, 0x1, R151, P1 ;  /* 0x00000001c5097824 */ /* 0x000fca00008e0697 */
[----:B------:R2:W4:Y:S01]  /*f6f0*/  @!P0 LDG.E.U8 R163, desc[UR32][R8.64] ;  /* 0x0000002008a38981 */ /* 0x000522000c1e1100 */
[----:B------:R-:W-:Y:S02]  /*f700*/  PRMT R161, RZ, 0x7610, R161 ;  /* 0x00007610ffa17816 */ /* 0x000fe400000000a1 */
[----:B--2---:R-:W-:-:S05]  /*f710*/  IADD3 R8, P1, R5, R136, RZ ;  /* 0x0000008805087210 */ /* 0x004fca0007f3e0ff */
[----:B------:R-:W-:-:S05]  /*f720*/  IMAD.X R9, R197, 0x1, R148, P1 ;  /* 0x00000001c5097824 */ /* 0x000fca00008e0694 */
[----:B------:R3:W2:Y:S01]  /*f730*/  @!P0 LDG.E.U8 R161, desc[UR32][R8.64] ;  /* 0x0000002008a18981 */ /* 0x0006a2000c1e1100 */
[----:B------:R-:W-:Y:S02]  /*f740*/  PRMT R159, RZ, 0x7610, R159 ;  /* 0x00007610ff9f7816 */ /* 0x000fe4000000009f */
[----:B------:R-:W-:Y:S02]  /*f750*/  PRMT R157, RZ, 0x7610, R157 ;  /* 0x00007610ff9d7816 */ /* 0x000fe4000000009d */
[----:B------:R-:W-:Y:S02]  /*f760*/  PRMT R155, RZ, 0x7610, R155 ;  /* 0x00007610ff9b7816 */ /* 0x000fe4000000009b */
[----:B------:R-:W-:Y:S01]  /*f770*/  PRMT R153, RZ, 0x7610, R153 ;  /* 0x00007610ff997816 */ /* 0x000fe20000000099 */
[----:B------:R0:W-:Y:S02]  /*f780*/  STS.U8 [R196+UR5], R21 ;  /* 0x00000015c4007988 */ /* 0x0001e40008000005 */
[----:B0-----:R-:W-:-:S02]  /*f790*/  PRMT R21, RZ, 0x7610, R21 ;  /* 0x00007610ff157816 */ /* 0x001fc40000000015 */
[----:B------:R0:W-:Y:S02]  /*f7a0*/  STS.U8 [R196+UR5+0x100], R20 ;  /* 0x00010014c4007988 */ /* 0x0001e40008000005 */
[----:B0-----:R-:W-:Y:S02]  /*f7b0*/  PRMT R20, RZ, 0x7610, R20 ;  /* 0x00007610ff147816 */ /* 0x001fe40000000014 */
[----:B------:R0:W-:Y:S02]  /*f7c0*/  STS.U8 [R196+UR5+0x200], R19 ;  /* 0x00020013c4007988 */ /* 0x0001e40008000005 */
[----:B0-----:R-:W-:Y:S02]  /*f7d0*/  PRMT R19, RZ, 0x7610, R19 ;  /* 0x00007610ff137816 */ /* 0x001fe40000000013 */
[----:B------:R0:W-:Y:S02]  /*f7e0*/  STS.U8 [R196+UR5+0x300], R18 ;  /* 0x00030012c4007988 */ /* 0x0001e40008000005 */
        /* <DEDUP_REMOVED lines=9> */
[----:B------:R0:W-:Y:S01]  /*f880*/  STS.U8 [R196+UR5+0x800], R13 ;  /* 0x0008000dc4007988 */ /* 0x0001e20008000005 */
[----:B---3--:R-:W-:-:S05]  /*f890*/  IADD3 R8, P1, R5, R133, RZ ;  /* 0x0000008505087210 */ /* 0x008fca0007f3e0ff */
[----:B------:R-:W-:-:S05]  /*f8a0*/  IMAD.X R9, R197, 0x1, R144, P1 ;  /* 0x00000001c5097824 */ /* 0x000fca00008e0690 */
[----:B------:R1:W3:Y:S02]  /*f8b0*/  @!P0 LDG.E.U8 R159, desc[UR32][R8.64] ;  /* 0x00000020089f8981 */ /* 0x0002e4000c1e1100 */
[----:B-1----:R-:W-:-:S05]  /*f8c0*/  IADD3 R8, P1, R5, R205, RZ ;  /* 0x000000cd05087210 */ /* 0x002fca0007f3e0ff */
[----:B----4-:R-:W-:-:S05]  /*f8d0*/  IMAD.X R9, R197, 0x1, R141, P1 ;  /* 0x00000001c5097824 */ /* 0x010fca00008e068d */
[----:B------:R1:W4:Y:S02]  /*f8e0*/  @!P0 LDG.E.U8 R157, desc[UR32][R8.64] ;  /* 0x00000020089d8981 */ /* 0x000324000c1e1100 */
[----:B-1----:R-:W-:-:S05]  /*f8f0*/  IADD3 R8, P1, R5, R212, RZ ;  /* 0x000000d405087210 */ /* 0x002fca0007f3e0ff */
[----:B------:R-:W-:-:S05]  /*f900*/  IMAD.X R9, R197, 0x1, R137, P1 ;  /* 0x00000001c5097824 */ /* 0x000fca00008e0689 */
        /* <DEDUP_REMOVED lines=27> */
[----:B------:R1:W4:Y:S01]  /*fac0*/  @!P0 LDG.E.U8 R14, desc[UR32][R8.64] ;  /* 0x00000020080e8981 */ /* 0x000322000c1e1100 */
[----:B0-----:R-:W-:Y:S02]  /*fad0*/  PRMT R13, RZ, 0x7610, R13 ;  /* 0x00007610ff0d7816 */ /* 0x001fe4000000000d */
[----:B-1----:R-:W-:-:S05]  /*fae0*/  IADD3 R8, P1, R5, R227, RZ ;  /* 0x000000e305087210 */ /* 0x002fca0007f3e0ff */
[----:B------:R-:W-:Y:S01]  /*faf0*/  IMAD.X R9, R197, 0x1, R226, P1 ;  /* 0x00000001c5097824 */ /* 0x000fe200008e06e2 */
[----:B------:R0:W-:Y:S04]  /*fb00*/  STS.U8 [R196+UR5+0x900], R12 ;  /* 0x0009000cc4007988 */ /* 0x0001e80008000005 */
        /* <DEDUP_REMOVED lines=28> */
[----:B------:R-:W-:-:S05]  /*fcd0*/  IMAD.X R9, R197, 0x1, R202, P1 ;  /* 0x00000001c5097824 */ /* 0x000fca00008e06ca */
[----:B------:R0:W4:Y:S04]  /*fce0*/  @!P0 LDG.E.U8 R152, desc[UR32][R8.64] ;  /* 0x0000002008988981 */ /* 0x000128000c1e1100 */
[----:B------:R-:W-:Y:S01]  /*fcf0*/  STL [R1+0xf5c], R3 ;  /* 0x000f5c0301007387 */ /* 0x000fe20000100800 */
[----:B0-----:R-:W-:-:S03]  /*fd00*/  IADD3 R8, P1, R5, R3, RZ ;  /* 0x0000000305087210 */ /* 0x001fc60007f3e0ff */
[----:B------:R0:W-:Y:S02]  /*fd10*/  STL [R1+0xf58], R6 ;  /* 0x000f580601007387 */ /* 0x0001e40000100800 */
[----:B------:R-:W-:Y:S02]  /*fd20*/  IMAD.X R9, R197, 0x1, R6, P1 ;  /* 0x00000001c5097824 */ /* 0x000fe400008e0606 */
[----:B0-----:R-:W2:Y:S04]  /*fd30*/  LDL.LU R6, [R1+0x8dc] ;  /* 0x0008dc0001067983 */ /* 0x001ea80000300800 */
[----:B------:R0:W-:Y:S01]  /*fd40*/  STS.U8 [R196+UR5+0x1300], R162 ;  /* 0x001300a2c4007988 */ /* 0x0001e20008000005 */
[----:B------:R-:W-:-:S03]  /*fd50*/  PRMT R195, RZ, 0x7610, R195 ;  /* 0x00007610ffc37816 */ /* 0x000fc600000000c3 */
[----:B------:R-:W3:Y:S01]  /*fd60*/  LDL.LU R3, [R1+0x8cc] ;  /* 0x0008cc0001037983 */ /* 0x000ee20000300800 */
[----:B0-----:R-:W-:-:S06]  /*fd70*/  PRMT R162, RZ, 0x7610, R162 ;  /* 0x00007610ffa27816 */ /* 0x001fcc00000000a2 */
[----:B------:R0:W4:Y:S02]  /*fd80*/  @!P0 LDG.E.U8 R162, desc[UR32][R8.64] ;  /* 0x0000002008a28981 */ /* 0x000124000c1e1100 */
[----:B0-----:R-:W-:-:S05]  /*fd90*/  IADD3 R8, P1, R5, R146, RZ ;  /* 0x0000009205087210 */ /* 0x001fca0007f3e0ff */
[----:B------:R-:W-:Y:S01]  /*fda0*/  IMAD.X R9, R197, 0x1, R145, P1 ;  /* 0x00000001c5097824 */ /* 0x000fe200008e0691 */
[----:B------:R0:W-:Y:S04]  /*fdb0*/  STS.U8 [R196+UR5+0x1200], R160 ;  /* 0x001200a0c4007988 */ /* 0x0001e80008000005 */
[----:B------:R1:W4:Y:S01]  /*fdc0*/  @!P0 LDG.E.U8 R195, desc[UR32][R8.64] ;  /* 0x0000002008c38981 */ /* 0x000322000c1e1100 */
[----:B0-----:R-:W-:Y:S02]  /*fdd0*/  PRMT R160, RZ, 0x7610, R160 ;  /* 0x00007610ffa07816 */ /* 0x001fe400000000a0 */
[----:B-1----:R-:W-:Y:S02]  /*fde0*/  IADD3 R8, P1, R5, R135, RZ ;  /* 0x0000008705087210 */ /* 0x002fe40007f3e0ff */
[----:B------:R-:W4:Y:S03]  /*fdf0*/  LDL R135, [R1+0x8c0] ;  /* 0x0008c00001877983 */ /* 0x000f260000100800 */
[----:B------:R-:W-:Y:S01]  /*fe00*/  IMAD.X R9, R197, 0x1, R4, P1 ;  /* 0x00000001c5097824 */ /* 0x000fe200008e0604 */
[----:B------:R0:W-:Y:S04]  /*fe10*/  STL [R1+0xf60], R4 ;  /* 0x000f600401007387 */ /* 0x0001e80000100800 */
[----:B------:R1:W4:Y:S04]  /*fe20*/  @!P0 LDG.E.U8 R160, desc[UR32][R8.64] ;  /* 0x0000002008a08981 */ /* 0x000328000c1e1100 */
[----:B0-----:R-:W4:Y:S01]  /*fe30*/  LDL.LU R4, [R1+0x8bc] ;  /* 0x0008bc0001047983 */ /* 0x001f220000300800 */
[----:B-1----:R-:W-:-:S03]  /*fe40*/  IADD3 R8, P1, R5, R139, RZ ;  /* 0x0000008b05087210 */ /* 0x002fc60007f3e0ff */
[----:B------:R-:W4:Y:S01]  /*fe50*/  LDL R139, [R1+0x8b0] ;  /* 0x0008b000018b7983 */ /* 0x000f220000100800 */
[----:B------:R-:W-:Y:S01]  /*fe60*/  PRMT R194, RZ, 0x7610, R194 ;  /* 0x00007610ffc27816 */ /* 0x000fe200000000c2 */
[----:B------:R-:W-:Y:S02]  /*fe70*/  IMAD.X R9, R197, 0x1, R2, P1 ;  /* 0x00000001c5097824 */ /* 0x000fe400008e0602 */
[----:B------:R0:W-:Y:S04]  /*fe80*/  STL [R1+0xf64], R2 ;  /* 0x000f640201007387 */ /* 0x0001e80000100800 */
[----:B------:R1:W4:Y:S04]  /*fe90*/  @!P0 LDG.E.U8 R194, desc[UR32][R8.64] ;  /* 0x0000002008c28981 */ /* 0x000328000c1e1100 */
[----:B0-----:R-:W4:Y:S01]  /*fea0*/  LDL.LU R2, [R1+0x8ac] ;  /* 0x0008ac0001027983 */ /* 0x001f220000300800 */
[----:B-1----:R-:W-:-:S03]  /*feb0*/  IADD3 R8, P1, R5, R138, RZ ;  /* 0x0000008a05087210 */ /* 0x002fc60007f3e0ff */
[----:B------:R-:W4:Y:S02]  /*fec0*/  LDL R138, [R1+0x8a0] ;  /* 0x0008a000018a7983 */ /* 0x000f240000100800 */
[----:B--2---:R-:W-:Y:S02]  /*fed0*/  IMAD.X R9, R197, 0x1, R6, P1 ;  /* 0x00000001c5097824 */ /* 0x004fe400008e0606 */
[----:B------:R0:W-:Y:S04]  /*fee0*/  STL [R1+0xf68], R6 ;  /* 0x000f680601007387 */ /* 0x0001e80000100800 */
[----:B0-----:R-:W2:Y:S04]  /*fef0*/  LDL.LU R6, [R1+0x89c] ;  /* 0x00089c0001067983 */ /* 0x001ea80000300800 */
[----:B------:R0:W-:Y:S02]  /*ff00*/  STS.U8 [R196+UR5+0x1100], R158 ;  /* 0x0011009ec4007988 */ /* 0x0001e40008000005 */
[----:B0-----:R-:W-:-:S06]  /*ff10*/  PRMT R158, RZ, 0x7610, R158 ;  /* 0x00007610ff9e7816 */ /* 0x001fcc000000009e */
[----:B------:R0:W2:Y:S01]  /*ff20*/  @!P0 LDG.E.U8 R158, desc[UR32][R8.64] ;  /* 0x00000020089e8981 */ /* 0x0000a2000c1e1100 */
[----:B------:R-:W-:Y:S02]  /*ff30*/  PRMT R193, RZ, 0x7610, R193 ;  /* 0x00007610ffc17816 */ /* 0x000fe400000000c1 */
[----:B0-----:R-:W-:Y:S02]  /*ff40*/  IADD3 R8, P1, R5, R142, RZ ;  /* 0x0000008e05087210 */ /* 0x001fe40007f3e0ff */
[----:B------:R-:W2:Y:S03]  /*ff50*/  LDL R142, [R1+0x890] ;  /* 0x00089000018e7983 */ /* 0x000ea60000100800 */
[----:B---3--:R-:W-:Y:S01]  /*ff60*/  IMAD.X R9, R197, 0x1, R3, P1 ;  /* 0x00000001c5097824 */ /* 0x008fe200008e0603 */
[----:B------:R0:W-:Y:S04]  /*ff70*/  STL [R1+0xf6c], R3 ;  /* 0x000f6c0301007387 */ /* 0x0001e80000100800 */
[----:B------:R4:W3:Y:S04]  /*ff80*/  @!P0 LDG.E.U8 R193, desc[UR32][R8.64] ;  /* 0x0000002008c18981 */ /* 0x0008e8000c1e1100 */
[----:B0-----:R-:W3:Y:S01]  /*ff90*/  LDL.LU R3, [R1+0x88c] ;  /* 0x00088c0001037983 */ /* 0x001ee20000300800 */
[----:B----4-:R-:W-:-:S03]  /*ffa0*/  IADD3 R8, P1, R5, R135, RZ ;  /* 0x0000008705087210 */ /* 0x010fc60007f3e0ff */
[----:B------:R-:W4:Y:S04]  /*ffb0*/  LDL R135, [R1+0x880] ;  /* 0x0008800001877983 */ /* 0x000f280000100800 */
[----:B------:R0:W-:Y:S01]  /*ffc0*/  STS.U8 [R196+UR5+0x1000], R156 ;  /* 0x0010009cc4007988 */ /* 0x0001e20008000005 */
[----:B------:R-:W-:-:S03]  /*ffd0*/  IMAD.X R9, R197, 0x1, R4, P1 ;  /* 0x00000001c5097824 */ /* 0x000fc600008e0604 */
[----:B------:R1:W-:Y:S01]  /*ffe0*/  STL [R1+0xf70], R4 ;  /* 0x000f700401007387 */ /* 0x0003e20000100800 */
[----:B0-----:R-:W-:-:S03]  /*fff0*/  PRMT R156, RZ, 0x7610, R156 ;  /* 0x00007610ff9c7816 */ /* 0x001fc6000000009c */
[----:B-1----:R-:W4:Y:S04]  /*10000*/  LDL.LU R4, [R1+0x87c] ;  /* 0x00087c0001047983 */ /* 0x002f280000300800 */
[----:B------:R0:W4:Y:S01]  /*10010*/  @!P0 LDG.E.U8 R156, desc[UR32][R8.64] ;  /* 0x00000020089c8981 */ /* 0x000122000c1e1100 */
[----:B------:R-:W-:Y:S02]  /*10020*/  PRMT R192, RZ, 0x7610, R192 ;  /* 0x00007610ffc07816 */ /* 0x000fe400000000c0 */
[----:B0-----:R-:W-:Y:S02]  /*10030*/  IADD3 R8, P1, R5, R139, RZ ;  /* 0x0000008b05087210 */ /* 0x001fe40007f3e0ff */
[----:B------:R-:W4:Y:S03]  /*10040*/  LDL R139, [R1+0x870] ;  /* 0x00087000018b7983 */ /* 0x000f260000100800 */
[----:B------:R-:W-:Y:S01]  /*10050*/  IMAD.X R9, R197, 0x1, R2, P1 ;  /* 0x00000001c5097824 */ /* 0x000fe200008e0602 */
        /* <DEDUP_REMOVED lines=19> */
[----:B------:R-:W4:Y:S01]  /*10190*/  LDL R135, [R1+0x840] ;  /* 0x0008400001877983 */ /* 0x000f220000100800 */
[----:B------:R-:W-:Y:S01]  /*101a0*/  PRMT R190, RZ, 0x7610, R190 ;  /* 0x00007610ffbe7816 */ /* 0x000fe200000000be */
[----:B------:R-:W-:Y:S02]  /*101b0*/  IMAD.X R9, R197, 0x1, R4, P1 ;  /* 0x00000001c5097824 */ /* 0x000fe400008e0604 */
[----:B------:R0:W-:Y:S04]  /*101c0*/  STL [R1+0xf80], R4 ;  /* 0x000f800401007387 */ /* 0x0001e80000100800 */
[----:B------:R1:W4:Y:S04]  /*101d0*/  @!P0 LDG.E.U8 R190, desc[UR32][R8.64] ;  /* 0x0000002008be8981 */ /* 0x000328000c1e1100 */
[----:B0-----:R-:W4:Y:S01]  /*101e0*/  LDL.LU R4, [R1+0x83c] ;  /* 0x00083c0001047983 */ /* 0x001f220000300800 */
[----:B------:R-:W-:-:S02]  /*101f0*/  PRMT R189, RZ, 0x7610, R189 ;  /* 0x00007610ffbd7816 */ /* 0x000fc400000000bd */
[----:B-1----:R-:W-:Y:S02]  /*10200*/  IADD3 R8, P1, R5, R139, RZ ;  /* 0x0000008b05087210 */ /* 0x002fe40007f3e0ff */
        /* <DEDUP_REMOVED lines=9> */
[----:B0-----:R-:W2:Y:S01]  /*102a0*/  LDL.LU R6, [R1+0x81c] ;  /* 0x00081c0001067983 */ /* 0x001ea20000300800 */
[----:B------:R-:W-:-:S06]  /*102b0*/  PRMT R188, RZ, 0x7610, R188 ;  /* 0x00007610ffbc7816 */ /* 0x000fcc00000000bc */
        /* <DEDUP_REMOVED lines=15> */
[----:B------:R0:W4:Y:S04]  /*103b0*/  @!P0 LDG.E.U8 R186, desc[UR32][R8.64] ;  /* 0x0000002008ba8981 */ /* 0x000128000c1e1100 */
[----:B------:R1:W-:Y:S01]  /*103c0*/  STS.U8 [R196+UR5+0x1b00], R185 ;  /* 0x001b00b9c4007988 */ /* 0x0003e20008000005 */
[----:B0-----:R-:W-:-:S03]  /*103d0*/  IADD3 R8, P1, R5, R139, RZ ;  /* 0x0000008b05087210 */ /* 0x001fc60007f3e0ff */
[----:B------:R-:W4:Y:S01]  /*103e0*/  LDL R139, [R1+0x7f0] ;  /* 0x0007f000018b7983 */ /* 0x000f220000100800 */
[----:B-1----:R-:W-:Y:S01]  /*103f0*/  PRMT R185, RZ, 0x7610, R185 ;  /* 0x00007610ffb97816 */ /* 0x002fe200000000b9 */
        /* <DEDUP_REMOVED lines=10> */
[----:B0-----:R-:W-:-:S02]  /*104a0*/  PRMT R184, RZ, 0x7610, R184 ;  /* 0x00007610ffb87816 */ /* 0x001fc400000000b8 */
[----:B------:R0:W-:Y:S04]  /*104b0*/  STS.U8 [R196+UR5+0x1d00], R183 ;  /* 0x001d00b7c4007988 */ /* 0x0001e80008000005 */
[----:B------:R1:W2:Y:S01]  /*104c0*/  @!P0 LDG.E.U8 R184, desc[UR32][R8.64] ;  /* 0x0000002008b88981 */ /* 0x0002a2000c1e1100 */
[----:B0-----:R-:W-:Y:S02]  /*104d0*/  PRMT R183, RZ, 0x7610, R183 ;  /* 0x00007610ffb77816 */ /* 0x001fe400000000b7 */
[----:B-1----:R-:W-:Y:S02]  /*104e0*/  IADD3 R8, P1, R5, R142, RZ ;  /* 0x0000008e05087210 */ /* 0x002fe40007f3e0ff */
        /* <DEDUP_REMOVED lines=90> */
[----:B------:R0:W-:Y:S04]  /*10a90*/  STS.U8 [R196+UR5+0x1800], R172 ;  /* 0x001800acc4007988 */ /* 0x0001e80008000005 */
[----:B------:R-:W2:Y:S01]  /*10aa0*/  LDL R145, [R1+0x710] ;  /* 0x0007100001917983 */ /* 0x000ea20000100800 */
[----:B0-----:R-:W-:-:S03]  /*10ab0*/  PRMT R172, RZ, 0x7610, R172 ;  /* 0x00007610ffac7816 */ /* 0x001fc600000000ac */
        /* <DEDUP_REMOVED lines=10> */
[----:B------:R0:W-:Y:S04]  /*10b60*/  STS.U8 [R196+UR5+0x1700], R170 ;  /* 0x001700aac4007988 */ /* 0x0001e80008000005 */
[----:B------:R-:W4:Y:S01]  /*10b70*/  LDL R135, [R1+0x6f0] ;  /* 0x0006f00001877983 */ /* 0x000f220000100800 */
[----:B------:R-:W-:-:S03]  /*10b80*/  IMAD.X R9, R197, 0x1, R4, P1 ;  /* 0x00000001c5097824 */ /* 0x000fc600008e0604 */
[----:B------:R1:W-:Y:S01]  /*10b90*/  STL [R1+0xfd0], R4 ;  /* 0x000fd00401007387 */ /* 0x0003e20000100800 */
[----:B0-----:R-:W-:-:S06]  /*10ba0*/  PRMT R170, RZ, 0x7610, R170 ;  /* 0x00007610ffaa7816 */ /* 0x001fcc00000000aa */
[----:B------:R0:W4:Y:S04]  /*10bb0*/  @!P0 LDG.E.U8 R170, desc[UR32][R8.64] ;  /* 0x0000002008aa8981 */ /* 0x000128000c1e1100 */
[----:B-1----:R-:W4:Y:S01]  /*10bc0*/  LDL.LU R4, [R1+0x6fc] ;  /* 0x0006fc0001047983 */ /* 0x002f220000300800 */
[----:B0-----:R-:W-:-:S03]  /*10bd0*/  IADD3 R8, P1, R5, R139, RZ ;  /* 0x0000008b05087210 */ /* 0x001fc60007f3e0ff */
[----:B------:R0:W-:Y:S04]  /*10be0*/  STS.U8 [R196+UR5+0x2800], R169 ;  /* 0x002800a9c4007988 */ /* 0x0001e80008000005 */
[----:B------:R-:W4:Y:S01]  /*10bf0*/  LDL R139, [R1+0x6e0] ;  /* 0x0006e000018b7983 */ /* 0x000f220000100800 */
[----:B0-----:R-:W-:Y:S01]  /*10c00*/  PRMT R169, RZ, 0x7610, R169 ;  /* 0x00007610ffa97816 */ /* 0x001fe200000000a9 */
        /* <DEDUP_REMOVED lines=14> */
[----:B-1----:R-:W-:-:S05]  /*10cf0*/  IADD3 R8, P1, R5, R145, RZ ;  /* 0x0000009105087210 */ /* 0x002fca0007f3e0ff */
[----:B---3--:R-:W-:Y:S01]  /*10d00*/  IMAD.X R9, R197, 0x1, R3, P1 ;  /* 0x00000001c5097824 */ /* 0x008fe200008e0603 */
[----:B------:R0:W-:Y:S04]  /*10d10*/  STS.U8 [R196+UR5+0x1500], R166 ;  /* 0x001500a6c4007988 */ /* 0x0001e80008000005 */
[----:B------:R1:W3:Y:S01]  /*10d20*/  @!P0 LDG.E.U8 R167, desc[UR32][R8.64] ;  /* 0x0000002008a78981 */ /* 0x0002e2000c1e1100 */
[----:B0-----:R-:W-:Y:S02]  /*10d30*/  PRMT R166, RZ, 0x7610, R166 ;  /* 0x00007610ffa67816 */ /* 0x001fe400000000a6 */
[----:B-1----:R-:W-:Y:S01]  /*10d40*/  IADD3 R8, P1, R5, R142, RZ ;  /* 0x0000008e05087210 */ /* 0x002fe20007f3e0ff */
[----:B------:R0:W-:Y:S04]  /*10d50*/  STS.U8 [R196+UR5+0x2a00], R165 ;  /* 0x002a00a5c4007988 */ /* 0x0001e80008000005 */
[----:B----4-:R-:W-:-:S05]  /*10d60*/  IMAD.X R9, R197, 0x1, R4, P1 ;  /* 0x00000001c5097824 */ /* 0x010fca00008e0604 */
[----:B------:R1:W4:Y:S01]  /*10d70*/  @!P0 LDG.E.U8 R166, desc[UR32][R8.64] ;  /* 0x0000002008a68981 */ /* 0x000322000c1e1100 */
[----:B0-----:R-:W-:Y:S02]  /*10d80*/  PRMT R165, RZ, 0x7610, R165 ;  /* 0x00007610ffa57816 */ /* 0x001fe400000000a5 */
[----:B-1----:R-:W-:Y:S01]  /*10d90*/  IADD3 R8, P1, R5, R135, RZ ;  /* 0x0000008705087210 */ /* 0x002fe20007f3e0ff */
[----:B------:R0:W-:Y:S04]  /*10da0*/  STL [R1+0xfdc], R3 ;  /* 0x000fdc0301007387 */ /* 0x0001e80000100800 */
[----:B0-----:R-:W3:Y:S01]  /*10db0*/  LDL.LU R3, [R1+0x6bc] ;  /* 0x0006bc0001037983 */ /* 0x001ee20000300800 */
[----:B------:R-:W-:-:S03]  /*10dc0*/  IMAD.X R9, R197, 0x1, R2, P1 ;  /* 0x00000001c5097824 */ /* 0x000fc600008e0602 */
[----:B------:R0:W-:Y:S04]  /*10dd0*/  STL [R1+0xfe0], R4 ;  /* 0x000fe00401007387 */ /* 0x0001e80000100800 */
[----:B------:R1:W4:Y:S04]  /*10de0*/  @!P0 LDG.E.U8 R165, desc[UR32][R8.64] ;  /* 0x0000002008a58981 */ /* 0x000328000c1e1100 */
[----:B------:R-:W4:Y:S04]  /*10df0*/  LDL R135, [R1+0x6b0] ;  /* 0x0006b00001877983 */ /* 0x000f280000100800 */
[----:B0-----:R-:W4:Y:S01]  /*10e00*/  LDL.LU R4, [R1+0x6ac] ;  /* 0x0006ac0001047983 */ /* 0x001f220000300800 */
[----:B-1----:R-:W-:-:S03]  /*10e10*/  IADD3 R8, P1, R5, R139, RZ ;  /* 0x0000008b05087210 */ /* 0x002fc60007f3e0ff */
[----:B------:R0:W-:Y:S04]  /*10e20*/  STL [R1+0xfe4], R2 ;  /* 0x000fe40201007387 */ /* 0x0001e80000100800 */
[----:B------:R-:W-:Y:S04]  /*10e30*/  STS.U8 [R196+UR5+0x1400], R164 ;  /* 0x001400a4c4007988 */ /* 0x000fe80008000005 */
[----:B------:R-:W-:Y:S04]  /*10e40*/  STS.U8 [R196+UR5+0x2b00], R163 ;  /* 0x002b00a3c4007988 */ /* 0x000fe80008000005 */
[----:B0-----:R-:W4:Y:S04]  /*10e50*/  LDL.LU R2, [R1+0x69c] ;  /* 0x00069c0001027983 */ /* 0x001f280000300800 */
[----:B------:R-:W-:Y:S04]  /*10e60*/  STS.U8 [R196+UR5+0x2c00], R161 ;  /* 0x002c00a1c4007988 */ /* 0x000fe80008000005 */
        /* <DEDUP_REMOVED lines=18> */
[----:B------:R-:W-:Y:S01]  /*10f90*/  STS.U8 [R196+UR5+0x3f00], R152 ;  /* 0x003f0098c4007988 */ /* 0x000fe20008000005 */
[----:B--2---:R-:W-:-:S03]  /*10fa0*/  IMAD.X R9, R197, 0x1, R6, P1 ;  /* 0x00000001c5097824 */ /* 0x004fc600008e0606 */
[----:B------:R0:W-:Y:S04]  /*10fb0*/  STL [R1+0xfe8], R6 ;  /* 0x000fe80601007387 */ /* 0x0001e80000100800 */
[----:B0-----:R-:W2:Y:S04]  /*10fc0*/  LDL.LU R6, [R1+0x6c0] ;  /* 0x0006c00001067983 */ /* 0x001ea80000300800 */
[----:B------:R-:W3:Y:S01]  /*10fd0*/  LDL.LU R196, [R1+0x6cc] ;  /* 0x0006cc0001c47983 */ /* 0x000ee20000300800 */
[----:B------:R-:W-:Y:S02]  /*10fe0*/  PRMT R164, RZ, 0x7610, R164 ;  /* 0x00007610ffa47816 */ /* 0x000fe400000000a4 */
[----:B------:R-:W-:Y:S01]  /*10ff0*/  PRMT R163, RZ, 0x7610, R163 ;  /* 0x00007610ffa37816 */ /* 0x000fe200000000a3 */
[----:B------:R-:W4:Y:S04]  /*11000*/  LDL.LU R145, [R1+0x690] ;  /* 0x0006900001917983 */ /* 0x000f280000300800 */
[----:B------:R0:W4:Y:S04]  /*11010*/  @!P0 LDG.E.U8 R164, desc[UR32][R8.64] ;  /* 0x0000002008a48981 */ /* 0x000128000c1e1100 */
[----:B------:R-:W4:Y:S01]  /*11020*/  LDL.LU R149, [R1+0x6a0] ;  /* 0x0006a00001957983 */ /* 0x000f220000300800 */
[----:B0-----:R-:W-:-:S03]  /*11030*/  IADD3 R8, P1, R5, R138, RZ ;  /* 0x0000008a05087210 */ /* 0x001fc60007f3e0ff */
[----:B------:R0:W-:Y:S04]  /*11040*/  STS.U8 [R7+UR5+0x80], R162 ;  /* 0x000080a207007988 */ /* 0x0001e80008000005 */
[----:B------:R-:W-:Y:S01]  /*11050*/  STS.U8 [R7+UR5+0x180], R195 ;  /* 0x000180c307007988 */ /* 0x000fe20008000005 */
[----:B0-----:R-:W-:-:S03]  /*11060*/  PRMT R162, RZ, 0x7610, R162 ;  /* 0x00007610ffa27816 */ /* 0x001fc600000000a2 */
[----:B------:R-:W-:Y:S04]  /*11070*/  STS.U8 [R7+UR5+0x380], R194 ;  /* 0x000380c207007988 */ /* 0x000fe80008000005 */
[----:B------:R-:W-:Y:S04]  /*11080*/  STS.U8 [R7+UR5+0x580], R193 ;  /* 0x000580c107007988 */ /* 0x000fe80008000005 */
[----:B------:R-:W-:Y:S01]  /*11090*/  STS.U8 [R7+UR5+0x780], R192 ;  /* 0x000780c007007988 */ /* 0x000fe20008000005 */
[----:B---3--:R-:W-:-:S05]  /*110a0*/  IMAD.X R9, R197, 0x1, R196, P1 ;  /* 0x00000001c5097824 */ /* 0x008fca00008e06c4 */
[----:B------:R2:W3:Y:S02]  /*110b0*/  @!P0 LDG.E.U8 R163, desc[UR32][R8.64] ;  /* 0x0000002008a38981 */ /* 0x0004e4000c1e1100 */
[----:B--2---:R-:W-:Y:S02]  /*110c0*/  IADD3 R8, P1, R5, R6, RZ ;  /* 0x0000000605087210 */ /* 0x004fe40007f3e0ff */
[----:B------:R0:W-:Y:S03]  /*110d0*/  STL [R1+0xfec], R196 ;  /* 0x000fecc401007387 */ /* 0x0001e60000100800 */
[----:B------:R-:W-:-:S05]  /*110e0*/  IMAD.X R9, R197, 0x1, R3, P1 ;  /* 0x00000001c5097824 */ /* 0x000fca00008e0603 */
[----:B------:R4:W2:Y:S04]  /*110f0*/  @!P0 LDG.E.U8 R162, desc[UR32][R8.64] ;  /* 0x0000002008a28981 */ /* 0x0008a8000c1e1100 */
[----:B0-----:R-:W3:Y:S04]  /*11100*/  LDL.LU R196, [R1+0x67c] ;  /* 0x00067c0001c47983 */ /* 0x001ee80000300800 */
[----:B------:R-:W2:Y:S01]  /*11110*/  LDL.LU R195, [R1+0x68c] ;  /* 0x00068c0001c37983 */ /* 0x000ea20000300800 */
[----:B----4-:R-:W-:-:S03]  /*11120*/  IADD3 R8, P1, R5, R135, RZ ;  /* 0x0000008705087210 */ /* 0x010fc60007f3e0ff */
[----:B------:R-:W4:Y:S04]  /*11130*/  LDL.LU R209, [R1+0x640] ;  /* 0x0006400001d17983 */ /* 0x000f280000300800 */
[----:B------:R-:W4:Y:S04]  /*11140*/  LDL.LU R199, [R1+0x650] ;  /* 0x0006500001c77983 */ /* 0x000f280000300800 */
[----:B------:R-:W4:Y:S04]  /*11150*/  LDL.LU R135, [R1+0x660] ;  /* 0x0006600001877983 */ /* 0x000f280000300800 */
[----:B------:R-:W4:Y:S04]  /*11160*/  LDL.LU R138, [R1+0x670] ;  /* 0x00067000018a7983 */ /* 0x000f280000300800 */
[----:B------:R-:W4:Y:S04]  /*11170*/  LDL.LU R139, [R1+0x63c] ;  /* 0x00063c00018b7983 */ /* 0x000f280000300800 */
[----:B------:R-:W3:Y:S04]  /*11180*/  LDL.LU R142, [R1+0x680] ;  /* 0x00068000018e7983 */ /* 0x000ee80000300800 */
[----:B------:R-:W4:Y:S04]  /*11190*/  LDL.LU R146, [R1+0x65c] ;  /* 0x00065c0001927983 */ /* 0x000f280000300800 */
[----:B------:R-:W4:Y:S04]  /*111a0*/  LDL.LU R194, [R1+0x62c] ;  /* 0x00062c0001c27983 */ /* 0x000f280000300800 */
[----:B------:R-:W4:Y:S04]  /*111b0*/  LDL.LU R193, [R1+0x66c] ;  /* 0x00066c0001c17983 */ /* 0x000f280000300800 */
[----:B------:R-:W4:Y:S01]  /*111c0*/  LDL.LU R192, [R1+0x64c] ;  /* 0x00064c0001c07983 */ /* 0x000f220000300800 */
[----:B------:R-:W-:Y:S01]  /*111d0*/  PRMT R161, RZ, 0x7610, R161 ;  /* 0x00007610ffa17816 */ /* 0x000fe200000000a1 */
[----:B------:R-:W-:-:S05]  /*111e0*/  IMAD.X R9, R197, 0x1, R4, P1 ;  /* 0x00000001c5097824 */ /* 0x000fca00008e0604 */
[----:B------:R0:W4:Y:S04]  /*111f0*/  @!P0 LDG.E.U8 R161, desc[UR32][R8.64] ;  /* 0x0000002008a18981 */ /* 0x000128000c1e1100 */
[----:B------:R1:W-:Y:S01]  /*11200*/  STS.U8 [R7+UR5+0x280], R160 ;  /* 0x000280a007007988 */ /* 0x0003e20008000005 */
[----:B0-----:R-:W-:Y:S02]  /*11210*/  IADD3 R8, P1, R5, R149, RZ ;  /* 0x0000009505087210 */ /* 0x001fe40007f3e0ff */
[----:B-1----:R-:W-:-:S03]  /*11220*/  PRMT R160, RZ, 0x7610, R160 ;  /* 0x00007610ffa07816 */ /* 0x002fc600000000a0 */
[----:B------:R-:W-:-:S05]  /*11230*/  IMAD.X R9, R197, 0x1, R2, P1 ;  /* 0x00000001c5097824 */ /* 0x000fca00008e0602 */
[----:B------:R0:W4:Y:S01]  /*11240*/  @!P0 LDG.E.U8 R160, desc[UR32][R8.64] ;  /* 0x0000002008a08981 */ /* 0x000122000c1e1100 */
[----:B------:R-:W-:Y:S02]  /*11250*/  PRMT R159, RZ, 0x7610, R159 ;  /* 0x00007610ff9f7816 */ /* 0x000fe4000000009f */
[----:B0-----:R-:W-:Y:S01]  /*11260*/  IADD3 R8, P1, R5, R145, RZ ;  /* 0x0000009105087210 */ /* 0x001fe20007f3e0ff */
[----:B------:R0:W-:Y:S02]  /*11270*/  STS.U8 [R7+UR5+0x480], R158 ;  /* 0x0004809e07007988 */ /* 0x0001e40008000005 */
[----:B0-----:R-:W-:Y:S02]  /*11280*/  PRMT R158, RZ, 0x7610, R158 ;  /* 0x00007610ff9e7816 */ /* 0x001fe4000000009e */
[----:B------:R-:W-:Y:S01]  /*11290*/  PRMT R157, RZ, 0x7610, R157 ;  /* 0x00007610ff9d7816 */ /* 0x000fe2000000009d */
[----:B------:R0:W-:Y:S04]  /*112a0*/  STS.U8 [R7+UR5+0x680], R156 ;  /* 0x0006809c07007988 */ /* 0x0001e80008000005 */
[----:B------:R1:W-:Y:S01]  /*112b0*/  STL.64 [R1+0x1238], R150 ;  /* 0x0012389601007387 */ /* 0x0003e20000100a00 */
[----:B0-----:R-:W-:Y:S01]  /*112c0*/  PRMT R156, RZ, 0x7610, R156 ;  /* 0x00007610ff9c7816 */ /* 0x001fe2000000009c */
[----:B-1----:R-:W-:-:S02]  /*112d0*/  IMAD.MOV.U32 R150, RZ, RZ, R217 ;  /* 0x000000ffff967224 */ /* 0x002fc400078e00d9 */
[----:B------:R-:W4:Y:S04]  /*112e0*/  LDL.LU R217, [R1+0x12d0] ;  /* 0x0012d00001d97983 */ /* 0x000f280000300800 */
[----:B------:R-:W4:Y:S04]  /*112f0*/  LDL.LU R151, [R1+0x600] ;  /* 0x0006000001977983 */ /* 0x000f280000300800 */
[----:B------:R0:W-:Y:S01]  /*11300*/  STL.64 [R1+0x1230], R148 ;  /* 0x0012309401007387 */ /* 0x0001e20000100a00 */
[----:B------:R-:W-:Y:S01]  /*11310*/  PRMT R155, RZ, 0x7610, R155 ;  /* 0x00007610ff9b7816 */ /* 0x000fe2000000009b */
[----:B0-----:R-:W-:-:S02]  /*11320*/  IMAD.MOV.U32 R148, RZ, RZ, R216 ;  /* 0x000000ffff947224 */ /* 0x001fc400078e00d8 */
[----:B------:R-:W4:Y:S04]  /*11330*/  LDL.LU R216, [R1+0x12cc] ;  /* 0x0012cc0001d87983 */ /* 0x000f280000300800 */
[----:B------:R-:W4:Y:S04]  /*11340*/  LDL.LU R149, [R1+0x610] ;  /* 0x0006100001957983 */ /* 0x000f280000300800 */
[----:B------:R-:W-:Y:S01]  /*11350*/  STS.U8 [R7+UR5+0x980], R191 ;  /* 0x000980bf07007988 */ /* 0x000fe20008000005 */
[----:B--2---:R-:W-:-:S05]  /*11360*/  IMAD.X R9, R197, 0x1, R195, P1 ;  /* 0x00000001c5097824 */ /* 0x004fca00008e06c3 */
[----:B------:R3:W2:Y:S02]  /*11370*/  @!P0 LDG.E.U8 R159, desc[UR32][R8.64] ;  /* 0x00000020089f8981 */ /* 0x0006a4000c1e1100 */
[----:B---3--:R-:W-:-:S05]  /*11380*/  IADD3 R8, P1, R5, R142, RZ ;  /* 0x0000008e05087210 */ /* 0x008fca0007f3e0ff */
[----:B------:R-:W-:-:S05]  /*11390*/  IMAD.X R9, R197, 0x1, R196, P1 ;  /* 0x00000001c5097824 */ /* 0x000fca00008e06c4 */
[----:B------:R4:W3:Y:S02]  /*113a0*/  @!P0 LDG.E.U8 R158, desc[UR32][R8.64] ;  /* 0x00000020089e8981 */ /* 0x0008e4000c1e1100 */
[----:B----4-:R-:W-:-:S05]  /*113b0*/  IADD3 R8, P1, R5, R138, RZ ;  /* 0x0000008a05087210 */ /* 0x010fca0007f3e0ff */
[----:B------:R-:W-:-:S05]  /*113c0*/  IMAD.X R9, R197, 0x1, R193, P1 ;  /* 0x00000001c5097824 */ /* 0x000fca00008e06c1 */
[----:B------:R0:W4:Y:S02]  /*113d0*/  @!P0 LDG.E.U8 R157, desc[UR32][R8.64] ;  /* 0x00000020089d8981 */ /* 0x000124000c1e1100 */
[----:B0-----:R-:W-:-:S05]  /*113e0*/  IADD3 R8, P1, R5, R135, RZ ;  /* 0x0000008705087210 */ /* 0x001fca0007f3e0ff */
[----:B------:R-:W-:Y:S01]  /*113f0*/  IMAD.X R9, R197, 0x1, R146, P1 ;  /* 0x00000001c5097824 */ /* 0x000fe200008e0692 */
[----:B------:R0:W-:Y:S04]  /*11400*/  STL.64 [R1+0x1228], R146 ;  /* 0x0012289201007387 */ /* 0x0001e80000100a00 */
[----:B------:R1:W4:Y:S02]  /*11410*/  @!P0 LDG.E.U8 R156, desc[UR32][R8.64] ;  /* 0x00000020089c8981 */ /* 0x000324000c1e1100 */
[----:B-1----:R-:W-:Y:S01]  /*11420*/  IADD3 R8, P1, R5, R199, RZ ;  /* 0x000000c705087210 */ /* 0x002fe20007f3e0ff */
[----:B0-----:R-:W-:Y:S02]  /*11430*/  IMAD.MOV.U32 R146, RZ, RZ, R213 ;  /* 0x000000ffff927224 */ /* 0x001fe400078e00d5 */
[----:B------:R-:W2:Y:S02]  /*11440*/  LDL.LU R213, [R1+0x12c8] ;  /* 0x0012c80001d57983 */ /* 0x000ea40000300800 */
[----:B------:R-:W-:-:S02]  /*11450*/  IMAD.X R9, R197, 0x1, R192, P1 ;  /* 0x00000001c5097824 */ /* 0x000fc400008e06c0 */
[----:B------:R-:W3:Y:S04]  /*11460*/  LDL.LU R147, [R1+0x620] ;  /* 0x0006200001937983 */ /* 0x000ee80000300800 */
[----:B------:R0:W-:Y:S04]  /*11470*/  STL.64 [R1+0x1220], R144 ;  /* 0x0012209001007387 */ /* 0x0001e80000100a00 */
[----:B------:R1:W4:Y:S01]  /*11480*/  @!P0 LDG.E.U8 R155, desc[UR32][R8.64] ;  /* 0x00000020089b8981 */ /* 0x000322000c1e1100 */
[----:B0-----:R-:W-:-:S03]  /*11490*/  IMAD.MOV.U32 R144, RZ, RZ, R212 ;  /* 0x000000ffff907224 */ /* 0x001fc600078e00d4 */
[----:B------:R-:W4:Y:S01]  /*114a0*/  LDL.LU R212, [R1+0x12c4] ;  /* 0x0012c40001d47983 */ /* 0x000f220000300800 */
[----:B-1----:R-:W-:-:S03]  /*114b0*/  IADD3 R8, P1, R5, R209, RZ ;  /* 0x000000d105087210 */ /* 0x002fc60007f3e0ff */
[----:B------:R-:W2:Y:S04]  /*114c0*/  LDL.LU R145, [R1+0x630] ;  /* 0x0006300001917983 */ /* 0x000ea80000300800 */
[----:B------:R0:W-:Y:S01]  /*114d0*/  STL.64 [R1+0x1218], R142 ;  /* 0x0012188e01007387 */ /* 0x0001e20000100a00 */
[----:B------:R-:W-:Y:S02]  /*114e0*/  IMAD.X R9, R197, 0x1, R139, P1 ;  /* 0x00000001c5097824 */ /* 0x000fe400008e068b */
[----:B0-----:R-:W-:Y:S02]  /*114f0*/  IMAD.MOV.U32 R142, RZ, RZ, R209 ;  /* 0x000000ffff8e7224 */ /* 0x001fe400078e00d1 */
[----:B------:R-:W4:Y:S01]  /*11500*/  LDL.LU R209, [R1+0x12c0] ;  /* 0x0012c00001d17983 */ /* 0x000f220000300800 */
[----:B------:R-:W-:-:S03]  /*11510*/  IMAD.MOV.U32 R143, RZ, RZ, R208 ;  /* 0x000000ffff8f7224 */ /* 0x000fc600078e00d0 */
[----:B------:R-:W4:Y:S04]  /*11520*/  LDL.LU R208, [R1+0x12bc] ;  /* 0x0012bc0001d07983 */ /* 0x000f280000300800 */
[----:B------:R0:W-:Y:S02]  /*11530*/  STL.64 [R1+0x1210], R140 ;  /* 0x0012108c01007387 */ /* 0x0001e40000100a00 */
[----:B0-----:R-:W-:Y:S02]  /*11540*/  IMAD.MOV.U32 R140, RZ, RZ, R205 ;  /* 0x000000ffff8c7224 */ /* 0x001fe400078e00cd */
[----:B------:R-:W4:Y:S04]  /*11550*/  LDL.LU R205, [R1+0x12b8] ;  /* 0x0012b80001cd7983 */ /* 0x000f280000300800 */
[----:B------:R-:W4:Y:S04]  /*11560*/  LDL.LU R141, [R1+0x60c] ;  /* 0x00060c00018d7983 */ /* 0x000f280000300800 */
[----:B------:R0:W-:Y:S02]  /*11570*/  STL.64 [R1+0x1208], R138 ;  /* 0x0012088a01007387 */ /* 0x0001e40000100a00 */
[----:B0-----:R-:W-:-:S02]  /*11580*/  IMAD.MOV.U32 R139, RZ, RZ, R204 ;  /* 0x000000ffff8b7224 */ /* 0x001fc400078e00cc */
[----:B------:R-:W4:Y:S01]  /*11590*/  LDL.LU R204, [R1+0x12b4] ;  /* 0x0012b40001cc7983 */ /* 0x000f220000300800 */
[----:B------:R-:W-:-:S03]  /*115a0*/  IMAD.MOV.U32 R138, RZ, RZ, R199 ;  /* 0x000000ffff8a7224 */ /* 0x000fc600078e00c7 */
[----:B------:R-:W4:Y:S04]  /*115b0*/  LDL.LU R199, [R1+0x12b0] ;  /* 0x0012b00001c77983 */ /* 0x000f280000300800 */
[----:B------:R-:W-:Y:S04]  /*115c0*/  STL.64 [R1+0x1200], R136 ;  /* 0x0012008801007387 */ /* 0x000fe80000100a00 */
        /* <DEDUP_REMOVED lines=56> */
[----:B------:R-:W4:Y:S04]  /*11950*/  LDL.LU R191, [R1+0x61c] ;  /* 0x00061c0001bf7983 */ /* 0x000f280000300800 */
[----:B------:R0:W-:Y:S02]  /*11960*/  STS.U8 [R7+UR5+0x880], R154 ;  /* 0x0008809a07007988 */ /* 0x0001e40008000005 */
[----:B0-----:R-:W-:-:S06]  /*11970*/  PRMT R154, RZ, 0x7610, R154 ;  /* 0x00007610ff9a7816 */ /* 0x001fcc000000009a */
[----:B------:R2:W4:Y:S01]  /*11980*/  @!P0 LDG.E.U8 R154, desc[UR32][R8.64] ;  /* 0x00000020089a8981 */ /* 0x000522000c1e1100 */
[----:B------:R-:W-:Y:S02]  /*11990*/  PRMT R153, RZ, 0x7610, R153 ;  /* 0x00007610ff997816 */ /* 0x000fe40000000099 */
[----:B--2---:R-:W-:-:S05]  /*119a0*/  IADD3 R8, P1, R5, R145, RZ ;  /* 0x0000009105087210 */ /* 0x004fca0007f3e0ff */
[----:B------:R-:W-:-:S05]  /*119b0*/  IMAD.X R9, R197, 0x1, R194, P1 ;  /* 0x00000001c5097824 */ /* 0x000fca00008e06c2 */
[----:B------:R3:W2:Y:S01]  /*119c0*/  @!P0 LDG.E.U8 R153, desc[UR32][R8.64] ;  /* 0x0000002008998981 */ /* 0x0006a2000c1e1100 */
[----:B------:R-:W-:Y:S02]  /*119d0*/  PRMT R152, RZ, 0x7610, R152 ;  /* 0x00007610ff987816 */ /* 0x000fe40000000098 */
[----:B---3--:R-:W-:Y:S02]  /*119e0*/  IADD3 R8, P1, R5, R147, RZ ;  /* 0x0000009305087210 */ /* 0x008fe40007f3e0ff */
[----:B------:R-:W-:Y:S02]  /*119f0*/  PRMT R23, RZ, 0x7610, R23 ;  /* 0x00007610ff177816 */ /* 0x000fe40000000017 */
[----:B------:R-:W-:Y:S02]  /*11a00*/  PRMT R22, RZ, 0x7610, R22 ;  /* 0x00007610ff167816 */ /* 0x000fe40000000016 */
[----:B------:R-:W-:Y:S02]  /*11a10*/  PRMT R21, RZ, 0x7610, R21 ;  /* 0x00007610ff157816 */ /* 0x000fe40000000015 */
[----:B------:R-:W-:-:S02]  /*11a20*/  PRMT R20, RZ, 0x7610, R20 ;  /* 0x00007610ff147816 */ /* 0x000fc40000000014 */
[----:B------:R-:W-:Y:S02]  /*11a30*/  PRMT R19, RZ, 0x7610, R19 ;  /* 0x00007610ff137816 */ /* 0x000fe40000000013 */
[----:B------:R-:W-:Y:S02]  /*11a40*/  PRMT R18, RZ, 0x7610, R18 ;  /* 0x00007610ff127816 */ /* 0x000fe40000000012 */
[----:B------:R-:W-:Y:S02]  /*11a50*/  PRMT R17, RZ, 0x7610, R17 ;  /* 0x00007610ff117816 */ /* 0x000fe40000000011 */
[----:B------:R-:W-:Y:S02]  /*11a60*/  PRMT R16, RZ, 0x7610, R16 ;  /* 0x00007610ff107816 */ /* 0x000fe40000000010 */
[----:B------:R-:W-:Y:S02]  /*11a70*/  PRMT R15, RZ, 0x7610, R15 ;  /* 0x00007610ff0f7816 */ /* 0x000fe4000000000f */
[----:B------:R-:W-:-:S02]  /*11a80*/  PRMT R14, RZ, 0x7610, R14 ;  /* 0x00007610ff0e7816 */ /* 0x000fc4000000000e */
[----:B------:R-:W-:Y:S02]  /*11a90*/  PRMT R13, RZ, 0x7610, R13 ;  /* 0x00007610ff0d7816 */ /* 0x000fe4000000000d */
[----:B------:R-:W-:Y:S01]  /*11aa0*/  PRMT R12, RZ, 0x7610, R12 ;  /* 0x00007610ff0c7816 */ /* 0x000fe2000000000c */
[----:B------:R-:W-:Y:S01]  /*11ab0*/  STL.64 [R1+0x12a8], R150 ;  /* 0x0012a89601007387 */ /* 0x000fe20000100a00 */
[----:B------:R-:W-:-:S03]  /*11ac0*/  PRMT R11, RZ, 0x7610, R11 ;  /* 0x00007610ff0b7816 */ /* 0x000fc6000000000b */
[----:B------:R-:W-:Y:S04]  /*11ad0*/  STL.64 [R1+0x12a0], R148 ;  /* 0x0012a09401007387 */ /* 0x000fe80000100a00 */
[----:B------:R-:W-:Y:S04]  /*11ae0*/  STL.64 [R1+0x1298], R146 ;  /* 0x0012989201007387 */ /* 0x000fe80000100a00 */
[----:B------:R-:W-:Y:S04]  /*11af0*/  STL.64 [R1+0x1290], R144 ;  /* 0x0012909001007387 */ /* 0x000fe80000100a00 */
[----:B------:R-:W-:Y:S04]  /*11b00*/  STL.64 [R1+0x1288], R142 ;  /* 0x0012888e01007387 */ /* 0x000fe80000100a00 */
[----:B----4-:R-:W-:Y:S04]  /*11b10*/  STL.64 [R1+0x1280], R140 ;  /* 0x0012808c01007387 */ /* 0x010fe80000100a00 */
[----:B------:R0:W-:Y:S04]  /*11b20*/  STL.64 [R1+0x1278], R138 ;  /* 0x0012788a01007387 */ /* 0x0001e80000100a00 */
[----:B------:R-:W3:Y:S04]  /*11b30*/  LDL.LU.64 R24, [R1+0x400] ;  /* 0x0004000001187983 */ /* 0x000ee80000300a00 */
[----:B------:R-:W3:Y:S04]  /*11b40*/  LDL.LU.64 R26, [R1+0x408] ;  /* 0x00040800011a7983 */ /* 0x000ee80000300a00 */
[----:B------:R-:W3:Y:S04]  /*11b50*/  LDL.LU.64 R28, [R1+0x410] ;  /* 0x00041000011c7983 */ /* 0x000ee80000300a00 */
[----:B------:R-:W3:Y:S04]  /*11b60*/  LDL.LU.64 R30, [R1+0x418] ;  /* 0x00041800011e7983 */ /* 0x000ee80000300a00 */
[----:B------:R-:W3:Y:S01]  /*11b70*/  LDL.LU.64 R32, [R1+0x420] ;  /* 0x0004200001207983 */ /* 0x000ee20000300a00 */
[----:B------:R-:W-:-:S03]  /*11b80*/  PRMT R10, RZ, 0x7610, R10 ;  /* 0x00007610ff0a7816 */ /* 0x000fc6000000000a */
[----:B------:R-:W3:Y:S04]  /*11b90*/  LDL.LU.64 R34, [R1+0x428] ;  /* 0x0004280001227983 */ /* 0x000ee80000300a00 */
        /* <DEDUP_REMOVED lines=43> */
[----:B------:R-:W3:Y:S01]  /*11e50*/  LDL.LU.64 R122, [R1+0x588] ;  /* 0x00058800017a7983 */ /* 0x000ee20000300a00 */
[----:B------:R-:W-:-:S03]  /*11e60*/  IMAD.X R9, R197, 0x1, R191, P1 ;  /* 0x00000001c5097824 */ /* 0x000fc600008e06bf */
[----:B------:R-:W3:Y:S04]  /*11e70*/  LDL.LU.64 R124, [R1+0x590] ;  /* 0x00059000017c7983 */ /* 0x000ee80000300a00 */
[----:B------:R1:W4:Y:S04]  /*11e80*/  @!P0 LDG.E.U8 R152, desc[UR32][R8.64] ;  /* 0x0000002008988981 */ /* 0x000328000c1e1100 */
[----:B------:R-:W3:Y:S04]  /*11e90*/  LDL.LU.64 R126, [R1+0x598] ;  /* 0x00059800017e7983 */ /* 0x000ee80000300a00 */
[----:B------:R-:W3:Y:S01]  /*11ea0*/  LDL.LU.64 R128, [R1+0x5a0] ;  /* 0x0005a00001807983 */ /* 0x000ee20000300a00 */
[----:B-1----:R-:W-:-:S03]  /*11eb0*/  IADD3 R8, P1, R5, R149, RZ ;  /* 0x0000009505087210 */ /* 0x002fc60007f3e0ff */
[----:B------:R-:W3:Y:S02]  /*11ec0*/  LDL.LU.64 R130, [R1+0x5a8] ;  /* 0x0005a80001827983 */ /* 0x000ee40000300a00 */
[----:B------:R-:W-:Y:S02]  /*11ed0*/  IMAD.X R9, R197, 0x1, R141, P1 ;  /* 0x00000001c5097824 */ /* 0x000fe400008e068d */
[----:B------:R-:W3:Y:S04]  /*11ee0*/  LDL.LU.64 R132, [R1+0x5b0] ;  /* 0x0005b00001847983 */ /* 0x000ee80000300a00 */
[----:B------:R1:W3:Y:S04]  /*11ef0*/  @!P0 LDG.E.U8 R23, desc[UR32][R8.64] ;  /* 0x0000002008178981 */ /* 0x0002e8000c1e1100 */
[----:B------:R-:W3:Y:S04]  /*11f00*/  LDL.LU.64 R134, [R1+0x5b8] ;  /* 0x0005b80001867983 */ /* 0x000ee80000300a00 */
[----:B------:R-:W3:Y:S01]  /*11f10*/  LDL.LU.64 R136, [R1+0x5c0] ;  /* 0x0005c00001887983 */ /* 0x000ee20000300a00 */
[----:B-1----:R-:W-:-:S03]  /*11f20*/  IADD3 R8, P1, R5, R151, RZ ;  /* 0x0000009705087210 */ /* 0x002fc60007f3e0ff */
[----:B0-----:R-:W3:Y:S02]  /*11f30*/  LDL.LU.64 R138, [R1+0x5c8] ;  /* 0x0005c800018a7983 */ /* 0x001ee40000300a00 */
[----:B------:R-:W-:Y:S02]  /*11f40*/  IMAD.X R9, R197, 0x1, R252, P1 ;  /* 0x00000001c5097824 */ /* 0x000fe400008e06fc */
[----:B------:R-:W3:Y:S04]  /*11f50*/  LDL.LU.64 R140, [R1+0x5d0] ;  /* 0x0005d000018c7983 */ /* 0x000ee80000300a00 */
[----:B------:R0:W3:Y:S04]  /*11f60*/  @!P0 LDG.E.U8 R22, desc[UR32][R8.64] ;  /* 0x0000002008168981 */ /* 0x0000e8000c1e1100 */
[----:B------:R-:W3:Y:S04]  /*11f70*/  LDL.LU.64 R142, [R1+0x5d8] ;  /* 0x0005d800018e7983 */ /* 0x000ee80000300a00 */
[----:B------:R-:W3:Y:S01]  /*11f80*/  LDL.LU.64 R144, [R1+0x5e0] ;  /* 0x0005e00001907983 */ /* 0x000ee20000300a00 */
[----:B0-----:R-:W-:-:S03]  /*11f90*/  IADD3 R8, P1, R5, R249, RZ ;  /* 0x000000f905087210 */ /* 0x001fc60007f3e0ff */
[----:B------:R-:W3:Y:S02]  /*11fa0*/  LDL.LU.64 R146, [R1+0x5e8] ;  /* 0x0005e80001927983 */ /* 0x000ee40000300a00 */
[----:B------:R-:W-:Y:S02]  /*11fb0*/  IMAD.X R9, R197, 0x1, R248, P1 ;  /* 0x00000001c5097824 */ /* 0x000fe400008e06f8 */
[----:B------:R-:W3:Y:S04]  /*11fc0*/  LDL.LU.64 R148, [R1+0x5f0] ;  /* 0x0005f00001947983 */ /* 0x000ee80000300a00 */
[----:B------:R0:W3:Y:S04]  /*11fd0*/  @!P0 LDG.E.U8 R21, desc[UR32][R8.64] ;  /* 0x0000002008158981 */ /* 0x0000e8000c1e1100 */
[----:B------:R-:W3:Y:S01]  /*11fe0*/  LDL.LU.64 R150, [R1+0x5f8] ;  /* 0x0005f80001967983 */ /* 0x000ee20000300a00 */
[----:B0-----:R-:W-:-:S05]  /*11ff0*/  IADD3 R8, P1, R5, R245, RZ ;  /* 0x000000f505087210 */ /* 0x001fca0007f3e0ff */
[----:B------:R-:W-:-:S05]  /*12000*/  IMAD.X R9, R197, 0x1, R244, P1 ;  /* 0x00000001c5097824 */ /* 0x000fca00008e06f4 */
[----:B------:R0:W3:Y:S02]  /*12010*/  @!P0 LDG.E.U8 R20, desc[UR32][R8.64] ;  /* 0x0000002008148981 */ /* 0x0000e4000c1e1100 */
        /* <DEDUP_REMOVED lines=29> */
[----:B------:R-:W3:Y:S04]  /*121f0*/  @!P0 LDG.E.U8 R10, desc[UR32][R8.64] ;  /* 0x00000020080a8981 */ /* 0x000ee8000c1e1100 */
        /* <DEDUP_REMOVED lines=38> */
[----:B--2---:R-:W-:Y:S04]  /*12460*/  STS.U8 [R7+UR5+0x2f80], R153 ;  /* 0x002f809907007988 */ /* 0x004fe80008000005 */
[----:B----4-:R-:W-:Y:S04]  /*12470*/  STS.U8 [R7+UR5+0x3080], R152 ;  /* 0x0030809807007988 */ /* 0x010fe80008000005 */
[----:B---3--:R-:W-:Y:S04]  /*12480*/  STS.U8 [R7+UR5+0x3180], R23 ;  /* 0x0031801707007988 */ /* 0x008fe80008000005 */
        /* <DEDUP_REMOVED lines=13> */
[----:B------:R0:W-:Y:S06]  /*12560*/  MEMBAR.ALL.CTA ;  /* 0x0000000000007992 */ /* 0x0001ec0000008000 */
[----:B0-----:R-:W0:Y:S02]  /*12570*/  FENCE.VIEW.ASYNC.S ;  /* 0x00000000000073c6 */ /* 0x001e240000000000 */
[----:B0-----:R-:W-:Y:S06]  /*12580*/  BAR.SYNC.DEFER_BLOCKING 0x0 ;  /* 0x0000000000007b1d */ /* 0x001fec0000010000 */
[----:B------:R-:W-:-:S06]  /*12590*/  WARPGROUP.ARRIVE ;  /* 0x00000000000079c5 */ /* 0x000fcc0000000000 */
[----:B------:R-:W-:Y:S03]  /*125a0*/  QGMMA.64x256x32.F32.E5M2.E5M2 R24, gdesc[UR12], R24, gsb0 ;  /* 0x03e000000c1879f3 */ /* 0x000fe60008003818 */
[----:B------:R-:W-:Y:S02]  /*125b0*/  WARPGROUP.DEPBAR.LE gsb0, 0x0 ;  /* 0x00008000000079c5 */ /* 0x000fe40000010000 */
        /* <DEDUP_REMOVED lines=63> */
[----:B------:R0:W-:Y:S04]  /*129b0*/  STL.64 [R1+0x5f8], R150 ;  /* 0x0005f89601007387 */ /* 0x0001e80000100a00 */
[----:B0-----:R-:W2:Y:S04]  /*129c0*/  LDL.LU.64 R150, [R1+0x12a8] ;  /* 0x0012a80001967983 */ /* 0x001ea80000300a00 */
[----:B------:R-:W3:Y:S04]  /*129d0*/  LDL.LU.64 R148, [R1+0x12a0] ;  /* 0x0012a00001947983 */ /* 0x000ee80000300a00 */
[----:B------:R-:W4:Y:S04]  /*129e0*/  LDL.LU.64 R146, [R1+0x1298] ;  /* 0x0012980001927983 */ /* 0x000f280000300a00 */
[----:B------:R-:W4:Y:S04]  /*129f0*/  LDL.LU.64 R144, [R1+0x1290] ;  /* 0x0012900001907983 */ /* 0x000f280000300a00 */
[----:B------:R-:W4:Y:S04]  /*12a00*/  LDL.LU.64 R142, [R1+0x1288] ;  /* 0x00128800018e7983 */ /* 0x000f280000300a00 */
[----:B------:R-:W4:Y:S04]  /*12a10*/  LDL.LU.64 R140, [R1+0x1280] ;  /* 0x00128000018c7983 */ /* 0x000f280000300a00 */
[----:B------:R-:W4:Y:S04]  /*12a20*/  LDL.LU.64 R138, [R1+0x1278] ;  /* 0x00127800018a7983 */ /* 0x000f280000300a00 */
[----:B--2---:R-:W-:Y:S04]  /*12a30*/  STL.64 [R1+0x1270], R150 ;  /* 0x0012709601007387 */ /* 0x004fe80000100a00 */
[----:B---3--:R-:W-:Y:S04]  /*12a40*/  STL.64 [R1+0x1268], R148 ;  /* 0x0012689401007387 */ /* 0x008fe80000100a00 */
[----:B----4-:R-:W-:Y:S04]  /*12a50*/  STL.64 [R1+0x1260], R146 ;  /* 0x0012609201007387 */ /* 0x010fe80000100a00 */
[----:B------:R-:W-:Y:S04]  /*12a60*/  STL.64 [R1+0x1258], R144 ;  /* 0x0012589001007387 */ /* 0x000fe80000100a00 */
[----:B------:R-:W-:Y:S04]  /*12a70*/  STL.64 [R1+0x1250], R142 ;  /* 0x0012508e01007387 */ /* 0x000fe80000100a00 */
[----:B------:R-:W-:Y:S04]  /*12a80*/  STL.64 [R1+0x1248], R140 ;  /* 0x0012488c01007387 */ /* 0x000fe80000100a00 */
[----:B------:R0:W-:Y:S04]  /*12a90*/  STL.64 [R1+0x1240], R138 ;  /* 0x0012408a01007387 */ /* 0x0001e80000100a00 */
[----:B------:R-:W2:Y:S04]  /*12aa0*/  LDL.LU.64 R24, [R1+0x200] ;  /* 0x0002000001187983 */ /* 0x000ea80000300a00 */
        /* <DEDUP_REMOVED lines=56> */
[----:B0-----:R-:W2:Y:S04]  /*12e30*/  LDL.LU.64 R138, [R1+0x3c8] ;  /* 0x0003c800018a7983 */ /* 0x001ea80000300a00 */
[----:B------:R-:W2:Y:S04]  /*12e40*/  LDL.LU.64 R140, [R1+0x3d0] ;  /* 0x0003d000018c7983 */ /* 0x000ea80000300a00 */
[----:B------:R-:W2:Y:S04]  /*12e50*/  LDL.LU.64 R142, [R1+0x3d8] ;  /* 0x0003d800018e7983 */ /* 0x000ea80000300a00 */
[----:B------:R-:W2:Y:S04]  /*12e60*/  LDL.LU.64 R144, [R1+0x3e0] ;  /* 0x0003e00001907983 */ /* 0x000ea80000300a00 */
[----:B------:R-:W2:Y:S04]  /*12e70*/  LDL.LU.64 R146, [R1+0x3e8] ;  /* 0x0003e80001927983 */ /* 0x000ea80000300a00 */
[----:B------:R-:W2:Y:S04]  /*12e80*/  LDL.LU.64 R148, [R1+0x3f0] ;  /* 0x0003f00001947983 */ /* 0x000ea80000300a00 */
[----:B------:R-:W2:Y:S01]  /*12e90*/  LDL.LU.64 R150, [R1+0x3f8] ;  /* 0x0003f80001967983 */ /* 0x000ea20000300a00 */
[----:B------:R-:W-:Y:S01]  /*12ea0*/  UMOV UR8, UR12 ;  /* 0x0000000c00087c82 */ /* 0x000fe20008000000 */
[----:B------:R-:W-:Y:S01]  /*12eb0*/  UMOV UR9, UR13 ;  /* 0x0000000d00097c82 */ /* 0x000fe20008000000 */
[----:B--2---:R-:W-:-:S06]  /*12ec0*/  WARPGROUP.ARRIVE ;  /* 0x00000000000079c5 */ /* 0x004fcc0000000000 */
        /* <DEDUP_REMOVED lines=73> */
[----:B------:R-:W4:Y:S04]  /*13360*/  LDL.LU.64 R24, [R1] ;  /* 0x0000000001187983 */ /* 0x000f280000300a00 */
[----:B------:R-:W4:Y:S04]  /*13370*/  LDL.LU.64 R26, [R1+0x8] ;  /* 0x00000800011a7983 */ /* 0x000f280000300a00 */
        /* <DEDUP_REMOVED lines=54> */
[----:B------:R-:W4:Y:S01]  /*136e0*/  LDL.LU.64 R136, [R1+0x1c0] ;  /* 0x0001c00001887983 */ /* 0x000f220000300a00 */
[----:B--2---:R-:W-:-:S02]  /*136f0*/  IMAD.MOV.U32 R178, RZ, RZ, R150 ;  /* 0x000000ffffb27224 */ /* 0x004fc400078e0096 */
[----:B------:R-:W-:Y:S02]  /*13700*/  IMAD.MOV.U32 R177, RZ, RZ, R151 ;  /* 0x000000ffffb17224 */ /* 0x000fe400078e0097 */
[----:B---3--:R-:W-:Y:S02]  /*13710*/  IMAD.MOV.U32 R180, RZ, RZ, R148 ;  /* 0x000000ffffb47224 */ /* 0x008fe400078e0094 */
[----:B------:R-:W-:Y:S02]  /*13720*/  IMAD.MOV.U32 R179, RZ, RZ, R149 ;  /* 0x000000ffffb37224 */ /* 0x000fe400078e0095 */
[----:B----4-:R-:W-:Y:S02]  /*13730*/  IMAD.MOV.U32 R182, RZ, RZ, R146 ;  /* 0x000000ffffb67224 */ /* 0x010fe400078e0092 */
[----:B------:R-:W-:Y:S02]  /*13740*/  IMAD.MOV.U32 R181, RZ, RZ, R147 ;  /* 0x000000ffffb57224 */ /* 0x000fe400078e0093 */
[----:B------:R-:W-:-:S02]  /*13750*/  IMAD.MOV.U32 R184, RZ, RZ, R144 ;  /* 0x000000ffffb87224 */ /* 0x000fc400078e0090 */
[----:B------:R-:W-:Y:S02]  /*13760*/  IMAD.MOV.U32 R183, RZ, RZ, R145 ;  /* 0x000000ffffb77224 */ /* 0x000fe400078e0091 */
[----:B------:R-:W-:Y:S02]  /*13770*/  IMAD.MOV.U32 R186, RZ, RZ, R142 ;  /* 0x000000ffffba7224 */ /* 0x000fe400078e008e */
[----:B------:R-:W-:Y:S02]  /*13780*/  IMAD.MOV.U32 R185, RZ, RZ, R143 ;  /* 0x000000ffffb97224 */ /* 0x000fe400078e008f */
[----:B------:R-:W-:Y:S02]  /*13790*/  IMAD.MOV.U32 R188, RZ, RZ, R140 ;  /* 0x000000ffffbc7224 */ /* 0x000fe400078e008c */
[----:B------:R-:W-:Y:S02]  /*137a0*/  IMAD.MOV.U32 R187, RZ, RZ, R141 ;  /* 0x000000ffffbb7224 */ /* 0x000fe400078e008d */
[----:B------:R-:W-:-:S02]  /*137b0*/  IMAD.MOV.U32 R190, RZ, RZ, R138 ;  /* 0x000000ffffbe7224 */ /* 0x000fc400078e008a */
[----:B------:R-:W-:Y:S02]  /*137c0*/  IMAD.MOV.U32 R189, RZ, RZ, R139 ;  /* 0x000000ffffbd7224 */ /* 0x000fe400078e008b */
[----:B------:R-:W2:Y:S04]  /*137d0*/  LDL.LU.64 R138, [R1+0x1c8] ;  /* 0x0001c800018a7983 */ /* 0x000ea80000300a00 */
        /* <DEDUP_REMOVED lines=8> */
[----:B------:R-:W-:-:S02]  /*13860*/  IADD3 R201, P1, R201, UR24, RZ ;  /* 0x00000018c9c97c10 */ /* 0x000fc4000ff3e0ff */
[----:B------:R-:W-:Y:S02]  /*13870*/  IADD3 R203, P2, R203, UR24, RZ ;  /* 0x00000018cbcb7c10 */ /* 0x000fe4000ff5e0ff */
[----:B------:R-:W-:Y:S02]  /*13880*/  IADD3 R205, P3, R205, UR24, RZ ;  /* 0x00000018cdcd7c10 */ /* 0x000fe4000ff7e0ff */
[----:B------:R-:W-:Y:S02]  /*13890*/  IADD3 R207, P4, R207, UR24, RZ ;  /* 0x00000018cfcf7c10 */ /* 0x000fe4000ff9e0ff */
[----:B------:R-:W-:Y:S02]  /*138a0*/  IADD3 R211, P6, R211, UR24, RZ ;  /* 0x00000018d3d37c10 */ /* 0x000fe4000ffde0ff */
[----:B------:R-:W-:Y:S02]  /*138b0*/  IADD3 R209, P5, R209, UR24, RZ ;  /* 0x00000018d1d17c10 */ /* 0x000fe4000ffbe0ff */
[----:B------:R-:W-:-:S02]  /*138c0*/  IADD3 R213, P0, R213, UR24, RZ ;  /* 0x00000018d5d57c10 */ /* 0x000fc4000ff1e0ff */
[----:B------:R-:W-:Y:S02]  /*138d0*/  IADD3.X R200, R200, UR25, RZ, P1, !PT ;  /* 0x00000019c8c87c10 */ /* 0x000fe40008ffe4ff */
[----:B------:R-:W-:Y:S02]  /*138e0*/  IADD3 R215, P1, R215, UR24, RZ ;  /* 0x00000018d7d77c10 */ /* 0x000fe4000ff3e0ff */
[----:B------:R-:W-:Y:S02]  /*138f0*/  IADD3.X R202, R202, UR25, RZ, P2, !PT ;  /* 0x00000019caca7c10 */ /* 0x000fe400097fe4ff */
[----:B------:R-:W-:Y:S02]  /*13900*/  IADD3 R217, P2, R217, UR24, RZ ;  /* 0x00000018d9d97c10 */ /* 0x000fe4000ff5e0ff */
[----:B------:R-:W-:Y:S02]  /*13910*/  IADD3.X R204, R204, UR25, RZ, P3, !PT ;  /* 0x00000019cccc7c10 */ /* 0x000fe40009ffe4ff */
[----:B------:R-:W-:-:S02]  /*13920*/  IADD3 R219, P3, R219, UR24, RZ ;  /* 0x00000018dbdb7c10 */ /* 0x000fc4000ff7e0ff */
[----:B------:R-:W-:Y:S02]  /*13930*/  IADD3.X R206, R206, UR25, RZ, P4, !PT ;  /* 0x00000019cece7c10 */ /* 0x000fe4000a7fe4ff */
[----:B------:R-:W-:Y:S02]  /*13940*/  IADD3.X R210, R210, UR25, RZ, P6, !PT ;  /* 0x00000019d2d27c10 */ /* 0x000fe4000b7fe4ff */
[----:B------:R-:W-:Y:S02]  /*13950*/  IADD3 R221, P4, R221, UR24, RZ ;  /* 0x00000018dddd7c10 */ /* 0x000fe4000ff9e0ff */
[----:B------:R-:W-:Y:S02]  /*13960*/  IADD3.X R208, R208, UR25, RZ, P5, !PT ;  /* 0x00000019d0d07c10 */ /* 0x000fe4000affe4ff */
[----:B------:R-:W-:Y:S02]  /*13970*/  IADD3 R225, P6, R225, UR24, RZ ;  /* 0x00000018e1e17c10 */ /* 0x000fe4000ffde0ff */
[----:B------:R-:W-:-:S02]  /*13980*/  IADD3.X R212, R212, UR25, RZ, P0, !PT ;  /* 0x00000019d4d47c10 */ /* 0x000fc400087fe4ff */
[----:B------:R-:W-:Y:S02]  /*13990*/  IADD3 R223, P5, R223, UR24, RZ ;  /* 0x00000018dfdf7c10 */ /* 0x000fe4000ffbe0ff */
[----:B------:R-:W-:Y:S02]  /*139a0*/  IADD3 R227, P0, R227, UR24, RZ ;  /* 0x00000018e3e37c10 */ /* 0x000fe4000ff1e0ff */
[----:B------:R-:W-:Y:S02]  /*139b0*/  IADD3.X R214, R214, UR25, RZ, P1, !PT ;  /* 0x00000019d6d67c10 */ /* 0x000fe40008ffe4ff */
[----:B------:R-:W-:Y:S02]  /*139c0*/  IADD3 R229, P1, R229, UR24, RZ ;  /* 0x00000018e5e57c10 */ /* 0x000fe4000ff3e0ff */
[----:B------:R-:W-:Y:S02]  /*139d0*/  IADD3.X R216, R216, UR25, RZ, P2, !PT ;  /* 0x00000019d8d87c10 */ /* 0x000fe400097fe4ff */
[----:B------:R-:W-:-:S02]  /*139e0*/  IADD3 R231, P2, R231, UR24, RZ ;  /* 0x00000018e7e77c10 */ /* 0x000fc4000ff5e0ff */
[----:B------:R-:W-:Y:S02]  /*139f0*/  IADD3.X R218, R218, UR25, RZ, P3, !PT ;  /* 0x00000019dada7c10 */ /* 0x000fe40009ffe4ff */
[----:B------:R-:W-:Y:S02]  /*13a00*/  IADD3 R233, P3, R233, UR24, RZ ;  /* 0x00000018e9e97c10 */ /* 0x000fe4000ff7e0ff */
[----:B------:R-:W-:Y:S02]  /*13a10*/  IADD3.X R220, R220, UR25, RZ, P4, !PT ;  /* 0x00000019dcdc7c10 */ /* 0x000fe4000a7fe4ff */
[----:B------:R-:W-:Y:S02]  /*13a20*/  IADD3.X R224, R224, UR25, RZ, P6, !PT ;  /* 0x00000019e0e07c10 */ /* 0x000fe4000b7fe4ff */
[----:B------:R-:W-:Y:S02]  /*13a30*/  IADD3 R235, P4, R235, UR24, RZ ;  /* 0x00000018ebeb7c10 */ /* 0x000fe4000ff9e0ff */
[----:B------:R-:W-:-:S02]  /*13a40*/  IADD3.X R222, R222, UR25, RZ, P5, !PT ;  /* 0x00000019dede7c10 */ /* 0x000fc4000affe4ff */
[----:B------:R-:W-:Y:S02]  /*13a50*/  IADD3 R239, P6, R239, UR24, RZ ;  /* 0x00000018efef7c10 */ /* 0x000fe4000ffde0ff */
[----:B------:R-:W-:Y:S02]  /*13a60*/  IADD3.X R226, R226, UR25, RZ, P0, !PT ;  /* 0x00000019e2e27c10 */ /* 0x000fe400087fe4ff */
[----:B------:R-:W-:Y:S02]  /*13a70*/  IADD3 R237, P5, R237, UR24, RZ ;  /* 0x00000018eded7c10 */ /* 0x000fe4000ffbe0ff */
[----:B------:R-:W-:Y:S02]  /*13a80*/  IADD3 R241, P0, R241, UR24, RZ ;  /* 0x00000018f1f17c10 */ /* 0x000fe4000ff1e0ff */
[----:B------:R-:W-:Y:S02]  /*13a90*/  IADD3.X R228, R228, UR25, RZ, P1, !PT ;  /* 0x00000019e4e47c10 */ /* 0x000fe40008ffe4ff */
[----:B------:R-:W-:-:S02]  /*13aa0*/  IADD3 R243, P1, R243, UR24, RZ ;  /* 0x00000018f3f37c10 */ /* 0x000fc4000ff3e0ff */
[----:B------:R-:W-:Y:S02]  /*13ab0*/  IADD3.X R230, R230, UR25, RZ, P2, !PT ;  /* 0x00000019e6e67c10 */ /* 0x000fe400097fe4ff */
[----:B------:R-:W-:Y:S02]  /*13ac0*/  IADD3 R245, P2, R245, UR24, RZ ;  /* 0x00000018f5f57c10 */ /* 0x000fe4000ff5e0ff */
[----:B------:R-:W-:Y:S02]  /*13ad0*/  IADD3.X R232, R232, UR25, RZ, P3, !PT ;  /* 0x00000019e8e87c10 */ /* 0x000fe40009ffe4ff */
[----:B------:R-:W-:Y:S02]  /*13ae0*/  IADD3 R247, P3, R247, UR24, RZ ;  /* 0x00000018f7f77c10 */ /* 0x000fe4000ff7e0ff */
[----:B------:R-:W-:Y:S02]  /*13af0*/  IADD3.X R234, R234, UR25, RZ, P4, !PT ;  /* 0x00000019eaea7c10 */ /* 0x000fe4000a7fe4ff */
[----:B------:R-:W-:-:S02]  /*13b00*/  IADD3.X R238, R238, UR25, RZ, P6, !PT ;  /* 0x00000019eeee7c10 */ /* 0x000fc4000b7fe4ff */
[----:B------:R-:W-:Y:S02]  /*13b10*/  IADD3 R249, P4, R249, UR24, RZ ;  /* 0x00000018f9f97c10 */ /* 0x000fe4000ff9e0ff */
[----:B------:R-:W-:Y:S02]  /*13b20*/  IADD3.X R236, R236, UR25, RZ, P5, !PT ;  /* 0x00000019ecec7c10 */ /* 0x000fe4000affe4ff */
[----:B------:R-:W-:Y:S02]  /*13b30*/  IADD3 R177, P6, R177, UR24, RZ ;  /* 0x00000018b1b17c10 */ /* 0x000fe4000ffde0ff */
[----:B------:R-:W-:Y:S02]  /*13b40*/  IADD3.X R240, R240, UR25, RZ, P0, !PT ;  /* 0x00000019f0f07c10 */ /* 0x000fe400087fe4ff */
[----:B------:R-:W-:Y:S02]  /*13b50*/  IADD3 R251, P5, R251, UR24, RZ ;  /* 0x00000018fbfb7c10 */ /* 0x000fe4000ffbe0ff */
[----:B------:R-:W-:-:S02]  /*13b60*/  IADD3 R178, P0, R178, UR24, RZ ;  /* 0x00000018b2b27c10 */ /* 0x000fc4000ff1e0ff */
[----:B------:R-:W-:Y:S02]  /*13b70*/  IADD3.X R242, R242, UR25, RZ, P1, !PT ;  /* 0x00000019f2f27c10 */ /* 0x000fe40008ffe4ff */
[----:B------:R-:W-:Y:S02]  /*13b80*/  IADD3 R179, P1, R179, UR24, RZ ;  /* 0x00000018b3b37c10 */ /* 0x000fe4000ff3e0ff */
[----:B------:R-:W-:Y:S02]  /*13b90*/  IADD3.X R244, R244, UR25, RZ, P2, !PT ;  /* 0x00000019f4f47c10 */ /* 0x000fe400097fe4ff */
[----:B------:R-:W-:Y:S02]  /*13ba0*/  IADD3 R180, P2, R180, UR24, RZ ;  /* 0x00000018b4b47c10 */ /* 0x000fe4000ff5e0ff */
[----:B------:R-:W-:Y:S01]  /*13bb0*/  IADD3.X R246, R246, UR25, RZ, P3, !PT ;  /* 0x00000019f6f67c10 */ /* 0x000fe20009ffe4ff */
[----:B------:R-:W-:Y:S01]  /*13bc0*/  STL [R1+0x600], R177 ;  /* 0x000600b101007387 */ /* 0x000fe20000100800 */
[----:B------:R-:W-:-:S02]  /*13bd0*/  IADD3 R181, P3, R181, UR24, RZ ;  /* 0x00000018b5b57c10 */ /* 0x000fc4000ff7e0ff */
[----:B------:R-:W-:Y:S01]  /*13be0*/  IADD3.X R248, R248, UR25, RZ, P4, !PT ;  /* 0x00000019f8f87c10 */ /* 0x000fe2000a7fe4ff */
[----:B------:R-:W-:Y:S01]  /*13bf0*/  STL [R1+0x608], R178 ;  /* 0x000608b201007387 */ /* 0x000fe20000100800 */
[----:B------:R-:W-:Y:S02]  /*13c00*/  IADD3 R182, P4, R182, UR24, RZ ;  /* 0x00000018b6b67c10 */ /* 0x000fe4000ff9e0ff */
[----:B------:R-:W-:Y:S01]  /*13c10*/  IADD3.X R250, R250, UR25, RZ, P5, !PT ;  /* 0x00000019fafa7c10 */ /* 0x000fe2000affe4ff */
[----:B------:R-:W-:Y:S01]  /*13c20*/  STL [R1+0x610], R179 ;  /* 0x000610b301007387 */ /* 0x000fe20000100800 */
        /* <DEDUP_REMOVED lines=8> */
[----:B--2---:R-:W-:-:S06]  /*13cb0*/  WARPGROUP.ARRIVE ;  /* 0x00000000000079c5 */ /* 0x004fcc0000000000 */
[----:B------:R-:W-:Y:S01]  /*13cc0*/  QGMMA.64x256x32.F32.E5M2.E5M2 R24, gdesc[UR16], R24, gsb0 ;  /* 0x03e00000101879f3 */ /* 0x000fe20008003818 */
[----:B------:R-:W-:Y:S01]  /*13cd0*/  STL [R1+0x628], R182 ;  /* 0x000628b601007387 */ /* 0x000fe20000100800 */
[----:B------:R-:W-:-:S03]  /*13ce0*/  IADD3 R188, P1, R188, UR24, RZ ;  /* 0x00000018bcbc7c10 */ /* 0x000fc6000ff3e0ff */
[----:B------:R-:W-:Y:S01]  /*13cf0*/  STL [R1+0x630], R183 ;  /* 0x000630b701007387 */ /* 0x000fe20000100800 */
[----:B------:R-:W-:-:S03]  /*13d00*/  IADD3.X R189, R189, UR25, RZ, P2, !PT ;  /* 0x00000019bdbd7c10 */ /* 0x000fc600097fe4ff */
[----:B------:R-:W-:Y:S01]  /*13d10*/  STL [R1+0x638], R184 ;  /* 0x000638b801007387 */ /* 0x000fe20000100800 */
[----:B------:R-:W-:-:S03]  /*13d20*/  IADD3 R190, P2, R190, UR24, RZ ;  /* 0x00000018bebe7c10 */ /* 0x000fc6000ff5e0ff */
[----:B------:R-:W-:Y:S04]  /*13d30*/  STL [R1+0x604], R185 ;  /* 0x000604b901007387 */ /* 0x000fe80000100800 */
[----:B------:R-:W-:Y:S04]  /*13d40*/  STL [R1+0x640], R186 ;  /* 0x000640ba01007387 */ /* 0x000fe80000100800 */
[----:B------:R-:W-:Y:S04]  /*13d50*/  STL [R1+0x60c], R187 ;  /* 0x00060cbb01007387 */ /* 0x000fe80000100800 */
[----:B------:R-:W-:Y:S01]  /*13d60*/  STL [R1+0x648], R188 ;  /* 0x000648bc01007387 */ /* 0x000fe20000100800 */
[----:B------:R-:W-:-:S03]  /*13d70*/  WARPGROUP.DEPBAR.LE gsb0, 0x0 ;  /* 0x00008000000079c5 */ /* 0x000fc60000010000 */
[----:B------:R-:W-:Y:S04]  /*13d80*/  STL.64 [R1], R24 ;  /* 0x0000001801007387 */ /* 0x000fe80000100a00 */
[----:B------:R-:W-:Y:S04]  /*13d90*/  STL [R1+0x614], R189 ;  /* 0x000614bd01007387 */ /* 0x000fe80000100800 */
[----:B------:R-:W-:Y:S04]  /*13da0*/  STL.64 [R1+0x8], R26 ;  /* 0x0000081a01007387 */ /* 0x000fe80000100a00 */
[----:B------:R-:W-:Y:S04]  /*13db0*/  STL [R1+0x650], R190 ;  /* 0x000650be01007387 */ /* 0x000fe80000100800 */
        /* <DEDUP_REMOVED lines=65> */
[----:B------:R-:W2:Y:S04]  /*141d0*/  LDL.LU.64 R144, [R1+0x1220] ;  /* 0x0012200001907983 */ /* 0x000ea80000300a00 */
[----:B------:R-:W3:Y:S04]  /*141e0*/  LDL.LU.64 R142, [R1+0x1218] ;  /* 0x00121800018e7983 */ /* 0x000ee80000300a00 */
[----:B------:R-:W4:Y:S04]  /*141f0*/  LDL.LU.64 R140, [R1+0x1210] ;  /* 0x00121000018c7983 */ /* 0x000f280000300a00 */
[----:B------:R-:W2:Y:S04]  /*14200*/  LDL.LU.64 R138, [R1+0x1208] ;  /* 0x00120800018a7983 */ /* 0x000ea80000300a00 */
[----:B------:R-:W3:Y:S04]  /*14210*/  LDL.LU.64 R136, [R1+0x1200] ;  /* 0x0012000001887983 */ /* 0x000ee80000300a00 */
[----:B------:R-:W4:Y:S04]  /*14220*/  LDL.LU.64 R134, [R1+0x11f8] ;  /* 0x0011f80001867983 */ /* 0x000f280000300a00 */
[----:B------:R-:W2:Y:S04]  /*14230*/  LDL.LU.64 R132, [R1+0x11f0] ;  /* 0x0011f00001847983 */ /* 0x000ea80000300a00 */
        /* <DEDUP_REMOVED lines=45> */
[----:B------:R-:W-:-:S03]  /*14510*/  IADD3.X R191, R191, UR25, RZ, P3, !PT ;  /* 0x00000019bfbf7c10 */ /* 0x000fc60009ffe4ff */
        /* <DEDUP_REMOVED lines=9> */
[----:B------:R-:W-:-:S02]  /*145b0*/  IADD3.X R194, R194, UR25, RZ, P5, !PT ;  /* 0x00000019c2c27c10 */ /* 0x000fc4000affe4ff */
[----:B------:R-:W-:Y:S02]  /*145c0*/  IADD3.X R192, R192, UR25, RZ, P2, !PT ;  /* 0x00000019c0c07c10 */ /* 0x000fe400097fe4ff */
[----:B----4-:R-:W-:Y:S02]  /*145d0*/  IADD3.X R134, R134, UR25, RZ, P4, !PT ;  /* 0x0000001986867c10 */ /* 0x010fe4000a7fe4ff */
[----:B--2---:R-:W-:Y:S02]  /*145e0*/  IADD3 R133, P3, R133, UR24, RZ ;  /* 0x0000001885857c10 */ /* 0x004fe4000ff7e0ff */
[----:B------:R-:W-:-:S03]  /*145f0*/  IADD3 R135, P4, R135, UR24, RZ ;  /* 0x0000001887877c10 */ /* 0x000fc6000ff9e0ff */
[----:B------:R0:W-:Y:S01]  /*14600*/  STL [R1+0x658], R133 ;  /* 0x0006588501007387 */ /* 0x0001e20000100800 */
[----:B---3--:R-:W-:Y:S02]  /*14610*/  IADD3 R136, P5, R136, UR24, RZ ;  /* 0x0000001888887c10 */ /* 0x008fe4000ffbe0ff */
[----:B------:R-:W-:Y:S01]  /*14620*/  IADD3.X R137, R137, UR25, RZ, P6, !PT ;  /* 0x0000001989897c10 */ /* 0x000fe2000b7fe4ff */
[----:B0-----:R-:W2:Y:S04]  /*14630*/  LDL.LU R133, [R1+0x1038] ;  /* 0x0010380001857983 */ /* 0x001ea80000300800 */
[----:B------:R-:W-:Y:S04]  /*14640*/  STL [R1+0x61c], R191 ;  /* 0x00061cbf01007387 */ /* 0x000fe80000100800 */
[----:B------:R0:W-:Y:S01]  /*14650*/  STL [R1+0x624], R134 ;  /* 0x0006248601007387 */ /* 0x0001e20000100800 */
[----:B------:R-:W-:-:S03]  /*14660*/  IADD3 R138, P6, R138, UR24, RZ ;  /* 0x000000188a8a7c10 */ /* 0x000fc6000ffde0ff */
[----:B0-----:R-:W2:Y:S04]  /*14670*/  LDL.LU R134, [R1+0x1034] ;  /* 0x0010340001867983 */ /* 0x001ea80000300800 */
[----:B------:R0:W-:Y:S01]  /*14680*/  STL [R1+0x660], R135 ;  /* 0x0006608701007387 */ /* 0x0001e20000100800 */
[----:B------:R-:W-:-:S03]  /*14690*/  IADD3.X R139, R139, UR25, RZ, P0, !PT ;  /* 0x000000198b8b7c10 */ /* 0x000fc600087fe4ff */
[----:B0-----:R-:W2:Y:S04]  /*146a0*/  LDL.LU R135, [R1+0x1030] ;  /* 0x0010300001877983 */ /* 0x001ea80000300800 */
[----:B------:R-:W3:Y:S04]  /*146b0*/  LDL.LU R183, [R1+0x6b0] ;  /* 0x0006b00001b77983 */ /* 0x000ee80000300800 */
[----:B------:R0:W-:Y:S01]  /*146c0*/  STL [R1+0x62c], R194 ;  /* 0x00062cc201007387 */ /* 0x0001e20000100800 */
[----:B------:R-:W-:Y:S02]  /*146d0*/  IADD3 R140, P0, R140, UR24, RZ ;  /* 0x000000188c8c7c10 */ /* 0x000fe4000ff1e0ff */
[----:B------:R-:W-:Y:S01]  /*146e0*/  IADD3.X R141, R141, UR25, RZ, P1, !PT ;  /* 0x000000198d8d7c10 */ /* 0x000fe20008ffe4ff */
[----:B0-----:R-:W4:Y:S04]  /*146f0*/  LDL.LU R194, [R1+0x6b8] ;  /* 0x0006b80001c27983 */ /* 0x001f280000300800 */
[----:B------:R0:W-:Y:S01]  /*14700*/  STL [R1+0x668], R136 ;  /* 0x0006688801007387 */ /* 0x0001e20000100800 */
[----:B------:R-:W-:-:S03]  /*14710*/  IADD3 R142, P1, R142, UR24, RZ ;  /* 0x000000188e8e7c10 */ /* 0x000fc6000ff3e0ff */
[----:B0-----:R-:W2:Y:S04]  /*14720*/  LDL.LU R136, [R1+0x102c] ;  /* 0x00102c0001887983 */ /* 0x001ea80000300800 */
[----:B------:R0:W-:Y:S04]  /*14730*/  STL [R1+0x634], R137 ;  /* 0x0006348901007387 */ /* 0x0001e80000100800 */
[----:B0-----:R-:W2:Y:S04]  /*14740*/  LDL.LU R137, [R1+0x1028] ;  /* 0x0010280001897983 */ /* 0x001ea80000300800 */
[----:B------:R0:W-:Y:S01]  /*14750*/  STL [R1+0x670], R138 ;  /* 0x0006708a01007387 */ /* 0x0001e20000100800 */
[----:B------:R-:W-:-:S03]  /*14760*/  IADD3 R143, P2, R143, UR24, RZ ;  /* 0x000000188f8f7c10 */ /* 0x000fc6000ff5e0ff */
[----:B0-----:R-:W2:Y:S04]  /*14770*/  LDL.LU R138, [R1+0x1024] ;  /* 0x00102400018a7983 */ /* 0x001ea80000300800 */
[----:B------:R-:W2:Y:S04]  /*14780*/  LDL.LU R186, [R1+0x684] ;  /* 0x0006840001ba7983 */ /* 0x000ea80000300800 */
[----:B------:R0:W-:Y:S01]  /*14790*/  STL [R1+0x63c], R139 ;  /* 0x00063c8b01007387 */ /* 0x0001e20000100800 */
[----:B------:R-:W-:-:S03]  /*147a0*/  IADD3.X R144, R144, UR25, RZ, P3, !PT ;  /* 0x0000001990907c10 */ /* 0x000fc60009ffe4ff */
[----:B0-----:R-:W2:Y:S04]  /*147b0*/  LDL.LU R139, [R1+0x1020] ;  /* 0x00102000018b7983 */ /* 0x001ea80000300800 */
[----:B------:R0:W-:Y:S01]  /*147c0*/  STL [R1+0x678], R140 ;  /* 0x0006788c01007387 */ /* 0x0001e20000100800 */
[----:B------:R-:W-:-:S03]  /*147d0*/  IADD3 R145, P3, R145, UR24, RZ ;  /* 0x0000001891917c10 */ /* 0x000fc6000ff7e0ff */
[----:B0-----:R-:W2:Y:S04]  /*147e0*/  LDL.LU R140, [R1+0x101c] ;  /* 0x00101c00018c7983 */ /* 0x001ea80000300800 */
[----:B------:R0:W-:Y:S01]  /*147f0*/  STL [R1+0x644], R141 ;  /* 0x0006448d01007387 */ /* 0x0001e20000100800 */
[----:B------:R-:W-:-:S03]  /*14800*/  IADD3.X R146, R146, UR25, RZ, P4, !PT ;  /* 0x0000001992927c10 */ /* 0x000fc6000a7fe4ff */
[----:B0-----:R-:W2:Y:S04]  /*14810*/  LDL.LU R141, [R1+0x1018] ;  /* 0x00101800018d7983 */ /* 0x001ea80000300800 */
[----:B------:R0:W-:Y:S04]  /*14820*/  STL [R1+0x680], R142 ;  /* 0x0006808e01007387 */ /* 0x0001e80000100800 */
[----:B0-----:R-:W2:Y:S04]  /*14830*/  LDL.LU R142, [R1+0x1014] ;  /* 0x00101400018e7983 */ /* 0x001ea80000300800 */
[----:B------:R-:W2:Y:S04]  /*14840*/  LDL.LU R185, [R1+0x6c8] ;  /* 0x0006c80001b97983 */ /* 0x000ea80000300800 */
[----:B------:R-:W2:Y:S04]  /*14850*/  LDL.LU R187, [R1+0x694] ;  /* 0x0006940001bb7983 */ /* 0x000ea80000300800 */
[----:B------:R-:W-:Y:S04]  /*14860*/  STL [R1+0x64c], R192 ;  /* 0x00064cc001007387 */ /* 0x000fe80000100800 */
[----:B------:R0:W-:Y:S01]  /*14870*/  STL [R1+0x688], R143 ;  /* 0x0006888f01007387 */ /* 0x0001e20000100800 */
[----:B------:R-:W-:-:S03]  /*14880*/  IADD3 R147, P4, R147, UR24, RZ ;  /* 0x0000001893937c10 */ /* 0x000fc6000ff9e0ff */
[----:B0-----:R-:W2:Y:S04]  /*14890*/  LDL.LU R143, [R1+0x1010] ;  /* 0x00101000018f7983 */ /* 0x001ea80000300800 */
[----:B------:R-:W2:Y:S04]  /*148a0*/  LDL.LU R188, [R1+0x6d0] ;  /* 0x0006d00001bc7983 */ /* 0x000ea80000300800 */
[----:B------:R0:W-:Y:S01]  /*148b0*/  STL [R1+0x654], R144 ;  /* 0x0006549001007387 */ /* 0x0001e20000100800 */
[----:B------:R-:W-:Y:S02]  /*148c0*/  IADD3.X R148, R148, UR25, RZ, P5, !PT ;  /* 0x0000001994947c10 */ /* 0x000fe4000affe4ff */
[----:B------:R-:W-:Y:S01]  /*148d0*/  IADD3 R149, P5, R149, UR24, RZ ;  /* 0x0000001895957c10 */ /* 0x000fe2000ffbe0ff */
[----:B0-----:R-:W2:Y:S04]  /*148e0*/  LDL.LU R144, [R1+0x100c] ;  /* 0x00100c0001907983 */ /* 0x001ea80000300800 */
[----:B------:R0:W-:Y:S04]  /*148f0*/  STL [R1+0x690], R145 ;  /* 0x0006909101007387 */ /* 0x0001e80000100800 */
[----:B0-----:R-:W2:Y:S04]  /*14900*/  LDL.LU R145, [R1+0x1008] ;  /* 0x0010080001917983 */ /* 0x001ea80000300800 */
[----:B------:R0:W-:Y:S04]  /*14910*/  STL [R1+0x65c], R146 ;  /* 0x00065c9201007387 */ /* 0x0001e80000100800 */
[----:B0-----:R-:W2:Y:S04]  /*14920*/  LDL.LU R146, [R1+0x1004] ;  /* 0x0010040001927983 */ /* 0x001ea80000300800 */
[----:B------:R-:W2:Y:S04]  /*14930*/  LDL.LU R184, [R1+0x6d8] ;  /* 0x0006d80001b87983 */ /* 0x000ea80000300800 */
[----:B------:R-:W2:Y:S04]  /*14940*/  LDL.LU R189, [R1+0x6a4] ;  /* 0x0006a40001bd7983 */ /* 0x000ea80000300800 */
[----:B------:R-:W2:Y:S04]  /*14950*/  LDL.LU R190, [R1+0x6e0] ;  /* 0x0006e00001be7983 */ /* 0x000ea80000300800 */
[----:B------:R0:W-:Y:S01]  /*14960*/  STL [R1+0x698], R147 ;  /* 0x0006989301007387 */ /* 0x0001e20000100800 */
[----:B------:R-:W-:-:S03]  /*14970*/  IADD3.X R193, R193, UR25, RZ, P6, !PT ;  /* 0x00000019c1c17c10 */ /* 0x000fc6000b7fe4ff */
[----:B0-----:R-:W2:Y:S04]  /*14980*/  LDL.LU R147, [R1+0x1000] ;  /* 0x0010000001937983 */ /* 0x001ea80000300800 */
[----:B------:R0:W-:Y:S01]  /*14990*/  STL [R1+0x664], R148 ;  /* 0x0006649401007387 */ /* 0x0001e20000100800 */
[----:B------:R-:W-:-:S03]  /*149a0*/  IADD3 R150, P6, R150, UR24, RZ ;  /* 0x0000001896967c10 */ /* 0x000fc6000ffde0ff */
[----:B0-----:R-:W2:Y:S04]  /*149b0*/  LDL.LU R148, [R1+0xffc] ;  /* 0x000ffc0001947983 */ /* 0x001ea80000300800 */
[----:B------:R0:W-:Y:S04]  /*149c0*/  STL [R1+0x6a0], R149 ;  /* 0x0006a09501007387 */ /* 0x0001e80000100800 */
[----:B0-----:R-:W2:Y:S04]  /*149d0*/  LDL.LU R149, [R1+0xff8] ;  /* 0x000ff80001957983 */ /* 0x001ea80000300800 */
[----:B------:R-:W2:Y:S04]  /*149e0*/  LDL.LU R191, [R1+0x6e8] ;  /* 0x0006e80001bf7983 */ /* 0x000ea80000300800 */
[----:B------:R-:W2:Y:S04]  /*149f0*/  LDL.LU R192, [R1+0x6b4] ;  /* 0x0006b40001c07983 */ /* 0x000ea80000300800 */
[----:B------:R-:W-:Y:S04]  /*14a00*/  STL [R1+0x66c], R193 ;  /* 0x00066cc101007387 */ /* 0x000fe80000100800 */
[----:B------:R0:W-:Y:S04]  /*14a10*/  STL [R1+0x6a8], R150 ;  /* 0x0006a89601007387 */ /* 0x0001e80000100800 */
[----:B0-----:R-:W2:Y:S04]  /*14a20*/  LDL.LU R150, [R1+0xff4] ;  /* 0x000ff40001967983 */ /* 0x001ea80000300800 */
[----:B------:R-:W2:Y:S01]  /*14a30*/  LDL.LU R193, [R1+0x6f0] ;  /* 0x0006f00001c17983 */ /* 0x000ea20000300800 */
[----:B------:R-:W-:-:S02]  /*14a40*/  IADD3.X R151, R151, UR25, RZ, P0, !PT ;  /* 0x0000001997977c10 */ /* 0x000fc400087fe4ff */
[----:B------:R-:W-:-:S03]  /*14a50*/  IADD3.X R196, R196, UR25, RZ, P1, !PT ;  /* 0x00000019c4c47c10 */ /* 0x000fc60008ffe4ff */
[----:B------:R0:W-:Y:S01]  /*14a60*/  STL [R1+0x674], R151 ;  /* 0x0006749701007387 */ /* 0x0001e20000100800 */
[----:B------:R-:W-:-:S03]  /*14a70*/  IADD3.X R195, R195, UR25, RZ, P3, !PT ;  /* 0x00000019c3c37c10 */ /* 0x000fc60009ffe4ff */
[----:B0-----:R-:W2:Y:S04]  /*14a80*/  LDL.LU R151, [R1+0xff0] ;  /* 0x000ff00001977983 */ /* 0x001ea80000300800 */
[----:B------:R0:W-:Y:S01]  /*14a90*/  STL [R1+0x67c], R196 ;  /* 0x00067cc401007387 */ /* 0x0001e20000100800 */
[----:B---3--:R-:W-:-:S03]  /*14aa0*/  IADD3 R183, P0, R183, UR24, RZ ;  /* 0x00000018b7b77c10 */ /* 0x008fc6000ff1e0ff */
[----:B0-----:R-:W3:Y:S04]  /*14ab0*/  LDL.LU R196, [R1+0xfec] ;  /* 0x000fec0001c47983 */ /* 0x001ee80000300800 */
[----:B------:R0:W-:Y:S04]  /*14ac0*/  STL [R1+0x6b0], R183 ;  /* 0x0006b0b701007387 */ /* 0x0001e80000100800 */
[----:B------:R-:W3:Y:S01]  /*14ad0*/  LDL.LU R182, [R1+0x6f8] ;  /* 0x0006f80001b67983 */ /* 0x000ee20000300800 */
[----:B----4-:R-:W-:-:S03]  /*14ae0*/  IADD3 R194, P1, R194, UR24, RZ ;  /* 0x00000018c2c27c10 */ /* 0x010fc6000ff3e0ff */
[----:B0-----:R-:W4:Y:S04]  /*14af0*/  LDL.LU R183, [R1+0x6c4] ;  /* 0x0006c40001b77983 */ /* 0x001f280000300800 */
[----:B------:R0:W-:Y:S01]  /*14b00*/  STL [R1+0x6b8], R194 ;  /* 0x0006b8c201007387 */ /* 0x0001e20000100800 */
[----:B------:R-:W-:-:S03]  /*14b10*/  IADD3.X R2, R2, UR25, RZ, P5, !PT ;  /* 0x0000001902027c10 */ /* 0x000fc6000affe4ff */
[----:B0-----:R-:W4:Y:S01]  /*14b20*/  LDL.LU R194, [R1+0x700] ;  /* 0x0007000001c27983 */ /* 0x001f220000300800 */
[----:B------:R-:W-:Y:S02]  /*14b30*/  IADD3.X R4, R4, UR25, RZ, P0, !PT ;  /* 0x0000001904047c10 */ /* 0x000fe400087fe4ff */
[----:B--2---:R-:W-:Y:S02]  /*14b40*/  IADD3.X R186, R186, UR25, RZ, P2, !PT ;  /* 0x00000019baba7c10 */ /* 0x004fe400097fe4ff */
[----:B------:R-:W-:-:S05]  /*14b50*/  IADD3 R6, P2, R6, UR24, RZ ;  /* 0x0000001806067c10 */ /* 0x000fca000ff5e0ff */
[----:B------:R0:W-:Y:S04]  /*14b60*/  STL [R1+0x6c0], R6 ;  /* 0x0006c00601007387 */ /* 0x0001e80000100800 */
[----:B------:R1:W-:Y:S04]  /*14b70*/  STL [R1+0x684], R186 ;  /* 0x000684ba01007387 */ /* 0x0003e80000100800 */
[----:B0-----:R-:W2:Y:S04]  /*14b80*/  LDL.LU R6, [R1+0xfe8] ;  /* 0x000fe80001067983 */ /* 0x001ea80000300800 */
[----:B-1----:R-:W2:Y:S04]  /*14b90*/  LDL.LU R186, [R1+0x708] ;  /* 0x0007080001ba7983 */ /* 0x002ea80000300800 */
[----:B------:R0:W-:Y:S04]  /*14ba0*/  STL [R1+0x68c], R195 ;  /* 0x00068cc301007387 */ /* 0x0001e80000100800 */
[----:B0-----:R-:W2:Y:S01]  /*14bb0*/  LDL.LU R195, [R1+0x6d4] ;  /* 0x0006d40001c37983 */ /* 0x001ea20000300800 */
[----:B------:R-:W-:-:S02]  /*14bc0*/  IADD3.X R3, R3, UR25, RZ, P2, !PT ;  /* 0x0000001903037c10 */ /* 0x000fc400097fe4ff */
[----:B------:R-:W-:Y:S02]  /*14bd0*/  IADD3 R185, P3, R185, UR24, RZ ;  /* 0x00000018b9b97c10 */ /* 0x000fe4000ff7e0ff */
[----:B------:R-:W-:-:S05]  /*14be0*/  IADD3.X R187, R187, UR25, RZ, P4, !PT ;  /* 0x00000019bbbb7c10 */ /* 0x000fca000a7fe4ff */
[----:B------:R0:W-:Y:S04]  /*14bf0*/  STL [R1+0x694], R187 ;  /* 0x000694bb01007387 */ /* 0x0001e80000100800 */
[----:B0-----:R-:W2:Y:S04]  /*14c00*/  LDL.LU R187, [R1+0x710] ;  /* 0x0007100001bb7983 */ /* 0x001ea80000300800 */
[----:B------:R-:W-:Y:S01]  /*14c10*/  STL [R1+0x6c8], R185 ;  /* 0x0006c8b901007387 */ /* 0x000fe20000100800 */
[----:B------:R-:W-:-:S03]  /*14c20*/  IADD3 R188, P4, R188, UR24, RZ ;  /* 0x00000018bcbc7c10 */ /* 0x000fc6000ff9e0ff */
[----:B------:R0:W-:Y:S04]  /*14c30*/  STL [R1+0x69c], R2 ;  /* 0x00069c0201007387 */ /* 0x0001e80000100800 */
[----:B0-----:R-:W2:Y:S04]  /*14c40*/  LDL.LU R2, [R1+0xfe4] ;  /* 0x000fe40001027983 */ /* 0x001ea80000300800 */
[----:B------:R0:W-:Y:S04]  /*14c50*/  STL [R1+0x6d0], R188 ;  /* 0x0006d0bc01007387 */ /* 0x0001e80000100800 */
[----:B------:R-:W2:Y:S04]  /*14c60*/  LDL.LU R185, [R1+0x718] ;  /* 0x0007180001b97983 */ /* 0x000ea80000300800 */
[----:B0-----:R-:W2:Y:S04]  /*14c70*/  LDL.LU R188, [R1+0x6e4] ;  /* 0x0006e40001bc7983 */ /* 0x001ea80000300800 */
[----:B------:R-:W2:Y:S01]  /*14c80*/  LDL.LU R180, [R1+0x720] ;  /* 0x0007200001b47983 */ /* 0x000ea20000300800 */
[----:B------:R-:W-:-:S02]  /*14c90*/  IADD3 R184, P5, R184, UR24, RZ ;  /* 0x00000018b8b87c10 */ /* 0x000fc4000ffbe0ff */
[----:B------:R-:W-:-:S03]  /*14ca0*/  IADD3.X R189, R189, UR25, RZ, P6, !PT ;  /* 0x00000019bdbd7c10 */ /* 0x000fc6000b7fe4ff */
[----:B------:R-:W-:Y:S01]  /*14cb0*/  STL [R1+0x6d8], R184 ;  /* 0x0006d8b801007387 */ /* 0x000fe20000100800 */
[----:B------:R-:W-:-:S03]  /*14cc0*/  IADD3 R190, P6, R190, UR24, RZ ;  /* 0x00000018bebe7c10 */ /* 0x000fc6000ffde0ff */
[----:B------:R-:W-:Y:S04]  /*14cd0*/  STL [R1+0x6a4], R189 ;  /* 0x0006a4bd01007387 */ /* 0x000fe80000100800 */
[----:B------:R0:W-:Y:S04]  /*14ce0*/  STL [R1+0x6ac], R4 ;  /* 0x0006ac0401007387 */ /* 0x0001e80000100800 */
[----:B------:R1:W-:Y:S04]  /*14cf0*/  STL [R1+0x6e0], R190 ;  /* 0x0006e0be01007387 */ /* 0x0003e80000100800 */
[----:B0-----:R-:W2:Y:S04]  /*14d00*/  LDL.LU R4, [R1+0xfe0] ;  /* 0x000fe00001047983 */ /* 0x001ea80000300800 */
[----:B------:R-:W2:Y:S04]  /*14d10*/  LDL.LU R189, [R1+0x728] ;  /* 0x0007280001bd7983 */ /* 0x000ea80000300800 */
[----:B-1----:R-:W2:Y:S01]  /*14d20*/  LDL.LU R190, [R1+0x6f4] ;  /* 0x0006f40001be7983 */ /* 0x002ea20000300800 */
[----:B------:R-:W-:-:S05]  /*14d30*/  IADD3 R191, P0, R191, UR24, RZ ;  /* 0x00000018bfbf7c10 */ /* 0x000fca000ff1e0ff */
[----:B------:R0:W-:Y:S01]  /*14d40*/  STL [R1+0x6e8], R191 ;  /* 0x0006e8bf01007387 */ /* 0x0001e20000100800 */
[----:B------:R-:W-:-:S03]  /*14d50*/  IADD3.X R192, R192, UR25, RZ, P1, !PT ;  /* 0x00000019c0c07c10 */ /* 0x000fc60008ffe4ff */
[----:B0-----:R-:W2:Y:S04]  /*14d60*/  LDL.LU R191, [R1+0x730] ;  /* 0x0007300001bf7983 */ /* 0x001ea80000300800 */
[----:B------:R-:W-:Y:S04]  /*14d70*/  STL [R1+0x6b4], R192 ;  /* 0x0006b4c001007387 */ /* 0x000fe80000100800 */
[----:B------:R0:W-:Y:S01]  /*14d80*/  STL [R1+0x6bc], R3 ;  /* 0x0006bc0301007387 */ /* 0x0001e20000100800 */
[----:B------:R-:W-:-:S03]  /*14d90*/  IADD3 R193, P1, R193, UR24, RZ ;  /* 0x00000018c1c17c10 */ /* 0x000fc6000ff3e0ff */
[----:B0-----:R-:W2:Y:S04]  /*14da0*/  LDL.LU R3, [R1+0xfdc] ;  /* 0x000fdc0001037983 */ /* 0x001ea80000300800 */
[----:B------:R0:W-:Y:S04]  /*14db0*/  STL [R1+0x6f0], R193 ;  /* 0x0006f0c101007387 */ /* 0x0001e80000100800 */
[----:B------:R-:W2:Y:S04]  /*14dc0*/  LDL.LU R184, [R1+0x738] ;  /* 0x0007380001b87983 */ /* 0x000ea80000300800 */
[----:B------:R-:W2:Y:S04]  /*14dd0*/  LDL.LU R192, [R1+0x704] ;  /* 0x0007040001c07983 */ /* 0x000ea80000300800 */
[----:B0-----:R-:W2:Y:S01]  /*14de0*/  LDL.LU R193, [R1+0x740] ;  /* 0x0007400001c17983 */ /* 0x001ea20000300800 */
[----:B---3--:R-:W-:-:S02]  /*14df0*/  IADD3.X R196, R196, UR25, RZ, P4, !PT ;  /* 0x00000019c4c47c10 */ /* 0x008fc4000a7fe4ff */
[----:B------:R-:W-:Y:S02]  /*14e00*/  IADD3 R182, P2, R182, UR24, RZ ;  /* 0x00000018b6b67c10 */ /* 0x000fe4000ff5e0ff */
[----:B----4-:R-:W-:-:S03]  /*14e10*/  IADD3.X R183, R183, UR25, RZ, P3, !PT ;  /* 0x00000019b7b77c10 */ /* 0x010fc60009ffe4ff */
[----:B------:R0:W-:Y:S04]  /*14e20*/  STL [R1+0x6f8], R182 ;  /* 0x0006f8b601007387 */ /* 0x0001e80000100800 */
[----:B------:R-:W-:Y:S04]  /*14e30*/  STL [R1+0x6cc], R196 ;  /* 0x0006ccc401007387 */ /* 0x000fe80000100800 */
[----:B------:R-:W-:Y:S01]  /*14e40*/  STL [R1+0x6c4], R183 ;  /* 0x0006c4b701007387 */ /* 0x000fe20000100800 */
[----:B------:R-:W-:-:S05]  /*14e50*/  IADD3 R194, P3, R194, UR24, RZ ;  /* 0x00000018c2c27c10 */ /* 0x000fca000ff7e0ff */
[----:B------:R1:W-:Y:S04]  /*14e60*/  STL [R1+0x700], R194 ;  /* 0x000700c201007387 */ /* 0x0003e80000100800 */
[----:B------:R-:W3:Y:S04]  /*14e70*/  LDL.LU R181, [R1+0x748] ;  /* 0x0007480001b57983 */ /* 0x000ee80000300800 */
[----:B0-----:R-:W4:Y:S04]  /*14e80*/  LDL.LU R182, [R1+0x714] ;  /* 0x0007140001b67983 */ /* 0x001f280000300800 */
[----:B-1----:R-:W4:Y:S01]  /*14e90*/  LDL.LU R194, [R1+0x750] ;  /* 0x0007500001c27983 */ /* 0x002f220000300800 */
[----:B--2---:R-:W-:-:S02]  /*14ea0*/  IADD3 R186, P4, R186, UR24, RZ ;  /* 0x00000018baba7c10 */ /* 0x004fc4000ff9e0ff */
[----:B------:R-:W-:-:S03]  /*14eb0*/  IADD3.X R6, R6, UR25, RZ, P6, !PT ;  /* 0x0000001906067c10 */ /* 0x000fc6000b7fe4ff */
[----:B------:R0:W-:Y:S01]  /*14ec0*/  STL [R1+0x708], R186 ;  /* 0x000708ba01007387 */ /* 0x0001e20000100800 */
[----:B------:R-:W-:-:S03]  /*14ed0*/  IADD3.X R195, R195, UR25, RZ, P5, !PT ;  /* 0x00000019c3c37c10 */ /* 0x000fc6000affe4ff */
[----:B0-----:R-:W2:Y:S04]  /*14ee0*/  LDL.LU R186, [R1+0x758] ;  /* 0x0007580001ba7983 */ /* 0x001ea80000300800 */
[----:B------:R0:W-:Y:S04]  /*14ef0*/  STL [R1+0x6d4], R195 ;  /* 0x0006d4c301007387 */ /* 0x0001e80000100800 */
[----:B0-----:R-:W2:Y:S01]  /*14f00*/  LDL.LU R195, [R1+0x724] ;  /* 0x0007240001c37983 */ /* 0x001ea20000300800 */
[----:B------:R-:W-:-:S05]  /*14f10*/  IADD3 R187, P5, R187, UR24, RZ ;  /* 0x00000018bbbb7c10 */ /* 0x000fca000ffbe0ff */
[----:B------:R0:W-:Y:S04]  /*14f20*/  STL [R1+0x710], R187 ;  /* 0x000710bb01007387 */ /* 0x0001e80000100800 */
[----:B0-----:R-:W2:Y:S04]  /*14f30*/  LDL.LU R187, [R1+0x760] ;  /* 0x0007600001bb7983 */ /* 0x001ea80000300800 */
[----:B------:R0:W-:Y:S01]  /*14f40*/  STL [R1+0x6dc], R6 ;  /* 0x0006dc0601007387 */ /* 0x0001e20000100800 */
[----:B------:R-:W-:Y:S02]  /*14f50*/  IADD3.X R2, R2, UR25, RZ, P1, !PT ;  /* 0x0000001902027c10 */ /* 0x000fe40008ffe4ff */
[----:B------:R-:W-:Y:S01]  /*14f60*/  IADD3 R185, P6, R185, UR24, RZ ;  /* 0x00000018b9b97c10 */ /* 0x000fe2000ffde0ff */
[----:B0-----:R-:W2:Y:S01]  /*14f70*/  LDL.LU R6, [R1+0xfd8] ;  /* 0x000fd80001067983 */ /* 0x001ea20000300800 */
[----:B------:R-:W-:-:S03]  /*14f80*/  IADD3.X R188, R188, UR25, RZ, P0, !PT ;  /* 0x00000019bcbc7c10 */ /* 0x000fc600087fe4ff */
[----:B------:R-:W2:Y:S01]  /*14f90*/  LDL.LU R183, [R1+0x768] ;  /* 0x0007680001b77983 */ /* 0x000ea20000300800 */
[----:B------:R-:W-:-:S03]  /*14fa0*/  IADD3 R180, P0, R180, UR24, RZ ;  /* 0x00000018b4b47c10 */ /* 0x000fc6000ff1e0ff */
[----:B------:R0:W-:Y:S04]  /*14fb0*/  STL [R1+0x718], R185 ;  /* 0x000718b901007387 */ /* 0x0001e80000100800 */
[----:B0-----:R-:W2:Y:S04]  /*14fc0*/  LDL.LU R185, [R1+0x734] ;  /* 0x0007340001b97983 */ /* 0x001ea80000300800 */
[----:B------:R0:W-:Y:S04]  /*14fd0*/  STL [R1+0x6e4], R188 ;  /* 0x0006e4bc01007387 */ /* 0x0001e80000100800 */
[----:B0-----:R-:W2:Y:S04]  /*14fe0*/  LDL.LU R188, [R1+0x770] ;  /* 0x0007700001bc7983 */ /* 0x001ea80000300800 */
[----:B------:R0:W-:Y:S04]  /*14ff0*/  STL [R1+0x6ec], R2 ;  /* 0x0006ec0201007387 */ /* 0x0001e80000100800 */
[----:B0-----:R-:W2:Y:S01]  /*15000*/  LDL.LU R2, [R1+0xfd4] ;  /* 0x000fd40001027983 */ /* 0x001ea20000300800 */
[----:B------:R-:W-:-:S03]  /*15010*/  IADD3 R189, P1, R189, UR24, RZ ;  /* 0x00000018bdbd7c10 */ /* 0x000fc6000ff3e0ff */
[----:B------:R-:W-:Y:S01]  /*15020*/  STL [R1+0x720], R180 ;  /* 0x000720b401007387 */ /* 0x000fe20000100800 */
        /* <DEDUP_REMOVED lines=14> */
[----:B------:R-:W-:Y:S04]  /*15110*/  STL [R1+0x738], R184 ;  /* 0x000738b801007387 */ /* 0x000fe80000100800 */
[----:B------:R0:W-:Y:S04]  /*15120*/  STL [R1+0x70c], R3 ;  /* 0x00070c0301007387 */ /* 0x0001e80000100800 */
[----:B------:R1:W-:Y:S04]  /*15130*/  STL [R1+0x704], R192 ;  /* 0x000704c001007387 */ /* 0x0003e80000100800 */
[----:B0-----:R-:W2:Y:S01]  /*15140*/  LDL.LU R3, [R1+0xfcc] ;  /* 0x000fcc0001037983 */ /* 0x001ea20000300800 */
[----:B------:R-:W-:-:S05]  /*15150*/  IADD3 R193, P4, R193, UR24, RZ ;  /* 0x00000018c1c17c10 */ /* 0x000fca000ff9e0ff */
[----:B------:R0:W-:Y:S04]  /*15160*/  STL [R1+0x740], R193 ;  /* 0x000740c101007387 */ /* 0x0001e80000100800 */
[----:B------:R-:W2:Y:S04]  /*15170*/  LDL.LU R184, [R1+0x788] ;  /* 0x0007880001b87983 */ /* 0x000ea80000300800 */
[----:B-1----:R-:W2:Y:S04]  /*15180*/  LDL.LU R192, [R1+0x754] ;  /* 0x0007540001c07983 */ /* 0x002ea80000300800 */
[----:B0-----:R-:W2:Y:S01]  /*15190*/  LDL.LU R193, [R1+0x790] ;  /* 0x0007900001c17983 */ /* 0x001ea20000300800 */
[----:B---3--:R-:W-:-:S02]  /*151a0*/  IADD3 R181, P5, R181, UR24, RZ ;  /* 0x00000018b5b57c10 */ /* 0x008fc4000ffbe0ff */
[----:B----4-:R-:W-:-:S03]  /*151b0*/  IADD3.X R182, R182, UR25, RZ, P6, !PT ;  /* 0x00000019b6b67c10 */ /* 0x010fc6000b7fe4ff */
[----:B------:R-:W-:Y:S01]  /*151c0*/  STL [R1+0x748], R181 ;  /* 0x000748b501007387 */ /* 0x000fe20000100800 */
[----:B------:R-:W-:Y:S02]  /*151d0*/  IADD3 R194, P6, R194, UR24, RZ ;  /* 0x00000018c2c27c10 */ /* 0x000fe4000ffde0ff */
[----:B--2---:R-:W-:Y:S02]  /*151e0*/  IADD3.X R195, R195, UR25, RZ, P1, !PT ;  /* 0x00000019c3c37c10 */ /* 0x004fe40008ffe4ff */
[----:B------:R-:W-:Y:S02]  /*151f0*/  IADD3 R187, P1, R187, UR24, RZ ;  /* 0x00000018bbbb7c10 */ /* 0x000fe4000ff3e0ff */
[----:B------:R-:W-:Y:S02]  /*15200*/  IADD3.X R6, R6, UR25, RZ, P0, !PT ;  /* 0x0000001906067c10 */ /* 0x000fe400087fe4ff */
[----:B------:R-:W-:-:S03]  /*15210*/  IADD3 R186, P0, R186, UR24, RZ ;  /* 0x00000018baba7c10 */ /* 0x000fc6000ff1e0ff */
[----:B------:R0:W-:Y:S04]  /*15220*/  STL [R1+0x71c], R6 ;  /* 0x00071c0601007387 */ /* 0x0001e80000100800 */
[----:B------:R-:W-:Y:S04]  /*15230*/  STL [R1+0x714], R182 ;  /* 0x000714b601007387 */ /* 0x000fe80000100800 */
[----:B0-----:R-:W2:Y:S04]  /*15240*/  LDL.LU R6, [R1+0xfc8] ;  /* 0x000fc80001067983 */ /* 0x001ea80000300800 */
[----:B------:R0:W-:Y:S01]  /*15250*/  STL [R1+0x750], R194 ;  /* 0x000750c201007387 */ /* 0x0001e20000100800 */
[----:B------:R-:W-:-:S03]  /*15260*/  IADD3.X R185, R185, UR25, RZ, P3, !PT ;  /* 0x00000019b9b97c10 */ /* 0x000fc60009ffe4ff */
[----:B0-----:R-:W3:Y:S04]  /*15270*/  LDL.LU R194, [R1+0x798] ;  /* 0x0007980001c27983 */ /* 0x001ee80000300800 */
[----:B------:R0:W-:Y:S01]  /*15280*/  STL [R1+0x724], R195 ;  /* 0x000724c301007387 */ /* 0x0001e20000100800 */
[----:B------:R-:W-:-:S03]  /*15290*/  IADD3 R188, P3, R188, UR24, RZ ;  /* 0x00000018bcbc7c10 */ /* 0x000fc6000ff7e0ff */
[----:B0-----:R-:W4:Y:S01]  /*152a0*/  LDL.LU R195, [R1+0x764] ;  /* 0x0007640001c37983 */ /* 0x001f220000300800 */
[----:B------:R-:W-:-:S03]  /*152b0*/  IADD3.X R2, R2, UR25, RZ, P2, !PT ;  /* 0x0000001902027c10 */ /* 0x000fc600097fe4ff */
[----:B------:R0:W-:Y:S01]  /*152c0*/  STL [R1+0x758], R186 ;  /* 0x000758ba01007387 */ /* 0x0001e20000100800 */
[----:B------:R-:W-:-:S03]  /*152d0*/  IADD3 R183, P2, R183, UR24, RZ ;  /* 0x00000018b7b77c10 */ /* 0x000fc6000ff5e0ff */
[----:B0-----:R-:W4:Y:S04]  /*152e0*/  LDL.LU R186, [R1+0x7a0] ;  /* 0x0007a00001ba7983 */ /* 0x001f280000300800 */
[----:B------:R0:W-:Y:S04]  /*152f0*/  STL [R1+0x72c], R2 ;  /* 0x00072c0201007387 */ /* 0x0001e80000100800 */
[----:B------:R1:W-:Y:S04]  /*15300*/  STL [R1+0x760], R187 ;  /* 0x000760bb01007387 */ /* 0x0003e80000100800 */
[----:B0-----:R-:W4:Y:S04]  /*15310*/  LDL.LU R2, [R1+0xfc4] ;  /* 0x000fc40001027983 */ /* 0x001f280000300800 */
[----:B-1----:R-:W4:Y:S04]  /*15320*/  LDL.LU R187, [R1+0x7a8] ;  /* 0x0007a80001bb7983 */ /* 0x002f280000300800 */
[----:B------:R-:W4:Y:S04]  /*15330*/  LDL.LU R179, [R1+0x774] ;  /* 0x0007740001b37983 */ /* 0x000f280000300800 */
[----:B------:R-:W-:Y:S04]  /*15340*/  STL [R1+0x768], R183 ;  /* 0x000768b701007387 */ /* 0x000fe80000100800 */
[----:B------:R0:W-:Y:S01]  /*15350*/  STL [R1+0x734], R185 ;  /* 0x000734b901007387 */ /* 0x0001e20000100800 */
[----:B------:R-:W-:-:S03]  /*15360*/  IADD3.X R190, R190, UR25, RZ, P5, !PT ;  /* 0x00000019bebe7c10 */ /* 0x000fc6000affe4ff */
[----:B0-----:R-:W4:Y:S04]  /*15370*/  LDL.LU R185, [R1+0x7b0] ;  /* 0x0007b00001b97983 */ /* 0x001f280000300800 */
[----:B------:R-:W-:Y:S01]  /*15380*/  STL [R1+0x770], R188 ;  /* 0x000770bc01007387 */ /* 0x000fe20000100800 */
[----:B------:R-:W-:Y:S02]  /*15390*/  IADD3 R191, P5, R191, UR24, RZ ;  /* 0x00000018bfbf7c10 */ /* 0x000fe4000ffbe0ff */
[----:B------:R-:W-:Y:S02]  /*153a0*/  IADD3.X R4, R4, UR25, RZ, P4, !PT ;  /* 0x0000001904047c10 */ /* 0x000fe4000a7fe4ff */
[----:B------:R-:W-:-:S03]  /*153b0*/  IADD3 R189, P4, R189, UR24, RZ ;  /* 0x00000018bdbd7c10 */ /* 0x000fc6000ff9e0ff */
[----:B------:R0:W-:Y:S04]  /*153c0*/  STL [R1+0x73c], R4 ;  /* 0x00073c0401007387 */ /* 0x0001e80000100800 */
[----:B0-----:R-:W4:Y:S01]  /*153d0*/  LDL.LU R4, [R1+0xfc0] ;  /* 0x000fc00001047983 */ /* 0x001f220000300800 */
[----:B------:R-:W-:-:S03]  /*153e0*/  IADD3.X R3, R3, UR25, RZ, P6, !PT ;  /* 0x0000001903037c10 */ /* 0x000fc6000b7fe4ff */
[----:B------:R-:W4:Y:S04]  /*153f0*/  LDL.LU R188, [R1+0x7b8] ;  /* 0x0007b80001bc7983 */ /* 0x000f280000300800 */
[----:B------:R0:W-:Y:S04]  /*15400*/  STL [R1+0x778], R189 ;  /* 0x000778bd01007387 */ /* 0x0001e80000100800 */
[----:B0-----:R-:W4:Y:S04]  /*15410*/  LDL.LU R189, [R1+0x784] ;  /* 0x0007840001bd7983 */ /* 0x001f280000300800 */
[----:B------:R-:W4:Y:S04]  /*15420*/  LDL.LU R180, [R1+0x7c0] ;  /* 0x0007c00001b47983 */ /* 0x000f280000300800 */
[----:B------:R-:W-:Y:S04]  /*15430*/  STL [R1+0x744], R190 ;  /* 0x000744be01007387 */ /* 0x000fe80000100800 */
[----:B------:R0:W-:Y:S04]  /*15440*/  STL [R1+0x74c], R3 ;  /* 0x00074c0301007387 */ /* 0x0001e80000100800 */
[----:B------:R1:W-:Y:S04]  /*15450*/  STL [R1+0x780], R191 ;  /* 0x000780bf01007387 */ /* 0x0003e80000100800 */
[----:B0-----:R-:W4:Y:S01]  /*15460*/  LDL.LU R3, [R1+0xfbc] ;  /* 0x000fbc0001037983 */ /* 0x001f220000300800 */
[----:B------:R-:W-:-:S02]  /*15470*/  IADD3 R184, P6, R184, UR24, RZ ;  /* 0x00000018b8b87c10 */ /* 0x000fc4000ffde0ff */
[----:B------:R-:W-:Y:S01]  /*15480*/  IADD3.X R192, R192, UR25, RZ, P0, !PT ;  /* 0x00000019c0c07c10 */ /* 0x000fe200087fe4ff */
[----:B------:R-:W4:Y:S01]  /*15490*/  LDL.LU R181, [R1+0x7c8] ;  /* 0x0007c80001b57983 */ /* 0x000f220000300800 */
[----:B------:R-:W-:-:S03]  /*154a0*/  IADD3 R193, P0, R193, UR24, RZ ;  /* 0x00000018c1c17c10 */ /* 0x000fc6000ff1e0ff */
[----:B------:R-:W4:Y:S04]  /*154b0*/  LDL.LU R190, [R1+0x794] ;  /* 0x0007940001be7983 */ /* 0x000f280000300800 */
[----:B-1----:R-:W4:Y:S04]  /*154c0*/  LDL.LU R191, [R1+0x7d0] ;  /* 0x0007d00001bf7983 */ /* 0x002f280000300800 */
[----:B------:R-:W4:Y:S04]  /*154d0*/  LDL.LU R182, [R1+0x7d8] ;  /* 0x0007d80001b67983 */ /* 0x000f280000300800 */
[----:B------:R-:W-:Y:S04]  /*154e0*/  STL [R1+0x788], R184 ;  /* 0x000788b801007387 */ /* 0x000fe80000100800 */
[----:B------:R-:W4:Y:S04]  /*154f0*/  LDL.LU R183, [R1+0x7a4] ;  /* 0x0007a40001b77983 */ /* 0x000f280000300800 */
[----:B------:R0:W-:Y:S04]  /*15500*/  STL [R1+0x754], R192 ;  /* 0x000754c001007387 */ /* 0x0001e80000100800 */
[----:B0-----:R-:W4:Y:S04]  /*15510*/  LDL.LU R192, [R1+0x7e0] ;  /* 0x0007e00001c07983 */ /* 0x001f280000300800 */
[----:B------:R-:W-:Y:S01]  /*15520*/  STL [R1+0x790], R193 ;  /* 0x000790c101007387 */ /* 0x000fe20000100800 */
[----:B--2---:R-:W-:-:S05]  /*15530*/  IADD3.X R6, R6, UR25, RZ, P1, !PT ;  /* 0x0000001906067c10 */ /* 0x004fca0008ffe4ff */
[----:B------:R0:W-:Y:S01]  /*15540*/  STL [R1+0x75c], R6 ;  /* 0x00075c0601007387 */ /* 0x0001e20000100800 */
[----:B---3--:R-:W-:-:S03]  /*15550*/  IADD3 R194, P1, R194, UR24, RZ ;  /* 0x00000018c2c27c10 */ /* 0x008fc6000ff3e0ff */
[----:B0-----:R-:W2:Y:S04]  /*15560*/  LDL.LU R6, [R1+0xfb8] ;  /* 0x000fb80001067983 */ /* 0x001ea80000300800 */
[----:B------:R-:W3:Y:S04]  /*15570*/  LDL.LU R193, [R1+0x7e8] ;  /* 0x0007e80001c17983 */ /* 0x000ee80000300800 */
[----:B------:R0:W-:Y:S01]  /*15580*/  STL [R1+0x798], R194 ;  /* 0x000798c201007387 */ /* 0x0001e20000100800 */
[----:B----4-:R-:W-:-:S03]  /*15590*/  IADD3.X R195, R195, UR25, RZ, P2, !PT ;  /* 0x00000019c3c37c10 */ /* 0x010fc600097fe4ff */
[----:B0-----:R-:W4:Y:S04]  /*155a0*/  LDL.LU R194, [R1+0x7b4] ;  /* 0x0007b40001c27983 */ /* 0x001f280000300800 */
[----:B------:R0:W-:Y:S01]  /*155b0*/  STL [R1+0x764], R195 ;  /* 0x000764c301007387 */ /* 0x0001e20000100800 */
[----:B------:R-:W-:-:S03]  /*155c0*/  IADD3 R186, P2, R186, UR24, RZ ;  /* 0x00000018baba7c10 */ /* 0x000fc6000ff5e0ff */
[----:B0-----:R-:W3:Y:S01]  /*155d0*/  LDL.LU R195, [R1+0x7f0] ;  /* 0x0007f00001c37983 */ /* 0x001ee20000300800 */
[----:B------:R-:W-:Y:S02]  /*155e0*/  IADD3.X R2, R2, UR25, RZ, P3, !PT ;  /* 0x0000001902027c10 */ /* 0x000fe40009ffe4ff */
[----:B------:R-:W-:-:S03]  /*155f0*/  IADD3 R187, P3, R187, UR24, RZ ;  /* 0x00000018bbbb7c10 */ /* 0x000fc6000ff7e0ff */
[----:B------:R0:W-:Y:S01]  /*15600*/  STL [R1+0x76c], R2 ;  /* 0x00076c0201007387 */ /* 0x0001e20000100800 */
[----:B------:R-:W-:-:S03]  /*15610*/  IADD3.X R179, R179, UR25, RZ, P4, !PT ;  /* 0x00000019b3b37c10 */ /* 0x000fc6000a7fe4ff */
[----:B0-----:R-:W3:Y:S04]  /*15620*/  LDL.LU R2, [R1+0xfb4] ;  /* 0x000fb40001027983 */ /* 0x001ee80000300800 */
[----:B------:R0:W-:Y:S04]  /*15630*/  STL [R1+0x7a0], R186 ;  /* 0x0007a0ba01007387 */ /* 0x0001e80000100800 */
[----:B------:R-:W3:Y:S01]  /*15640*/  LDL.LU R184, [R1+0x7f8] ;  /* 0x0007f80001b87983 */ /* 0x000ee20000300800 */
[----:B------:R-:W-:-:S03]  /*15650*/  IADD3 R185, P4, R185, UR24, RZ ;  /* 0x00000018b9b97c10 */ /* 0x000fc6000ff9e0ff */
[----:B0-----:R-:W3:Y:S04]  /*15660*/  LDL.LU R186, [R1+0x7c4] ;  /* 0x0007c40001ba7983 */ /* 0x001ee80000300800 */
[----:B------:R0:W-:Y:S04]  /*15670*/  STL [R1+0x7a8], R187 ;  /* 0x0007a8bb01007387 */ /* 0x0001e80000100800 */
[----:B0-----:R-:W3:Y:S01]  /*15680*/  LDL.LU R187, [R1+0x800] ;  /* 0x0008000001bb7983 */ /* 0x001ee20000300800 */
[----:B------:R-:W-:-:S05]  /*15690*/  IADD3.X R4, R4, UR25, RZ, P5, !PT ;  /* 0x0000001904047c10 */ /* 0x000fca000affe4ff */
[----:B------:R0:W-:Y:S01]  /*156a0*/  STL [R1+0x77c], R4 ;  /* 0x00077c0401007387 */ /* 0x0001e20000100800 */
[----:B------:R-:W-:-:S03]  /*156b0*/  IADD3 R188, P5, R188, UR24, RZ ;  /* 0x00000018bcbc7c10 */ /* 0x000fc6000ffbe0ff */
[----:B------:R-:W-:Y:S04]  /*156c0*/  STL [R1+0x774], R179 ;  /* 0x000774b301007387 */ /* 0x000fe80000100800 */
[----:B0-----:R-:W3:Y:S01]  /*156d0*/  LDL.LU R4, [R1+0xfb0] ;  /* 0x000fb00001047983 */ /* 0x001ee20000300800 */
[----:B------:R-:W-:-:S03]  /*156e0*/  IADD3.X R189, R189, UR25, RZ, P6, !PT ;  /* 0x00000019bdbd7c10 */ /* 0x000fc6000b7fe4ff */
[----:B------:R0:W-:Y:S04]  /*156f0*/  STL [R1+0x7b0], R185 ;  /* 0x0007b0b901007387 */ /* 0x0001e80000100800 */
[----:B0-----:R-:W3:Y:S04]  /*15700*/  LDL.LU R185, [R1+0x808] ;  /* 0x0008080001b97983 */ /* 0x001ee80000300800 */
[----:B------:R0:W-:Y:S01]  /*15710*/  STL [R1+0x7b8], R188 ;  /* 0x0007b8bc01007387 */ /* 0x0001e20000100800 */
[----:B------:R-:W-:-:S03]  /*15720*/  IADD3.X R3, R3, UR25, RZ, P0, !PT ;  /* 0x0000001903037c10 */ /* 0x000fc600087fe4ff */
[----:B0-----:R-:W3:Y:S04]  /*15730*/  LDL.LU R188, [R1+0x7d4] ;  /* 0x0007d40001bc7983 */ /* 0x001ee80000300800 */
[----:B------:R0:W-:Y:S04]  /*15740*/  STL [R1+0x784], R189 ;  /* 0x000784bd01007387 */ /* 0x0001e80000100800 */
[----:B0-----:R-:W3:Y:S04]  /*15750*/  LDL.LU R189, [R1+0x810] ;  /* 0x0008100001bd7983 */ /* 0x001ee80000300800 */
[----:B------:R0:W-:Y:S04]  /*15760*/  STL [R1+0x78c], R3 ;  /* 0x00078c0301007387 */ /* 0x0001e80000100800 */
[----:B0-----:R-:W3:Y:S01]  /*15770*/  LDL.LU R3, [R1+0xfac] ;  /* 0x000fac0001037983 */ /* 0x001ee20000300800 */
[----:B------:R-:W-:-:S02]  /*15780*/  IADD3 R180, P6, R180, UR24, RZ ;  /* 0x00000018b4b47c10 */ /* 0x000fc4000ffde0ff */
[----:B------:R-:W-:Y:S02]  /*15790*/  IADD3 R181, P0, R181, UR24, RZ ;  /* 0x00000018b5b57c10 */ /* 0x000fe4000ff1e0ff */
[----:B------:R-:W-:Y:S01]  /*157a0*/  IADD3.X R190, R190, UR25, RZ, P1, !PT ;  /* 0x00000019bebe7c10 */ /* 0x000fe20008ffe4ff */
[----:B------:R-:W-:Y:S01]  /*157b0*/  STL [R1+0x7c0], R180 ;  /* 0x0007c0b401007387 */ /* 0x000fe20000100800 */
[----:B------:R-:W-:-:S03]  /*157c0*/  IADD3 R191, P1, R191, UR24, RZ ;  /* 0x00000018bfbf7c10 */ /* 0x000fc6000ff3e0ff */
[----:B------:R-:W-:Y:S01]  /*157d0*/  STL [R1+0x7c8], R181 ;  /* 0x0007c8b501007387 */ /* 0x000fe20000100800 */
[----:B------:R-:W-:Y:S02]  /*157e0*/  IADD3.X R183, R183, UR25, RZ, P3, !PT ;  /* 0x00000019b7b77c10 */ /* 0x000fe40009ffe4ff */
[----:B------:R-:W-:Y:S02]  /*157f0*/  IADD3 R192, P3, R192, UR24, RZ ;  /* 0x00000018c0c07c10 */ /* 0x000fe4000ff7e0ff */
[----:B--2---:R-:W-:-:S05]  /*15800*/  IADD3.X R6, R6, UR25, RZ, P2, !PT ;  /* 0x0000001906067c10 */ /* 0x004fca00097fe4ff */
[----:B------:R0:W-:Y:S04]  /*15810*/  STL [R1+0x79c], R6 ;  /* 0x00079c0601007387 */ /* 0x0001e80000100800 */
[----:B------:R1:W-:Y:S01]  /*15820*/  STL [R1+0x794], R190 ;  /* 0x000794be01007387 */ /* 0x0003e20000100800 */
[----:B------:R-:W-:-:S03]  /*15830*/  IADD3 R182, P2, R182, UR24, RZ ;  /* 0x00000018b6b67c10 */ /* 0x000fc6000ff5e0ff */
[----:B0-----:R-:W2:Y:S04]  /*15840*/  LDL.LU R6, [R1+0xfa8] ;  /* 0x000fa80001067983 */ /* 0x001ea80000300800 */
[----:B------:R0:W-:Y:S04]  /*15850*/  STL [R1+0x7d0], R191 ;  /* 0x0007d0bf01007387 */ /* 0x0001e80000100800 */
[----:B-1----:R-:W2:Y:S01]  /*15860*/  LDL.LU R190, [R1+0x818] ;  /* 0x0008180001be7983 */ /* 0x002ea20000300800 */
[----:B----4-:R-:W-:-:S03]  /*15870*/  IADD3.X R194, R194, UR25, RZ, P5, !PT ;  /* 0x00000019c2c27c10 */ /* 0x010fc6000affe4ff */
[----:B0-----:R-:W4:Y:S04]  /*15880*/  LDL.LU R191, [R1+0x7e4] ;  /* 0x0007e40001bf7983 */ /* 0x001f280000300800 */
[----:B------:R0:W-:Y:S04]  /*15890*/  STL [R1+0x7e0], R192 ;  /* 0x0007e0c001007387 */ /* 0x0001e80000100800 */
[----:B------:R-:W-:Y:S01]  /*158a0*/  STL [R1+0x7d8], R182 ;  /* 0x0007d8b601007387 */ /* 0x000fe20000100800 */
[----:B---3--:R-:W-:-:S03]  /*158b0*/  IADD3 R195, P5, R195, UR24, RZ ;  /* 0x00000018c3c37c10 */ /* 0x008fc6000ffbe0ff */
[----:B0-----:R-:W3:Y:S04]  /*158c0*/  LDL.LU R192, [R1+0x820] ;  /* 0x0008200001c07983 */ /* 0x001ee80000300800 */
[----:B------:R-:W-:Y:S01]  /*158d0*/  STL [R1+0x7a4], R183 ;  /* 0x0007a4b701007387 */ /* 0x000fe20000100800 */
[----:B------:R-:W-:Y:S02]  /*158e0*/  IADD3.X R2, R2, UR25, RZ, P4, !PT ;  /* 0x0000001902027c10 */ /* 0x000fe4000a7fe4ff */
[----:B------:R-:W-:-:S03]  /*158f0*/  IADD3 R193, P4, R193, UR24, RZ ;  /* 0x00000018c1c17c10 */ /* 0x000fc6000ff9e0ff */
[----:B------:R0:W-:Y:S04]  /*15900*/  STL [R1+0x7ac], R2 ;  /* 0x0007ac0201007387 */ /* 0x0001e80000100800 */
[----:B0-----:R-:W3:Y:S04]  /*15910*/  LDL.LU R2, [R1+0xfa4] ;  /* 0x000fa40001027983 */ /* 0x001ee80000300800 */
[----:B------:R0:W-:Y:S01]  /*15920*/  STL [R1+0x7e8], R193 ;  /* 0x0007e8c101007387 */ /* 0x0001e20000100800 */
[----:B------:R-:W-:-:S03]  /*15930*/  IADD3.X R186, R186, UR25, RZ, P0, !PT ;  /* 0x00000019baba7c10 */ /* 0x000fc600087fe4ff */
[----:B0-----:R-:W3:Y:S04]  /*15940*/  LDL.LU R193, [R1+0x828] ;  /* 0x0008280001c17983 */ /* 0x001ee80000300800 */
[----:B------:R0:W-:Y:S01]  /*15950*/  STL [R1+0x7b4], R194 ;  /* 0x0007b4c201007387 */ /* 0x0001e20000100800 */
[----:B------:R-:W-:-:S03]  /*15960*/  IADD3 R187, P0, R187, UR24, RZ ;  /* 0x00000018bbbb7c10 */ /* 0x000fc6000ff1e0ff */
[----:B0-----:R-:W3:Y:S01]  /*15970*/  LDL.LU R194, [R1+0x7f4] ;  /* 0x0007f40001c27983 */ /* 0x001ee20000300800 */
[----:B------:R-:W-:Y:S02]  /*15980*/  IADD3.X R4, R4, UR25, RZ, P6, !PT ;  /* 0x0000001904047c10 */ /* 0x000fe4000b7fe4ff */
[----:B------:R-:W-:-:S03]  /*15990*/  IADD3 R184, P6, R184, UR24, RZ ;  /* 0x00000018b8b87c10 */ /* 0x000fc6000ffde0ff */
[----:B------:R0:W-:Y:S04]  /*159a0*/  STL [R1+0x7bc], R4 ;  /* 0x0007bc0401007387 */ /* 0x0001e80000100800 */
[----:B------:R1:W-:Y:S04]  /*159b0*/  STL [R1+0x7f0], R195 ;  /* 0x0007f0c301007387 */ /* 0x0003e80000100800 */
[----:B0-----:R-:W3:Y:S04]  /*159c0*/  LDL.LU R4, [R1+0xfa0] ;  /* 0x000fa00001047983 */ /* 0x001ee80000300800 */
[----:B-1----:R-:W3:Y:S04]  /*159d0*/  LDL.LU R195, [R1+0x830] ;  /* 0x0008300001c37983 */ /* 0x002ee80000300800 */
[----:B------:R-:W3:Y:S04]  /*159e0*/  LDL.LU R178, [R1+0x838] ;  /* 0x0008380001b27983 */ /* 0x000ee80000300800 */
[----:B------:R-:W-:Y:S04]  /*159f0*/  STL [R1+0x7f8], R184 ;  /* 0x0007f8b801007387 */ /* 0x000fe80000100800 */
[----:B------:R0:W-:Y:S04]  /*15a00*/  STL [R1+0x7c4], R186 ;  /* 0x0007c4ba01007387 */ /* 0x0001e80000100800 */
[----:B0-----:R-:W3:Y:S04]  /*15a10*/  LDL.LU R186, [R1+0x804] ;  /* 0x0008040001ba7983 */ /* 0x001ee80000300800 */
[----:B------:R0:W-:Y:S04]  /*15a20*/  STL [R1+0x800], R187 ;  /* 0x000800bb01007387 */ /* 0x0001e80000100800 */
[----:B0-----:R-:W3:Y:S01]  /*15a30*/  LDL.LU R187, [R1+0x840] ;  /* 0x0008400001bb7983 */ /* 0x001ee20000300800 */
[----:B------:R-:W-:-:S05]  /*15a40*/  IADD3.X R3, R3, UR25, RZ, P1, !PT ;  /* 0x0000001903037c10 */ /* 0x000fca0008ffe4ff */
[----:B------:R0:W-:Y:S04]  /*15a50*/  STL [R1+0x7cc], R3 ;  /* 0x0007cc0301007387 */ /* 0x0001e80000100800 */
[----:B0-----:R-:W3:Y:S01]  /*15a60*/  LDL.LU R3, [R1+0xf9c] ;  /* 0x000f9c0001037983 */ /* 0x001ee20000300800 */
[----:B------:R-:W-:Y:S02]  /*15a70*/  IADD3.X R188, R188, UR25, RZ, P2, !PT ;  /* 0x00000019bcbc7c10 */ /* 0x000fe400097fe4ff */
[----:B------:R-:W-:Y:S02]  /*15a80*/  IADD3 R185, P1, R185, UR24, RZ ;  /* 0x00000018b9b97c10 */ /* 0x000fe4000ff3e0ff */
[----:B------:R-:W-:Y:S01]  /*15a90*/  IADD3 R189, P2, R189, UR24, RZ ;  /* 0x00000018bdbd7c10 */ /* 0x000fe2000ff5e0ff */
[----:B------:R0:W-:Y:S04]  /*15aa0*/  STL [R1+0x7d4], R188 ;  /* 0x0007d4bc01007387 */ /* 0x0001e80000100800 */
[----:B0-----:R-:W3:Y:S04]  /*15ab0*/  LDL.LU R188, [R1+0x848] ;  /* 0x0008480001bc7983 */ /* 0x001ee80000300800 */
[----:B------:R-:W-:Y:S04]  /*15ac0*/  STL [R1+0x808], R185 ;  /* 0x000808b901007387 */ /* 0x000fe80000100800 */
[----:B------:R-:W3:Y:S04]  /*15ad0*/  LDL.LU R179, [R1+0x814] ;  /* 0x0008140001b37983 */ /* 0x000ee80000300800 */
[----:B------:R-:W3:Y:S04]  /*15ae0*/  LDL.LU R180, [R1+0x850] ;  /* 0x0008500001b47983 */ /* 0x000ee80000300800 */
[----:B------:R-:W-:Y:S01]  /*15af0*/  STL [R1+0x810], R189 ;  /* 0x000810bd01007387 */ /* 0x000fe20000100800 */
[----:B--2---:R-:W-:-:S05]  /*15b00*/  IADD3.X R6, R6, UR25, RZ, P3, !PT ;  /* 0x0000001906067c10 */ /* 0x004fca0009ffe4ff */
[----:B------:R0:W-:Y:S01]  /*15b10*/  STL [R1+0x7dc], R6 ;  /* 0x0007dc0601007387 */ /* 0x0001e20000100800 */
[----:B------:R-:W-:-:S03]  /*15b20*/  IADD3 R190, P3, R190, UR24, RZ ;  /* 0x00000018bebe7c10 */ /* 0x000fc6000ff7e0ff */
[----:B0-----:R-:W2:Y:S01]  /*15b30*/  LDL.LU R6, [R1+0xf98] ;  /* 0x000f980001067983 */ /* 0x001ea20000300800 */
[----:B----4-:R-:W-:-:S03]  /*15b40*/  IADD3.X R191, R191, UR25, RZ, P4, !PT ;  /* 0x00000019bfbf7c10 */ /* 0x010fc6000a7fe4ff */
[----:B------:R-:W4:Y:S04]  /*15b50*/  LDL.LU R181, [R1+0x858] ;  /* 0x0008580001b57983 */ /* 0x000f280000300800 */
[----:B------:R-:W4:Y:S04]  /*15b60*/  LDL.LU R182, [R1+0x824] ;  /* 0x0008240001b67983 */ /* 0x000f280000300800 */
[----:B------:R-:W4:Y:S01]  /*15b70*/  LDL.LU R189, [R1+0x860] ;  /* 0x0008600001bd7983 */ /* 0x000f220000300800 */
[----:B---3--:R-:W-:-:S03]  /*15b80*/  IADD3 R192, P4, R192, UR24, RZ ;  /* 0x00000018c0c07c10 */ /* 0x008fc6000ff9e0ff */
[----:B------:R-:W3:Y:S04]  /*15b90*/  LDL.LU R183, [R1+0x868] ;  /* 0x0008680001b77983 */ /* 0x000ee80000300800 */
[----:B------:R-:W3:Y:S04]  /*15ba0*/  LDL.LU R184, [R1+0x834] ;  /* 0x0008340001b87983 */ /* 0x000ee80000300800 */
[----:B------:R0:W-:Y:S04]  /*15bb0*/  STL [R1+0x818], R190 ;  /* 0x000818be01007387 */ /* 0x0001e80000100800 */
[----:B0-----:R-:W3:Y:S01]  /*15bc0*/  LDL.LU R190, [R1+0x870] ;  /* 0x0008700001be7983 */ /* 0x001ee20000300800 */
[----:B------:R-:W-:-:S03]  /*15bd0*/  IADD3.X R2, R2, UR25, RZ, P5, !PT ;  /* 0x0000001902027c10 */ /* 0x000fc6000affe4ff */
[----:B------:R-:W-:Y:S04]  /*15be0*/  STL [R1+0x7e4], R191 ;  /* 0x0007e4bf01007387 */ /* 0x000fe80000100800 */
[----:B------:R0:W-:Y:S01]  /*15bf0*/  STL [R1+0x7ec], R2 ;  /* 0x0007ec0201007387 */ /* 0x0001e20000100800 */
[----:B------:R-:W-:-:S03]  /*15c00*/  IADD3 R193, P5, R193, UR24, RZ ;  /* 0x00000018c1c17c10 */ /* 0x000fc6000ffbe0ff */
[----:B0-----:R-:W3:Y:S04]  /*15c10*/  LDL.LU R2, [R1+0xf94] ;  /* 0x000f940001027983 */ /* 0x001ee80000300800 */
[----:B------:R0:W-:Y:S04]  /*15c20*/  STL [R1+0x820], R192 ;  /* 0x000820c001007387 */ /* 0x0001e80000100800 */
[----:B------:R-:W3:Y:S01]  /*15c30*/  LDL.LU R185, [R1+0x878] ;  /* 0x0008780001b97983 */ /* 0x000ee20000300800 */
[----:B------:R-:W-:-:S03]  /*15c40*/  IADD3.X R194, R194, UR25, RZ, P6, !PT ;  /* 0x00000019c2c27c10 */ /* 0x000fc6000b7fe4ff */
[----:B0-----:R-:W3:Y:S04]  /*15c50*/  LDL.LU R192, [R1+0x844] ;  /* 0x0008440001c07983 */ /* 0x001ee80000300800 */
[----:B------:R-:W3:Y:S04]  /*15c60*/  LDL.LU R191, [R1+0x880] ;  /* 0x0008800001bf7983 */ /* 0x000ee80000300800 */
[----:B------:R0:W-:Y:S04]  /*15c70*/  STL [R1+0x828], R193 ;  /* 0x000828c101007387 */ /* 0x0001e80000100800 */
[----:B0-----:R-:W3:Y:S04]  /*15c80*/  LDL.LU R193, [R1+0x888] ;  /* 0x0008880001c17983 */ /* 0x001ee80000300800 */
[----:B------:R-:W-:Y:S01]  /*15c90*/  STL [R1+0x7f4], R194 ;  /* 0x0007f4c201007387 */ /* 0x000fe20000100800 */
[----:B------:R-:W-:-:S02]  /*15ca0*/  IADD3.X R4, R4, UR25, RZ, P0, !PT ;  /* 0x0000001904047c10 */ /* 0x000fc400087fe4ff */
[----:B------:R-:W-:-:S03]  /*15cb0*/  IADD3 R195, P6, R195, UR24, RZ ;  /* 0x00000018c3c37c10 */ /* 0x000fc6000ffde0ff */
[----:B------:R0:W-:Y:S01]  /*15cc0*/  STL [R1+0x7fc], R4 ;  /* 0x0007fc0401007387 */ /* 0x0001e20000100800 */
[----:B------:R-:W-:-:S03]  /*15cd0*/  IADD3 R178, P0, R178, UR24, RZ ;  /* 0x00000018b2b27c10 */ /* 0x000fc6000ff1e0ff */
[----:B0-----:R-:W3:Y:S04]  /*15ce0*/  LDL.LU R4, [R1+0xf90] ;  /* 0x000f900001047983 */ /* 0x001ee80000300800 */
[----:B------:R0:W-:Y:S04]  /*15cf0*/  STL [R1+0x830], R195 ;  /* 0x000830c301007387 */ /* 0x0001e80000100800 */
[----:B------:R-:W3:Y:S01]  /*15d00*/  LDL.LU R194, [R1+0x854] ;  /* 0x0008540001c27983 */ /* 0x000ee20000300800 */
[----:B------:R-:W-:-:S03]  /*15d10*/  IADD3.X R186, R186, UR25, RZ, P1, !PT ;  /* 0x00000019baba7c10 */ /* 0x000fc60008ffe4ff */
[----:B0-----:R-:W3:Y:S04]  /*15d20*/  LDL.LU R195, [R1+0x890] ;  /* 0x0008900001c37983 */ /* 0x001ee80000300800 */
[----:B------:R-:W-:Y:S01]  /*15d30*/  STL [R1+0x838], R178 ;  /* 0x000838b201007387 */ /* 0x000fe20000100800 */
[----:B------:R-:W-:-:S05]  /*15d40*/  IADD3.X R3, R3, UR25, RZ, P2, !PT ;  /* 0x0000001903037c10 */ /* 0x000fca00097fe4ff */
[----:B------:R0:W-:Y:S04]  /*15d50*/  STL [R1+0x80c], R3 ;  /* 0x00080c0301007387 */ /* 0x0001e80000100800 */
[----:B------:R1:W-:Y:S04]  /*15d60*/  STL [R1+0x804], R186 ;  /* 0x000804ba01007387 */ /* 0x0003e80000100800 */
[----:B0-----:R-:W3:Y:S01]  /*15d70*/  LDL.LU R3, [R1+0xf8c] ;  /* 0x000f8c0001037983 */ /* 0x001ee20000300800 */
[----:B------:R-:W-:Y:S02]  /*15d80*/  IADD3 R187, P1, R187, UR24, RZ ;  /* 0x00000018bbbb7c10 */ /* 0x000fe4000ff3e0ff */
[----:B------:R-:W-:-:S03]  /*15d90*/  IADD3 R188, P2, R188, UR24, RZ ;  /* 0x00000018bcbc7c10 */ /* 0x000fc6000ff5e0ff */
[----:B------:R0:W-:Y:S01]  /*15da0*/  STL [R1+0x840], R187 ;  /* 0x000840bb01007387 */ /* 0x0001e20000100800 */
[----:B------:R-:W-:-:S03]  /*15db0*/  IADD3.X R179, R179, UR25, RZ, P3, !PT ;  /* 0x00000019b3b37c10 */ /* 0x000fc60009ffe4ff */
[----:B-1----:R-:W3:Y:S04]  /*15dc0*/  LDL.LU R186, [R1+0x898] ;  /* 0x0008980001ba7983 */ /* 0x002ee80000300800 */
[----:B0-----:R-:W3:Y:S04]  /*15dd0*/  LDL.LU R187, [R1+0x864] ;  /* 0x0008640001bb7983 */ /* 0x001ee80000300800 */
[----:B------:R0:W-:Y:S01]  /*15de0*/  STL [R1+0x848], R188 ;  /* 0x000848bc01007387 */ /* 0x0001e20000100800 */
[----:B------:R-:W-:-:S03]  /*15df0*/  IADD3 R180, P3, R180, UR24, RZ ;  /* 0x00000018b4b47c10 */ /* 0x000fc6000ff7e0ff */
[----:B0-----:R-:W3:Y:S01]  /*15e00*/  LDL.LU R188, [R1+0x8a0] ;  /* 0x0008a00001bc7983 */ /* 0x001ee20000300800 */
[----:B--2---:R-:W-:-:S05]  /*15e10*/  IADD3.X R6, R6, UR25, RZ, P4, !PT ;  /* 0x0000001906067c10 */ /* 0x004fca000a7fe4ff */
[----:B------:R0:W-:Y:S04]  /*15e20*/  STL [R1+0x81c], R6 ;  /* 0x00081c0601007387 */ /* 0x0001e80000100800 */
[----:B------:R-:W-:Y:S01]  /*15e30*/  STL [R1+0x814], R179 ;  /* 0x000814b301007387 */ /* 0x000fe20000100800 */
[----:B----4-:R-:W-:-:S03]  /*15e40*/  IADD3 R181, P4, R181, UR24, RZ ;  /* 0x00000018b5b57c10 */ /* 0x010fc6000ff9e0ff */
[----:B0-----:R-:W2:Y:S01]  /*15e50*/  LDL.LU R6, [R1+0xf88] ;  /* 0x000f880001067983 */ /* 0x001ea20000300800 */
[----:B------:R-:W-:-:S03]  /*15e60*/  IADD3.X R182, R182, UR25, RZ, P5, !PT ;  /* 0x00000019b6b67c10 */ /* 0x000fc6000affe4ff */
[----:B------:R-:W-:Y:S01]  /*15e70*/  STL [R1+0x850], R180 ;  /* 0x000850b401007387 */ /* 0x000fe20000100800 */
[----:B------:R-:W-:-:S03]  /*15e80*/  IADD3 R189, P5, R189, UR24, RZ ;  /* 0x00000018bdbd7c10 */ /* 0x000fc6000ffbe0ff */
[----:B------:R-:W-:Y:S01]  /*15e90*/  STL [R1+0x858], R181 ;  /* 0x000858b501007387 */ /* 0x000fe20000100800 */
[----:B---3--:R-:W-:Y:S02]  /*15ea0*/  IADD3.X R184, R184, UR25, RZ, P0, !PT ;  /* 0x00000019b8b87c10 */ /* 0x008fe400087fe4ff */
[----:B------:R-:W-:Y:S02]  /*15eb0*/  IADD3 R190, P0, R190, UR24, RZ ;  /* 0x00000018bebe7c10 */ /* 0x000fe4000ff1e0ff */
[----:B------:R-:W-:-:S05]  /*15ec0*/  IADD3.X R2, R2, UR25, RZ, P6, !PT ;  /* 0x0000001902027c10 */ /* 0x000fca000b7fe4ff */
[----:B------:R0:W-:Y:S01]  /*15ed0*/  STL [R1+0x82c], R2 ;  /* 0x00082c0201007387 */ /* 0x0001e20000100800 */
[----:B------:R-:W-:-:S03]  /*15ee0*/  IADD3 R183, P6, R183, UR24, RZ ;  /* 0x00000018b7b77c10 */ /* 0x000fc6000ffde0ff */
[----:B------:R-:W-:Y:S04]  /*15ef0*/  STL [R1+0x824], R182 ;  /* 0x000824b601007387 */ /* 0x000fe80000100800 */
[----:B0-----:R-:W3:Y:S01]  /*15f00*/  LDL.LU R2, [R1+0xf84] ;  /* 0x000f840001027983 */ /* 0x001ee20000300800 */
[----:B------:R-:W-:-:S03]  /*15f10*/  IADD3.X R192, R192, UR25, RZ, P2, !PT ;  /* 0x00000019c0c07c10 */ /* 0x000fc600097fe4ff */
[----:B------:R0:W-:Y:S01]  /*15f20*/  STL [R1+0x860], R189 ;  /* 0x000860bd01007387 */ /* 0x0001e20000100800 */
[----:B------:R-:W-:-:S03]  /*15f30*/  IADD3 R191, P2, R191, UR24, RZ ;  /* 0x00000018bfbf7c10 */ /* 0x000fc6000ff5e0ff */
[----:B0-----:R-:W4:Y:S04]  /*15f40*/  LDL.LU R189, [R1+0x8a8] ;  /* 0x0008a80001bd7983 */ /* 0x001f280000300800 */
[----:B------:R0:W-:Y:S04]  /*15f50*/  STL [R1+0x870], R190 ;  /* 0x000870be01007387 */ /* 0x0001e80000100800 */
[----:B------:R-:W-:Y:S04]  /*15f60*/  STL [R1+0x868], R183 ;  /* 0x000868b701007387 */ /* 0x000fe80000100800 */
[----:B0-----:R-:W4:Y:S04]  /*15f70*/  LDL.LU R190, [R1+0x874] ;  /* 0x0008740001be7983 */ /* 0x001f280000300800 */
[----:B------:R-:W-:Y:S01]  /*15f80*/  STL [R1+0x834], R184 ;  /* 0x000834b801007387 */ /* 0x000fe20000100800 */
[----:B------:R-:W-:-:S02]  /*15f90*/  IADD3.X R4, R4, UR25, RZ, P1, !PT ;  /* 0x0000001904047c10 */ /* 0x000fc40008ffe4ff */
[----:B------:R-:W-:-:S03]  /*15fa0*/  IADD3 R185, P1, R185, UR24, RZ ;  /* 0x00000018b9b97c10 */ /* 0x000fc6000ff3e0ff */
[----:B------:R0:W-:Y:S04]  /*15fb0*/  STL [R1+0x83c], R4 ;  /* 0x00083c0401007387 */ /* 0x0001e80000100800 */
[----:B0-----:R-:W4:Y:S04]  /*15fc0*/  LDL.LU R4, [R1+0xf80] ;  /* 0x000f800001047983 */ /* 0x001f280000300800 */
[----:B------:R0:W-:Y:S04]  /*15fd0*/  STL [R1+0x844], R192 ;  /* 0x000844c001007387 */ /* 0x0001e80000100800 */
        /* <DEDUP_REMOVED lines=8> */
[----:B------:R0:W-:Y:S04]  /*16060*/  STL [R1+0x888], R193 ;  /* 0x000888c101007387 */ /* 0x0001e80000100800 */
[----:B0-----:R-:W4:Y:S01]  /*16070*/  LDL.LU R193, [R1+0x884] ;  /* 0x0008840001c17983 */ /* 0x001f220000300800 */
[----:B------:R-:W-:-:S02]  /*16080*/  IADD3.X R194, R194, UR25, RZ, P4, !PT ;  /* 0x00000019c2c27c10 */ /* 0x000fc4000a7fe4ff */
[----:B------:R-:W-:Y:S01]  /*16090*/  IADD3 R195, P4, R195, UR24, RZ ;  /* 0x00000018c3c37c10 */ /* 0x000fe2000ff9e0ff */
[----:B------:R-:W4:Y:S04]  /*160a0*/  LDL.LU R176, [R1+0x8c0] ;  /* 0x0008c00001b07983 */ /* 0x000f280000300800 */
[----:B------:R-:W-:Y:S01]  /*160b0*/  STL [R1+0x854], R194 ;  /* 0x000854c201007387 */ /* 0x000fe20000100800 */
[----:B------:R-:W-:Y:S02]  /*160c0*/  IADD3.X R187, R187, UR25, RZ, P6, !PT ;  /* 0x00000019bbbb7c10 */ /* 0x000fe4000b7fe4ff */
[----:B------:R-:W-:Y:S02]  /*160d0*/  IADD3 R188, P6, R188, UR24, RZ ;  /* 0x00000018bcbc7c10 */ /* 0x000fe4000ffde0ff */
[----:B--2---:R-:W-:-:S02]  /*160e0*/  IADD3.X R6, R6, UR25, RZ, P5, !PT ;  /* 0x0000001906067c10 */ /* 0x004fc4000affe4ff */
[----:B------:R-:W-:-:S03]  /*160f0*/  IADD3 R186, P5, R186, UR24, RZ ;  /* 0x00000018baba7c10 */ /* 0x000fc6000ffbe0ff */
[----:B------:R0:W-:Y:S04]  /*16100*/  STL [R1+0x85c], R6 ;  /* 0x00085c0601007387 */ /* 0x0001e80000100800 */
[----:B------:R1:W-:Y:S04]  /*16110*/  STL [R1+0x890], R195 ;  /* 0x000890c301007387 */ /* 0x0003e80000100800 */
[----:B0-----:R-:W2:Y:S04]  /*16120*/  LDL.LU R6, [R1+0xf78] ;  /* 0x000f780001067983 */ /* 0x001ea80000300800 */
[----:B------:R-:W2:Y:S04]  /*16130*/  LDL.LU R194, [R1+0x8c8] ;  /* 0x0008c80001c27983 */ /* 0x000ea80000300800 */
[----:B-1----:R-:W2:Y:S04]  /*16140*/  LDL.LU R195, [R1+0x894] ;  /* 0x0008940001c37983 */ /* 0x002ea80000300800 */
[----:B------:R-:W2:Y:S04]  /*16150*/  LDL.LU R177, [R1+0x8d0] ;  /* 0x0008d00001b17983 */ /* 0x000ea80000300800 */
[----:B------:R-:W-:Y:S04]  /*16160*/  STL [R1+0x898], R186 ;  /* 0x000898ba01007387 */ /* 0x000fe80000100800 */
[----:B------:R-:W2:Y:S04]  /*16170*/  LDL.LU R178, [R1+0x8d8] ;  /* 0x0008d80001b27983 */ /* 0x000ea80000300800 */
[----:B------:R-:W-:Y:S04]  /*16180*/  STL [R1+0x864], R187 ;  /* 0x000864bb01007387 */ /* 0x000fe80000100800 */
[----:B------:R-:W2:Y:S04]  /*16190*/  LDL.LU R179, [R1+0x8a4] ;  /* 0x0008a40001b37983 */ /* 0x000ea80000300800 */
[----:B------:R-:W2:Y:S04]  /*161a0*/  LDL.LU R180, [R1+0x8e0] ;  /* 0x0008e00001b47983 */ /* 0x000ea80000300800 */
[----:B------:R-:W-:Y:S01]  /*161b0*/  STL [R1+0x8a0], R188 ;  /* 0x0008a0bc01007387 */ /* 0x000fe20000100800 */
[----:B---3--:R-:W-:-:S05]  /*161c0*/  IADD3.X R2, R2, UR25, RZ, P0, !PT ;  /* 0x0000001902027c10 */ /* 0x008fca00087fe4ff */
[----:B------:R0:W-:Y:S04]  /*161d0*/  STL [R1+0x86c], R2 ;  /* 0x00086c0201007387 */ /* 0x0001e80000100800 */
[----:B0-----:R-:W3:Y:S01]  /*161e0*/  LDL.LU R2, [R1+0xf74] ;  /* 0x000f740001027983 */ /* 0x001ee20000300800 */
[----:B----4-:R-:W-:-:S03]  /*161f0*/  IADD3 R189, P0, R189, UR24, RZ ;  /* 0x00000018bdbd7c10 */ /* 0x010fc6000ff1e0ff */
[----:B------:R-:W4:Y:S04]  /*16200*/  LDL.LU R181, [R1+0x8e8] ;  /* 0x0008e80001b57983 */ /* 0x000f280000300800 */
[----:B------:R-:W4:Y:S04]  /*16210*/  LDL.LU R182, [R1+0x8b4] ;  /* 0x0008b40001b67983 */ /* 0x000f280000300800 */
[----:B------:R-:W4:Y:S01]  /*16220*/  LDL.LU R183, [R1+0x8f0] ;  /* 0x0008f00001b77983 */ /* 0x000f220000300800 */
[----:B------:R-:W-:-:S03]  /*16230*/  IADD3.X R190, R190, UR25, RZ, P1, !PT ;  /* 0x00000019bebe7c10 */ /* 0x000fc60008ffe4ff */
[----:B------:R-:W4:Y:S04]  /*16240*/  LDL.LU R184, [R1+0x8f8] ;  /* 0x0008f80001b87983 */ /* 0x000f280000300800 */
[----:B------:R-:W4:Y:S04]  /*16250*/  LDL.LU R185, [R1+0x8c4] ;  /* 0x0008c40001b97983 */ /* 0x000f280000300800 */
[----:B------:R-:W4:Y:S04]  /*16260*/  LDL.LU R186, [R1+0x900] ;  /* 0x0009000001ba7983 */ /* 0x000f280000300800 */
[----:B------:R0:W-:Y:S04]  /*16270*/  STL [R1+0x8a8], R189 ;  /* 0x0008a8bd01007387 */ /* 0x0001e80000100800 */
[----:B------:R-:W4:Y:S04]  /*16280*/  LDL.LU R187, [R1+0x908] ;  /* 0x0009080001bb7983 */ /* 0x000f280000300800 */
[----:B------:R-:W4:Y:S04]  /*16290*/  LDL.LU R188, [R1+0x8d4] ;  /* 0x0008d40001bc7983 */ /* 0x000f280000300800 */
[----:B0-----:R-:W4:Y:S04]  /*162a0*/  LDL.LU R189, [R1+0x910] ;  /* 0x0009100001bd7983 */ /* 0x001f280000300800 */
[----:B------:R0:W-:Y:S01]  /*162b0*/  STL [R1+0x874], R190 ;  /* 0x000874be01007387 */ /* 0x0001e20000100800 */
[----:B------:R-:W-:-:S03]  /*162c0*/  IADD3.X R4, R4, UR25, RZ, P2, !PT ;  /* 0x0000001904047c10 */ /* 0x000fc600097fe4ff */
[----:B0-----:R-:W4:Y:S01]  /*162d0*/  LDL.LU R190, [R1+0x918] ;  /* 0x0009180001be7983 */ /* 0x001f220000300800 */
[----:B------:R-:W-:-:S05]  /*162e0*/  IADD3 R192, P1, R192, UR24, RZ ;  /* 0x00000018c0c07c10 */ /* 0x000fca000ff3e0ff */
[----:B------:R0:W-:Y:S04]  /*162f0*/  STL [R1+0x8b0], R192 ;  /* 0x0008b0c001007387 */ /* 0x0001e80000100800 */
[----:B0-----:R-:W4:Y:S04]  /*16300*/  LDL.LU R192, [R1+0x8e4] ;  /* 0x0008e40001c07983 */ /* 0x001f280000300800 */
[----:B------:R0:W-:Y:S04]  /*16310*/  STL [R1+0x87c], R4 ;  /* 0x00087c0401007387 */ /* 0x0001e80000100800 */
[----:B0-----:R-:W4:Y:S01]  /*16320*/  LDL.LU R4, [R1+0xf70] ;  /* 0x000f700001047983 */ /* 0x001f220000300800 */
[----:B------:R-:W-:-:S02]  /*16330*/  IADD3.X R3, R3, UR25, RZ, P4, !PT ;  /* 0x0000001903037c10 */ /* 0x000fc4000a7fe4ff */
[----:B------:R-:W-:-:S05]  /*16340*/  IADD3 R191, P2, R191, UR24, RZ ;  /* 0x00000018bfbf7c10 */ /* 0x000fca000ff5e0ff */
[----:B------:R0:W-:Y:S01]  /*16350*/  STL [R1+0x8b8], R191 ;  /* 0x0008b8bf01007387 */ /* 0x0001e20000100800 */
[----:B------:R-:W-:-:S03]  /*16360*/  IADD3.X R193, R193, UR25, RZ, P3, !PT ;  /* 0x00000019c1c17c10 */ /* 0x000fc60009ffe4ff */
[----:B0-----:R-:W4:Y:S04]  /*16370*/  LDL.LU R191, [R1+0x928] ;  /* 0x0009280001bf7983 */ /* 0x001f280000300800 */
[----:B------:R0:W-:Y:S04]  /*16380*/  STL [R1+0x884], R193 ;  /* 0x000884c101007387 */ /* 0x0001e80000100800 */
[----:B0-----:R-:W4:Y:S04]  /*16390*/  LDL.LU R193, [R1+0x8f4] ;  /* 0x0008f40001c17983 */ /* 0x001f280000300800 */
[----:B------:R0:W-:Y:S04]  /*163a0*/  STL [R1+0x88c], R3 ;  /* 0x00088c0301007387 */ /* 0x0001e80000100800 */
[----:B0-----:R-:W4:Y:S01]  /*163b0*/  LDL.LU R3, [R1+0xf6c] ;  /* 0x000f6c0001037983 */ /* 0x001f220000300800 */
[----:B------:R-:W-:-:S05]  /*163c0*/  IADD3 R176, P3, R176, UR24, RZ ;  /* 0x00000018b0b07c10 */ /* 0x000fca000ff7e0ff */
[----:B------:R-:W-:Y:S01]  /*163d0*/  STL [R1+0x8c0], R176 ;  /* 0x0008c0b001007387 */ /* 0x000fe20000100800 */
[----:B--2---:R-:W-:Y:S02]  /*163e0*/  IADD3.X R6, R6, UR25, RZ, P6, !PT ;  /* 0x0000001906067c10 */ /* 0x004fe4000b7fe4ff */
[----:B------:R-:W-:Y:S02]  /*163f0*/  IADD3 R194, P4, R194, UR24, RZ ;  /* 0x00000018c2c27c10 */ /* 0x000fe4000ff9e0ff */
[----:B------:R-:W-:-:S03]  /*16400*/  IADD3.X R195, R195, UR25, RZ, P5, !PT ;  /* 0x00000019c3c37c10 */ /* 0x000fc6000affe4ff */
[----:B------:R0:W-:Y:S01]  /*16410*/  STL [R1+0x8c8], R194 ;  /* 0x0008c8c201007387 */ /* 0x0001e20000100800 */
[----:B------:R-:W-:-:S03]  /*16420*/  IADD3 R177, P5, R177, UR24, RZ ;  /* 0x00000018b1b17c10 */ /* 0x000fc6000ffbe0ff */
[----:B0-----:R-:W2:Y:S01]  /*16430*/  LDL.LU R194, [R1+0x90c] ;  /* 0x00090c0001c27983 */ /* 0x001ea20000300800 */
[----:B------:R-:W-:-:S03]  /*16440*/  IADD3 R178, P6, R178, UR24, RZ ;  /* 0x00000018b2b27c10 */ /* 0x000fc6000ffde0ff */
[----:B------:R0:W-:Y:S01]  /*16450*/  STL [R1+0x894], R195 ;  /* 0x000894c301007387 */ /* 0x0001e20000100800 */
[----:B------:R-:W-:-:S03]  /*16460*/  IADD3.X R179, R179, UR25, RZ, P0, !PT ;  /* 0x00000019b3b37c10 */ /* 0x000fc600087fe4ff */
[----:B0-----:R-:W2:Y:S01]  /*16470*/  LDL.LU R195, [R1+0x914] ;  /* 0x0009140001c37983 */ /* 0x001ea20000300800 */
[----:B------:R-:W-:-:S03]  /*16480*/  IADD3 R180, P0, R180, UR24, RZ ;  /* 0x00000018b4b47c10 */ /* 0x000fc6000ff1e0ff */
[----:B------:R0:W-:Y:S04]  /*16490*/  STL [R1+0x89c], R6 ;  /* 0x00089c0601007387 */ /* 0x0001e80000100800 */
[----:B0-----:R-:W2:Y:S04]  /*164a0*/  LDL.LU R6, [R1+0xf68] ;  /* 0x000f680001067983 */ /* 0x001ea80000300800 */
[----:B------:R-:W-:Y:S01]  /*164b0*/  STL [R1+0x8d0], R177 ;  /* 0x0008d0b101007387 */ /* 0x000fe20000100800 */
[----:B---3--:R-:W-:-:S03]  /*164c0*/  IADD3.X R2, R2, UR25, RZ, P1, !PT ;  /* 0x0000001902027c10 */ /* 0x008fc60008ffe4ff */
[----:B------:R-:W-:Y:S01]  /*164d0*/  STL [R1+0x8d8], R178 ;  /* 0x0008d8b201007387 */ /* 0x000fe20000100800 */
[----:B----4-:R-:W-:-:S03]  /*164e0*/  IADD3 R181, P1, R181, UR24, RZ ;  /* 0x00000018b5b57c10 */ /* 0x010fc6000ff3e0ff */
[----:B------:R0:W-:Y:S01]  /*164f0*/  STL [R1+0x8ac], R2 ;  /* 0x0008ac0201007387 */ /* 0x0001e20000100800 */
[----:B------:R-:W-:-:S03]  /*16500*/  IADD3.X R182, R182, UR25, RZ, P2, !PT ;  /* 0x00000019b6b67c10 */ /* 0x000fc600097fe4ff */
[----:B------:R-:W-:Y:S01]  /*16510*/  STL [R1+0x8a4], R179 ;  /* 0x0008a4b301007387 */ /* 0x000fe20000100800 */
[----:B------:R-:W-:-:S03]  /*16520*/  IADD3 R183, P2, R183, UR24, RZ ;  /* 0x00000018b7b77c10 */ /* 0x000fc6000ff5e0ff */
[----:B0-----:R-:W3:Y:S04]  /*16530*/  LDL.LU R2, [R1+0xf64] ;  /* 0x000f640001027983 */ /* 0x001ee80000300800 */
[----:B------:R-:W-:Y:S01]  /*16540*/  STL [R1+0x8e0], R180 ;  /* 0x0008e0b401007387 */ /* 0x000fe20000100800 */
[----:B------:R-:W-:-:S03]  /*16550*/  IADD3.X R185, R185, UR25, RZ, P4, !PT ;  /* 0x00000019b9b97c10 */ /* 0x000fc6000a7fe4ff */
[----:B------:R-:W-:Y:S01]  /*16560*/  STL [R1+0x8e8], R181 ;  /* 0x0008e8b501007387 */ /* 0x000fe20000100800 */
[----:B------:R-:W-:Y:S02]  /*16570*/  IADD3.X R4, R4, UR25, RZ, P3, !PT ;  /* 0x0000001904047c10 */ /* 0x000fe40009ffe4ff */
[----:B------:R-:W-:-:S03]  /*16580*/  IADD3 R184, P3, R184, UR24, RZ ;  /* 0x00000018b8b87c10 */ /* 0x000fc6000ff7e0ff */
[----:B------:R0:W-:Y:S04]  /*16590*/  STL [R1+0x8bc], R4 ;  /* 0x0008bc0401007387 */ /* 0x0001e80000100800 */
[----:B------:R-:W-:Y:S04]  /*165a0*/  STL [R1+0x8b4], R182 ;  /* 0x0008b4b601007387 */ /* 0x000fe80000100800 */
[----:B0-----:R-:W4:Y:S04]  /*165b0*/  LDL.LU R4, [R1+0xf60] ;  /* 0x000f600001047983 */ /* 0x001f280000300800 */
[----:B------:R-:W-:Y:S04]  /*165c0*/  STL [R1+0x8f0], R183 ;  /* 0x0008f0b701007387 */ /* 0x000fe80000100800 */
[----:B------:R-:W-:Y:S01]  /*165d0*/  STL [R1+0x8f8], R184 ;  /* 0x0008f8b801007387 */ /* 0x000fe20000100800 */
[----:B------:R-:W-:-:S05]  /*165e0*/  IADD3.X R3, R3, UR25, RZ, P5, !PT ;  /* 0x0000001903037c10 */ /* 0x000fca000affe4ff */
[----:B------:R0:W-:Y:S04]  /*165f0*/  STL [R1+0x8cc], R3 ;  /* 0x0008cc0301007387 */ /* 0x0001e80000100800 */
[----:B------:R-:W-:Y:S04]  /*16600*/  STL [R1+0x8c4], R185 ;  /* 0x0008c4b901007387 */ /* 0x000fe80000100800 */
[----:B0-----:R-:W4:Y:S01]  /*16610*/  LDL.LU R3, [R1+0xf5c] ;  /* 0x000f5c0001037983 */ /* 0x001f220000300800 */
[----:B------:R-:W-:Y:S02]  /*16620*/  IADD3 R186, P4, R186, UR24, RZ ;  /* 0x00000018baba7c10 */ /* 0x000fe4000ff9e0ff */
[----:B------:R-:W-:-:S02]  /*16630*/  IADD3 R187, P5, R187, UR24, RZ ;  /* 0x00000018bbbb7c10 */ /* 0x000fc4000ffbe0ff */
[----:B------:R-:W-:Y:S01]  /*16640*/  IADD3.X R188, R188, UR25, RZ, P6, !PT ;  /* 0x00000019bcbc7c10 */ /* 0x000fe2000b7fe4ff */
[----:B------:R-:W-:Y:S01]  /*16650*/  STL [R1+0x900], R186 ;  /* 0x000900ba01007387 */ /* 0x000fe20000100800 */
[----:B------:R-:W-:Y:S02]  /*16660*/  IADD3 R189, P6, R189, UR24, RZ ;  /* 0x00000018bdbd7c10 */ /* 0x000fe4000ffde0ff */
[----:B------:R-:W-:Y:S01]  /*16670*/  IADD3.X R192, R192, UR25, RZ, P1, !PT ;  /* 0x00000019c0c07c10 */ /* 0x000fe20008ffe4ff */
[----:B------:R-:W-:Y:S01]  /*16680*/  STL [R1+0x908], R187 ;  /* 0x000908bb01007387 */ /* 0x000fe20000100800 */
[----:B------:R-:W-:Y:S02]  /*16690*/  IADD3.X R193, R193, UR25, RZ, P3, !PT ;  /* 0x00000019c1c17c10 */ /* 0x000fe40009ffe4ff */
[----:B--2---:R-:W-:Y:S02]  /*166a0*/  IADD3.X R6, R6, UR25, RZ, P0, !PT ;  /* 0x0000001906067c10 */ /* 0x004fe400087fe4ff */
[----:B------:R-:W-:-:S03]  /*166b0*/  IADD3 R190, P0, R190, UR24, RZ ;  /* 0x00000018bebe7c10 */ /* 0x000fc6000ff1e0ff */
[----:B------:R0:W-:Y:S04]  /*166c0*/  STL [R1+0x8dc], R6 ;  /* 0x0008dc0601007387 */ /* 0x0001e80000100800 */
[----:B------:R-:W-:Y:S04]  /*166d0*/  STL [R1+0x8d4], R188 ;  /* 0x0008d4bc01007387 */ /* 0x000fe80000100800 */
[----:B0-----:R-:W2:Y:S04]  /*166e0*/  LDL.LU R6, [R1+0xf58] ;  /* 0x000f580001067983 */ /* 0x001ea80000300800 */
[----:B------:R-:W-:Y:S04]  /*166f0*/  STL [R1+0x910], R189 ;  /* 0x000910bd01007387 */ /* 0x000fe80000100800 */
[----:B------:R0:W-:Y:S01]  /*16700*/  STL [R1+0x8e4], R192 ;  /* 0x0008e4c001007387 */ /* 0x0001e20000100800 */
[----:B---3--:R-:W-:-:S03]  /*16710*/  IADD3.X R2, R2, UR25, RZ, P2, !PT ;  /* 0x0000001902027c10 */ /* 0x008fc600097fe4ff */
[----:B------:R-:W-:Y:S01]  /*16720*/  STL [R1+0x918], R190 ;  /* 0x000918be01007387 */ /* 0x000fe20000100800 */
[----:B------:R-:W-:Y:S02]  /*16730*/  IADD3 R191, P2, R191, UR24, RZ ;  /* 0x00000018bfbf7c10 */ /* 0x000fe4000ff5e0ff */
[----:B----4-:R-:W-:Y:S01]  /*16740*/  IADD3.X R4, R4, UR25, RZ, P4, !PT ;  /* 0x0000001904047c10 */ /* 0x010fe2000a7fe4ff */
[----:B------:R-:W-:Y:S01]  /*16750*/  WARPGROUP.ARRIVE ;  /* 0x00000000000079c5 */ /* 0x000fe20000000000 */
[----:B------:R-:W-:Y:S01]  /*16760*/  IADD3 R3, P1, R3, UR24, RZ ;  /* 0x0000001803037c10 */ /* 0x000fe2000ff3e0ff */
[----:B------:R-:W-:Y:S01]  /*16770*/  UMOV UR20, UR16 ;  /* 0x0000001000147c82 */ /* 0x000fe20008000000 */
[----:B------:R-:W-:Y:S01]  /*16780*/  IADD3.X R194, R194, UR25, RZ, P6, !PT ;  /* 0x00000019c2c27c10 */ /* 0x000fe2000b7fe4ff */
[----:B------:R-:W-:Y:S01]  /*16790*/  UMOV UR21, UR17 ;  /* 0x0000001100157c82 */ /* 0x000fe20008000000 */
[----:B------:R-:W-:Y:S01]  /*167a0*/  IADD3.X R195, R195, UR25, RZ, P0, !PT ;  /* 0x00000019c3c37c10 */ /* 0x000fe200087fe4ff */
[----:B------:R1:W-:Y:S01]  /*167b0*/  STL [R1+0x920], R3 ;  /* 0x0009200301007387 */ /* 0x0003e20000100800 */
[----:B------:R-:W-:Y:S01]  /*167c0*/  UMOV UR22, UR10 ;  /* 0x0000000a00167c82 */ /* 0x000fe20008000000 */
[----:B------:R-:W-:Y:S01]  /*167d0*/  UMOV UR23, UR11 ;  /* 0x0000000b00177c82 */ /* 0x000fe20008000000 */
[----:B0-----:R-:W0:Y:S01]  /*167e0*/  LDC R192, c[0x0][0x238] ;  /* 0x00008e00ffc07b82 */ /* 0x001e220000000800 */
[----:B------:R-:W-:Y:S01]  /*167f0*/  QGMMA.64x256x32.F32.E5M2.E5M2 R24, gdesc[UR20], R24, gsb0 ;  /* 0x03e00000141879f3 */ /* 0x000fe20008003818 */
[----:B-1----:R-:W3:Y:S04]  /*16800*/  LDL.LU R3, [R1+0xf54] ;  /* 0x000f540001037983 */ /* 0x002ee80000300800 */
[----:B------:R1:W-:Y:S04]  /*16810*/  STL [R1+0x8ec], R2 ;  /* 0x0008ec0201007387 */ /* 0x0003e80000100800 */
[----:B-1----:R-:W4:Y:S04]  /*16820*/  LDL.LU R2, [R1+0xf50] ;  /* 0x000f500001027983 */ /* 0x002f280000300800 */
[----:B------:R-:W-:Y:S04]  /*16830*/  STL [R1+0x928], R191 ;  /* 0x000928bf01007387 */ /* 0x000fe80000100800 */
[----:B------:R1:W-:Y:S04]  /*16840*/  STL [R1+0x8fc], R4 ;  /* 0x0008fc0401007387 */ /* 0x0003e80000100800 */
[----:B------:R-:W-:Y:S04]  /*16850*/  STL [R1+0x8f4], R193 ;  /* 0x0008f4c101007387 */ /* 0x000fe80000100800 */
[----:B-1----:R-:W3:Y:S01]  /*16860*/  LDL.LU R4, [R1+0xf4c] ;  /* 0x000f4c0001047983 */ /* 0x002ee20000300800 */
[----:B--2---:R-:W-:-:S02]  /*16870*/  IADD3.X R6, R6, UR25, RZ, P1, !PT ;  /* 0x0000001906067c10 */ /* 0x004fc40008ffe4ff */
[----:B----4-:R-:W-:-:S05]  /*16880*/  IADD3.X R2, R2, UR25, RZ, P5, !PT ;  /* 0x0000001902027c10 */ /* 0x010fca000affe4ff */
[----:B------:R1:W-:Y:S04]  /*16890*/  STL [R1+0x904], R2 ;  /* 0x0009040201007387 */ /* 0x0003e80000100800 */
[----:B-1----:R-:W2:Y:S01]  /*168a0*/  LDL.LU R2, [R1+0xf48] ;  /* 0x000f480001027983 */ /* 0x002ea20000300800 */
[----:B---3--:R-:W-:-:S03]  /*168b0*/  IADD3.X R4, R4, UR25, RZ, P2, !PT ;  /* 0x0000001904047c10 */ /* 0x008fc600097fe4ff */
[----:B------:R1:W-:Y:S04]  /*168c0*/  STL [R1+0x91c], R6 ;  /* 0x00091c0601007387 */ /* 0x0003e80000100800 */
[----:B------:R-:W-:Y:S04]  /*168d0*/  STL [R1+0x90c], R194 ;  /* 0x00090cc201007387 */ /* 0x000fe80000100800 */
[----:B-1----:R3:W5:Y:S04]  /*168e0*/  LDL.LU R6, [R1+0xf44] ;  /* 0x000f440001067983 */ /* 0x0027680000300800 */
[----:B------:R-:W-:Y:S04]  /*168f0*/  STL [R1+0x914], R195 ;  /* 0x000914c301007387 */ /* 0x000fe80000100800 */
[----:B------:R1:W-:Y:S04]  /*16900*/  STL [R1+0x924], R4 ;  /* 0x0009240401007387 */ /* 0x0003e80000100800 */
[----:B-1----:R3:W5:Y:S01]  /*16910*/  LDL.LU R4, [R1+0xf40] ;  /* 0x000f400001047983 */ /* 0x0027620000300800 */
[----:B------:R-:W1:Y:S01]  /*16920*/  S2R R196, SR_TID.X ;  /* 0x0000000000c47919 */ /* 0x000e620000002100 */
[----:B------:R-:W-:-:S05]  /*16930*/  VIADD R199, R199, 0xffffffff ;  /* 0xffffffffc7c77836 */ /* 0x000fca0000000000 */
[----:B------:R-:W-:Y:S01]  /*16940*/  ISETP.NE.U32.AND P3, PT, R199, RZ, PT ;  /* 0x000000ffc700720c */ /* 0x000fe20003f65070 */
[----:B0-----:R-:W-:Y:S01]  /*16950*/  IMAD.SHL.U32 R8, R192, 0x20, RZ ;  /* 0x00000020c0087824 */ /* 0x001fe200078e00ff */
[----:B------:R-:W-:-:S04]  /*16960*/  WARPGROUP.DEPBAR.LE gsb0, 0x0 ;  /* 0x00008000000079c5 */ /* 0x000fc80000010000 */
[----:B------:R-:W-:Y:S01]  /*16970*/  IADD3 R3, P4, R8, R3, RZ ;  /* 0x0000000308037210 */ /* 0x000fe20007f9e0ff */
[----:B------:R-:W-:Y:S01]  /*16980*/  VIADD R0, R0, 0xffffffe0 ;  /* 0xffffffe000007836 */ /* 0x000fe20000000000 */
[----:B-1----:R-:W-:Y:S02]  /*16990*/  LOP3.LUT R196, R196, 0x7f, RZ, 0xc0, !PT ;  /* 0x0000007fc4c47812 */ /* 0x002fe400078ec0ff */
[----:B--2---:R-:W-:-:S03]  /*169a0*/  LEA.HI.X.SX32 R2, R8, R2, 0x1, P4 ;  /* 0x0000000208027211 */ /* 0x004fc600020f0eff */
[----:B---3--:R-:W-:Y:S06]  /*169b0*/  @P3 BRA `(.L_x_1) ;  /* 0xffffff6400bc3947 */ /* 0x008fec000383ffff */
.L_x_0:
[----:B------:R-:W3:Y:S01]  /*169c0*/  LDL.LU R166, [R1+0x400] ;  /* 0x0004000001a67983 */ /* 0x000ee20000300800 */
[----:B------:R-:W-:Y:S01]  /*169d0*/  ULDC UR6, c[0x0][0x248] ;  /* 0x0000920000067ab9 */ /* 0x000fe20000000800 */
[----:B------:R-:W-:Y:S01]  /*169e0*/  MOV R0, UR32 ;  /* 0x0000002000007c02 */ /* 0x000fe20008000f00 */
[----:B------:R-:W-:Y:S01]  /*169f0*/  ULDC.64 UR8, c[0x0][0x228] ;  /* 0x00008a0000087ab9 */ /* 0x000fe20000000a00 */
[----:B------:R-:W4:Y:S01]  /*16a00*/  LDL.LU R20, [R1+0x404] ;  /* 0x0004040001147983 */ /* 0x000f220000300800 */
[----:B------:R-:W-:Y:S01]  /*16a10*/  ULDC UR7, c[0x0][0x22c] ;  /* 0x00008b0000077ab9 */ /* 0x000fe20000000800 */
[----:B------:R-:W-:Y:S01]  /*16a20*/  LOP3.LUT R2, R2, 0xfeffffff, RZ, 0xc0, !PT ;  /* 0xfeffffff02027812 */ /* 0x000fe200078ec0ff */
[----:B------:R-:W-:Y:S01]  /*16a30*/  ULDC UR61, c[0x0][0x22c] ;  /* 0x00008b00003d7ab9 */ /* 0x000fe20000000800 */
[----:B------:R-:W4:Y:S01]  /*16a40*/  LDL.LU R165, [R1+0x410] ;  /* 0x0004100001a57983 */ /* 0x000f220000300800 */
[----:B------:R-:W-:Y:S01]  /*16a50*/  ULDC UR32, c[0x0][0x22c] ;  /* 0x00008b0000207ab9 */ /* 0x000fe20000000800 */
[C---:B-----5:R-:W-:Y:S01]  /*16a60*/  VIADD R251, R4.reuse, 0xb2 ;  /* 0x000000b204fb7836 */ /* 0x060fe20000000000 */
[----:B------:R-:W-:Y:S01]  /*16a70*/  ULDC UR60, c[0x0][0x22c] ;  /* 0x00008b00003c7ab9 */ /* 0x000fe20000000800 */
[----:B------:R-:W4:Y:S01]  /*16a80*/  LDL.LU R18, [R1+0x414] ;  /* 0x0004140001127983 */ /* 0x000f220000300800 */
[C---:B------:R-:W-:Y:S01]  /*16a90*/  VIADD R240, R4.reuse, 0xb3 ;  /* 0x000000b304f07836 */ /* 0x040fe20000000000 */
[----:B------:R-:W-:Y:S01]  /*16aa0*/  ULDC UR59, c[0x0][0x22c] ;  /* 0x00008b00003b7ab9 */ /* 0x000fe20000000800 */
[C---:B------:R-:W-:Y:S01]  /*16ab0*/  VIADD R250, R4.reuse, 0xb4 ;  /* 0x000000b404fa7836 */ /* 0x040fe20000000000 */
        /* <DEDUP_REMOVED lines=76> */
[----:B--2---:R-:W2:Y:S01]  /*16f80*/  LDL.LU R15, [R1+0x4a4] ;  /* 0x0004a400010f7983 */ /* 0x004ea20000300800 */
[C---:B------:R-:W-:Y:S01]  /*16f90*/  VIADD R203, R4.reuse, 0xdc ;  /* 0x000000dc04cb7836 */ /* 0x040fe20000000000 */
[----:B------:R-:W-:Y:S01]  /*16fa0*/  ULDC UR39, c[0x0][0x22c] ;  /* 0x00008b0000277ab9 */ /* 0x000fe20000000800 */
[C---:B------:R-:W-:Y:S01]  /*16fb0*/  VIADD R202, R4.reuse, 0xdd ;  /* 0x000000dd04ca7836 */ /* 0x040fe20000000000 */
[----:B------:R-:W2:Y:S01]  /*16fc0*/  LDL.LU R14, [R1+0x4a8] ;  /* 0x0004a800010e7983 */ /* 0x000ea20000300800 */
        /* <DEDUP_REMOVED lines=19> */
[----:B------:R0:W-:Y:S01]  /*17100*/  STL [R1+0xf98], R9 ;  /* 0x000f980901007387 */ /* 0x0001e20000100800 */
[C---:B------:R-:W-:Y:S01]  /*17110*/  VIADD R190, R4.reuse, 0xe9 ;  /* 0x000000e904be7836 */ /* 0x040fe20000000000 */
[----:B------:R-:W-:Y:S01]  /*17120*/  ULDC UR31, c[0x0][0x22c] ;  /* 0x00008b00001f7ab9 */ /* 0x000fe20000000800 */
[C---:B------:R-:W-:Y:S01]  /*17130*/  VIADD R188, R4.reuse, 0xea ;  /* 0x000000ea04bc7836 */ /* 0x040fe20000000000 */
[----:B------:R-:W-:Y:S01]  /*17140*/  STL [R1+0xf94], R242 ;  /* 0x000f94f201007387 */ /* 0x000fe20000100800 */
[C---:B------:R-:W-:Y:S01]  /*17150*/  VIADD R185, R4.reuse, 0xeb ;  /* 0x000000eb04b97836 */ /* 0x040fe20000000000 */
[----:B------:R-:W-:Y:S01]  /*17160*/  ULDC UR30, c[0x0][0x22c] ;  /* 0x00008b00001e7ab9 */ /* 0x000fe20000000800 */
[C---:B------:R-:W-:Y:S01]  /*17170*/  VIADD R187, R4.reuse, 0xec ;  /* 0x000000ec04bb7836 */ /* 0x040fe20000000000 */
[----:B------:R-:W-:Y:S01]  /*17180*/  STL [R1+0xf90], R243 ;  /* 0x000f90f301007387 */ /* 0x000fe20000100800 */
[C---:B------:R-:W-:Y:S01]  /*17190*/  VIADD R186, R4.reuse, 0xed ;  /* 0x000000ed04ba7836 */ /* 0x040fe20000000000 */
[----:B0-----:R-:W-:Y:S01]  /*171a0*/  MOV R9, UR33 ;  /* 0x0000002100097c02 */ /* 0x001fe20008000f00 */
[----:B------:R-:W-:Y:S01]  /*171b0*/  ULDC UR33, c[0x0][0x22c] ;  /* 0x00008b0000217ab9 */ /* 0x000fe20000000800 */
[----:B------:R-:W-:Y:S01]  /*171c0*/  STL [R1+0xf8c], R244 ;  /* 0x000f8cf401007387 */ /* 0x000fe20000100800 */
        /* <DEDUP_REMOVED lines=9> */
[----:B------:R-:W-:Y:S01]  /*17260*/  ULDC UR27, c[0x0][0x22c] ;  /* 0x00008b00001b7ab9 */ /* 0x000fe20000000800 */
[----:B------:R-:W-:Y:S01]  /*17270*/  VIADD R252, R4, 0x193 ;  /* 0x0000019304fc7836 */ /* 0x000fe20000000000 */
[----:B------:R-:W-:Y:S01]  /*17280*/  STL [R1+0xf80], R247 ;  /* 0x000f80f701007387 */ /* 0x000fe20000100800 */
[----:B------:R-:W-:Y:S01]  /*17290*/  ULDC UR26, c[0x0][0x22c] ;  /* 0x00008b00001a7ab9 */ /* 0x000fe20000000800 */
[----:B------:R-:W-:Y:S01]  /*172a0*/  ULDC UR24, c[0x0][0x22c] ;  /* 0x00008b0000187ab9 */ /* 0x000fe20000000800 */
[----:B------:R-:W-:Y:S01]  /*172b0*/  ULDC UR25, c[0x0][0x22c] ;  /* 0x00008b0000197ab9 */ /* 0x000fe20000000800 */
        /* <DEDUP_REMOVED lines=12> */
[----:B------:R0:W-:Y:S01]  /*17380*/  STL [R1+0x9a0], R0 ;  /* 0x0009a00001007387 */ /* 0x0001e20000100800 */
[----:B------:R-:W-:Y:S01]  /*17390*/  ULDC UR14, c[0x0][0x22c] ;  /* 0x00008b00000e7ab9 */ /* 0x000fe20000000800 */
[----:B------:R-:W-:Y:S01]  /*173a0*/  ULDC UR13, c[0x0][0x22c] ;  /* 0x00008b00000d7ab9 */ /* 0x000fe20000000800 */
[----:B------:R-:W-:Y:S01]  /*173b0*/  ULDC UR12, c[0x0][0x22c] ;  /* 0x00008b00000c7ab9 */ /* 0x000fe20000000800 */
[----:B------:R-:W-:Y:S01]  /*173c0*/  ULDC UR11, c[0x0][0x22c] ;  /* 0x00008b00000b7ab9 */ /* 0x000fe20000000800 */
[----:B------:R-:W-:Y:S01]  /*173d0*/  ULDC UR10, c[0x0][0x22c] ;  /* 0x00008b00000a7ab9 */ /* 0x000fe20000000800 */
[----:B------:R-:W-:Y:S01]  /*173e0*/  ULDC UR4, c[0x0][0x22c] ;  /* 0x00008b0000047ab9 */ /* 0x000fe20000000800 */
[----:B---3--:R-:W-:-:S04]  /*173f0*/  IMAD.MOV.U32 R169, RZ, RZ, R166 ;  /* 0x000000ffffa97224 */ /* 0x008fc800078e00a6 */
[----:B------:R-:W-:Y:S02]  /*17400*/  IMAD.MOV.U32 R172, RZ, RZ, R169 ;  /* 0x000000ffffac7224 */ /* 0x000fe400078e00a9 */
[----:B----4-:R-:W-:-:S04]  /*17410*/  IMAD.MOV.U32 R168, RZ, RZ, R165 ;  /* 0x000000ffffa87224 */ /* 0x010fc800078e00a5 */
[----:B------:R-:W-:Y:S02]  /*17420*/  IMAD.MOV.U32 R171, RZ, RZ, R168 ;  /* 0x000000ffffab7224 */ /* 0x000fe400078e00a8 */
[----:B------:R-:W-:Y:S02]  /*17430*/  IMAD.MOV.U32 R167, RZ, RZ, R164 ;  /* 0x000000ffffa77224 */ /* 0x000fe400078e00a4 */
[----:B------:R-:W-:Y:S02]  /*17440*/  IMAD.MOV.U32 R166, RZ, RZ, R163 ;  /* 0x000000ffffa67224 */ /* 0x000fe400078e00a3 */
[----:B------:R-:W-:Y:S02]  /*17450*/  IMAD.MOV.U32 R170, RZ, RZ, R167 ;  /* 0x000000ffffaa7224 */ /* 0x000fe400078e00a7 */
        /* <DEDUP_REMOVED lines=34> */
[----:B--2---:R-:W-:Y:S02]  /*17680*/  IMAD.MOV.U32 R19, RZ, RZ, R15 ;  /* 0x000000ffff137224 */ /* 0x004fe400078e000f */
[----:B------:R-:W-:Y:S02]  /*17690*/  IMAD.MOV.U32 R152, RZ, RZ, R21 ;  /* 0x000000ffff987224 */ /* 0x000fe400078e0015 */
[----:B------:R-:W-:Y:S02]  /*176a0*/  IMAD.MOV.U32 R16, RZ, RZ, R14 ;  /* 0x000000ffff107224 */ /* 0x000fe400078e000e */
[----:B------:R-:W-:Y:S01]  /*176b0*/  IMAD R14, R4, UR6, RZ ;  /* 0x00000006040e7c24 */ /* 0x000fe2000f8e02ff */
[----:B------:R-:W-:Y:S01]  /*176c0*/  ULDC UR6, c[0x0][0x248] ;  /* 0x0000920000067ab9 */ /* 0x000fe20000000800 */
[----:B------:R-:W-:-:S02]  /*176d0*/  IMAD.MOV.U32 R23, RZ, RZ, R19 ;  /* 0x000000ffff177224 */ /* 0x000fc400078e0013 */
[----:B------:R-:W-:Y:S01]  /*176e0*/  VIADD R15, R14, UR6 ;  /* 0x000000060e0f7c36 */ /* 0x000fe20008000000 */
[----:B------:R-:W-:Y:S01]  /*176f0*/  ULDC UR6, c[0x0][0x248] ;  /* 0x0000920000067ab9 */ /* 0x000fe20000000800 */
[----:B------:R-:W-:Y:S02]  /*17700*/  IMAD.MOV.U32 R22, RZ, RZ, R16 ;  /* 0x000000ffff167224 */ /* 0x000fe400078e0010 */
[----:B------:R-:W-:Y:S01]  /*17710*/  VIADD R17, R15, UR6 ;  /* 0x000000060f117c36 */ /* 0x000fe20008000000 */
[----:B------:R-:W-:Y:S01]  /*17720*/  ULDC UR6, c[0x0][0x248] ;  /* 0x0000920000067ab9 */ /* 0x000fe20000000800 */
[----:B------:R-:W-:Y:S02]  /*17730*/  IMAD.MOV.U32 R19, RZ, RZ, R12 ;  /* 0x000000ffff137224 */ /* 0x000fe400078e000c */
[----:B0-----:R-:W-:Y:S01]  /*17740*/  VIADD R0, R17, UR6 ;  /* 0x0000000611007c36 */ /* 0x001fe20008000000 */
[----:B------:R-:W-:Y:S01]  /*17750*/  ULDC UR6, c[0x0][0x248] ;  /* 0x0000920000067ab9 */ /* 0x000fe20000000800 */
[----:B------:R-:W-:-:S02]  /*17760*/  IMAD.MOV.U32 R21, RZ, RZ, R13 ;  /* 0x000000ffff157224 */ /* 0x000fc400078e000d */
[----:B------:R-:W-:Y:S01]  /*17770*/  IMAD.MOV.U32 R16, RZ, RZ, R11 ;  /* 0x000000ffff107224 */ /* 0x000fe200078e000b */
[----:B------:R0:W-:Y:S01]  /*17780*/  STL [R1+0x618], R0 ;  /* 0x0006180001007387 */ /* 0x0001e20000100800 */
[----:B------:R-:W-:Y:S02]  /*17790*/  IMAD.MOV.U32 R13, RZ, RZ, R10 ;  /* 0x000000ffff0d7224 */ /* 0x000fe400078e000a */
[----:B0-----:R-:W-:Y:S01]  /*177a0*/  VIADD R0, R0, UR6 ;  /* 0x0000000600007c36 */ /* 0x001fe20008000000 */
[----:B------:R-:W-:-:S04]  /*177b0*/  ULDC UR6, c[0x0][0x248] ;  /* 0x0000920000067ab9 */ /* 0x000fc80000000800 */
[----:B------:R0:W-:Y:S02]  /*177c0*/  STL [R1+0x624], R0 ;  /* 0x0006240001007387 */ /* 0x0001e40000100800 */
        /* <DEDUP_REMOVED lines=121> */
[----:B------:R-:W-:Y:S01]  /*17f60*/  F2FP.SATFINITE.E5M2.F32.PACK_AB_MERGE_C R20, R20, R172, RZ ;  /* 0x000000ac1414723e */ /* 0x000fe200048060ff */
[----:B------:R-:W-:Y:S01]  /*17f70*/  IMAD.MOV.U32 R174, RZ, RZ, R171 ;  /* 0x000000ffffae7224 */ /* 0x000fe200078e00ab */
[----:B------:R-:W-:Y:S02]  /*17f80*/  ULDC UR6, c[0x0][0x248] ;  /* 0x0000920000067ab9 */ /* 0x000fe40000000800 */
[----:B------:R0:W-:Y:S04]  /*17f90*/  STL [R1+0x770], R0 ;  /* 0x0007700001007387 */ /* 0x0001e80000100800 */
[----:B------:R-:W2:Y:S04]  /*17fa0*/  LDL.LU R12, [R1+0x4bc] ;  /* 0x0004bc00010c7983 */ /* 0x000ea80000300800 */
[----:B------:R-:W3:Y:S04]  /*17fb0*/  LDL.LU R11, [R1+0x4c0] ;  /* 0x0004c000010b7983 */ /* 0x000ee80000300800 */
[----:B------:R-:W4:Y:S01]  /*17fc0*/  LDL.LU R10, [R1+0x4c4] ;  /* 0x0004c400010a7983 */ /* 0x000f220000300800 */
        /* <DEDUP_REMOVED lines=24> */
[----:B------:R-:W-:Y:S01]  /*18150*/  IMAD.MOV.U32 R23, RZ, RZ, R19 ;  /* 0x000000ffff177224 */ /* 0x000fe200078e0013 */
[----:B------:R-:W-:Y:S01]  /*18160*/  F2FP.SATFINITE.E5M2.F32.PACK_AB_MERGE_C R18, R18, R174, RZ ;  /* 0x000000ae1212723e */ /* 0x000fe200048060ff */
[----:B0-----:R-:W-:Y:S01]  /*18170*/  VIADD R0, R0, UR6 ;  /* 0x0000000600007c36 */ /* 0x001fe20008000000 */
[----:B------:R-:W-:Y:S01]  /*18180*/  ULDC UR6, c[0x0][0x248] ;  /* 0x0000920000067ab9 */ /* 0x000fe20000000800 */
[----:B------:R-:W-:Y:S01]  /*18190*/  BAR.SYNC.DEFER_BLOCKING 0x0 ;  /* 0x0000000000007b1d */ /* 0x000fe20000010000 */
[----:B--2---:R-:W-:-:S02]  /*181a0*/  IMAD.MOV.U32 R16, RZ, RZ, R12 ;  /* 0x000000ffff107224 */ /* 0x004fc400078e000c */
[----:B---3--:R-:W-:-:S03]  /*181b0*/  IMAD.MOV.U32 R13, RZ, RZ, R11 ;  /* 0x000000ffff0d7224 */ /* 0x008fc600078e000b */
[----:B------:R-:W2:Y:S01]  /*181c0*/  LDL.LU R11, [R1+0x4c8] ;  /* 0x0004c800010b7983 */ /* 0x000ea20000300800 */
[----:B----4-:R-:W-:-:S03]  /*181d0*/  IMAD.MOV.U32 R12, RZ, RZ, R10 ;  /* 0x000000ffff0c7224 */ /* 0x010fc600078e000a */
[----:B------:R-:W3:Y:S04]  /*181e0*/  LDL.LU R10, [R1+0x4cc] ;  /* 0x0004cc00010a7983 */ /* 0x000ee80000300800 */
[----:B------:R-:W4:Y:S04]  /*181f0*/  LDL.LU R175, [R1+0x408] ;  /* 0x0004080001af7983 */ /* 0x000f280000300800 */
[----:B------:R-:W4:Y:S01]  /*18200*/  LDL.LU R19, [R1+0x40c] ;  /* 0x00040c0001137983 */ /* 0x000f220000300800 */
        /* <DEDUP_REMOVED lines=8> */
[----:B------:R-:W-:Y:S01]  /*18290*/  IMAD.MOV.U32 R158, RZ, RZ, R156 ;  /* 0x000000ffff9e7224 */ /* 0x000fe200078e009c */
[----:B------:R0:W-:Y:S01]  /*182a0*/  STL [R1+0x76c], R0 ;  /* 0x00076c0001007387 */ /* 0x0001e20000100800 */
[----:B------:R-:W-:Y:S02]  /*182b0*/  IMAD.MOV.U32 R156, RZ, RZ, R154 ;  /* 0x000000ffff9c7224 */ /* 0x000fe400078e009a */
[----:B------:R-:W-:Y:S02]  /*182c0*/  IMAD.MOV.U32 R154, RZ, RZ, R152 ;  /* 0x000000ffff9a7224 */ /* 0x000fe400078e0098 */
[----:B------:R-:W-:Y:S02]  /*182d0*/  IMAD.MOV.U32 R152, RZ, RZ, R22 ;  /* 0x000000ffff987224 */ /* 0x000fe400078e0016 */
[----:B------:R-:W-:Y:S01]  /*182e0*/  IMAD.MOV.U32 R22, RZ, RZ, R16 ;  /* 0x000000ffff167224 */ /* 0x000fe200078e0010 */
[----:B----4-:R-:W-:Y:S01]  /*182f0*/  F2FP.SATFINITE.E5M2.F32.PACK_AB_MERGE_C R19, R19, R175, RZ ;  /* 0x000000af1313723e */ /* 0x010fe200048060ff */
        /* <DEDUP_REMOVED lines=16> */
[----:B---3--:R-:W-:Y:S02]  /*18400*/  IMAD.MOV.U32 R11, RZ, RZ, R10 ;  /* 0x000000ffff0b7224 */ /* 0x008fe400078e000a */
[----:B------:R-:W2:Y:S04]  /*18410*/  LDL.LU R10, [R1+0x4d0] ;  /* 0x0004d000010a7983 */ /* 0x000ea80000300800 */
[----:B------:R-:W3:Y:S04]  /*18420*/  LDL.LU R176, [R1+0x418] ;  /* 0x0004180001b07983 */ /* 0x000ee80000300800 */
[----:B------:R-:W3:Y:S01]  /*18430*/  LDL.LU R16, [R1+0x41c] ;  /* 0x00041c0001107983 */ /* 0x000ee20000300800 */
[----:B------:R-:W-:Y:S01]  /*18440*/  F2FP.SATFINITE.E5M2.F32.PACK_AB_MERGE_C R9, R174, R175, RZ ;  /* 0x000000afae09723e */ /* 0x000fe200048060ff */
        /* <DEDUP_REMOVED lines=22> */
[----:B0-----:R-:W-:Y:S01]  /*185b0*/  VIADD R0, R0, UR6 ;  /* 0x0000000600007c36 */ /* 0x001fe20008000000 */
[----:B------:R-:W-:Y:S01]  /*185c0*/  ULDC UR6, c[0x0][0x248] ;  /* 0x0000920000067ab9 */ /* 0x000fe20000000800 */
[----:B------:R-:W-:Y:S02]  /*185d0*/  IMAD.MOV.U32 R152, RZ, RZ, R23 ;  /* 0x000000ffff987224 */ /* 0x000fe400078e0017 */
[----:B------:R-:W-:-:S02]  /*185e0*/  IMAD.MOV.U32 R23, RZ, RZ, R22 ;  /* 0x000000ffff177224 */ /* 0x000fc400078e0016 */
[----:B------:R-:W-:Y:S02]  /*185f0*/  IMAD.MOV.U32 R22, RZ, RZ, R21 ;  /* 0x000000ffff167224 */ /* 0x000fe400078e0015 */
[----:B------:R-:W-:Y:S01]  /*18600*/  IMAD.MOV.U32 R21, RZ, RZ, R13 ;  /* 0x000000ffff157224 */ /* 0x000fe200078e000d */
[----:B------:R-:W-:Y:S01]  /*18610*/  STL [R1+0x764], R0 ;  /* 0x0007640001007387 */ /* 0x000fe20000100800 */
[----:B------:R-:W-:Y:S02]  /*18620*/  IMAD.MOV.U32 R13, RZ, RZ, R12 ;  /* 0x000000ffff0d7224 */ /* 0x000fe400078e000c */
[----:B------:R-:W-:Y:S01]  /*18630*/  IMAD.MOV.U32 R12, RZ, RZ, R11 ;  /* 0x000000ffff0c7224 */ /* 0x000fe200078e000b */
[----:B------:R0:W-:Y:S01]  /*18640*/  STL [R1+0x974], R9 ;  /* 0x0009740901007387 */ /* 0x0001e20000100800 */
[----:B--2---:R-:W-:-:S03]  /*18650*/  IMAD.MOV.U32 R11, RZ, RZ, R10 ;  /* 0x000000ffff0b7224 */ /* 0x004fc600078e000a */
[----:B------:R-:W2:Y:S01]  /*18660*/  LDL.LU R10, [R1+0x4d4] ;  /* 0x0004d400010a7983 */ /* 0x000ea20000300800 */
[----:B---3--:R-:W-:-:S03]  /*18670*/  F2FP.SATFINITE.E5M2.F32.PACK_AB_MERGE_C R16, R16, R176, RZ ;  /* 0x000000b01010723e */ /* 0x008fc600048060ff */
[----:B------:R-:W0:Y:S04]  /*18680*/  LDL.LU R176, [R1+0x428] ;  /* 0x0004280001b07983 */ /* 0x000e280000300800 */
[----:B------:R-:W0:Y:S02]  /*18690*/  LDL.LU R175, [R1+0x42c] ;  /* 0x00042c0001af7983 */ /* 0x000e240000300800 */
[----:B0-----:R-:W-:Y:S01]  /*186a0*/  F2FP.SATFINITE.E5M2.F32.PACK_AB_MERGE_C R9, R175, R176, RZ ;  /* 0x000000b0af09723e */ /* 0x001fe200048060ff */
        /* <DEDUP_REMOVED lines=30> */
[----:B--2---:R-:W-:Y:S02]  /*18890*/  IMAD.MOV.U32 R11, RZ, RZ, R10 ;  /* 0x000000ffff0b7224 */ /* 0x004fe400078e000a */
[----:B------:R-:W2:Y:S01]  /*188a0*/  LDL.LU R10, [R1+0x4d8] ;  /* 0x0004d800010a7983 */ /* 0x000ea20000300800 */
[----:B0-----:R-:W-:Y:S01]  /*188b0*/  F2FP.SATFINITE.E5M2.F32.PACK_AB_MERGE_C R9, R174, R175, RZ ;  /* 0x000000afae09723e */ /* 0x001fe200048060ff */
        /* <DEDUP_REMOVED lines=22> */
[----:B------:R-:W-:Y:S01]  /*18a20*/  VIADD R0, R0, UR6 ;  /* 0x0000000600007c36 */ /* 0x000fe20008000000 */
[----:B------:R-:W-:Y:S01]  /*18a30*/  ULDC UR6, c[0x0][0x248] ;  /* 0x0000920000067ab9 */ /* 0x000fe20000000800 */
[----:B------:R-:W-:Y:S02]  /*18a40*/  IMAD.MOV.U32 R152, RZ, RZ, R23 ;  /* 0x000000ffff987224 */ /* 0x000fe400078e0017 */
[----:B------:R-:W-:Y:S02]  /*18a50*/  IMAD.MOV.U32 R23, RZ, RZ, R22 ;  /* 0x000000ffff177224 */ /* 0x000fe400078e0016 */
[----:B------:R-:W-:-:S02]  /*18a60*/  IMAD.MOV.U32 R22, RZ, RZ, R21 ;  /* 0x000000ffff167224 */ /* 0x000fc400078e0015 */
[----:B------:R-:W-:Y:S01]  /*18a70*/  IMAD.MOV.U32 R21, RZ, RZ, R13 ;  /* 0x000000ffff157224 */ /* 0x000fe200078e000d */
[----:B------:R-:W-:Y:S01]  /*18a80*/  STL [R1+0x75c], R0 ;  /* 0x00075c0001007387 */ /* 0x000fe20000100800 */
[----:B------:R-:W-:Y:S02]  /*18a90*/  IMAD.MOV.U32 R13, RZ, RZ, R12 ;  /* 0x000000ffff0d7224 */ /* 0x000fe400078e000c */
[----:B------:R-:W-:Y:S01]  /*18aa0*/  IMAD.MOV.U32 R12, RZ, RZ, R11 ;  /* 0x000000ffff0c7224 */ /* 0x000fe200078e000b */
[----:B------:R0:W-:Y:S01]  /*18ab0*/  STL [R1+0x96c], R9 ;  /* 0x00096c0901007387 */ /* 0x0001e20000100800 */
[----:B--2---:R-:W-:-:S03]  /*18ac0*/  IMAD.MOV.U32 R11, RZ, RZ, R10 ;  /* 0x000000ffff0b7224 */ /* 0x004fc600078e000a */
[----:B------:R-:W2:Y:S04]  /*18ad0*/  LDL.LU R10, [R1+0x4dc] ;  /* 0x0004dc00010a7983 */ /* 0x000ea80000300800 */
[----:B------:R-:W0:Y:S04]  /*18ae0*/  LDL.LU R176, [R1+0x438] ;  /* 0x0004380001b07983 */ /* 0x000e280000300800 */
[----:B------:R-:W0:Y:S02]  /*18af0*/  LDL.LU R175, [R1+0x43c] ;  /* 0x00043c0001af7983 */ /* 0x000e240000300800 */
[----:B0-----:R-:W-:Y:S01]  /*18b00*/  F2FP.SATFINITE.E5M2.F32.PACK_AB_MERGE_C R9, R175, R176, RZ ;  /* 0x000000b0af09723e */ /* 0x001fe200048060ff */
        /* <DEDUP_REMOVED lines=27> */
[----:B------:R-:W-:Y:S01]  /*18cc0*/  IMAD.MOV.U32 R13, RZ, RZ, R12 ;  /* 0x000000ffff0d7224 */ /* 0x000fe200078e000c */
[----:B------:R0:W-:Y:S01]  /*18cd0*/  STL [R1+0x968], R9 ;  /* 0x0009680901007387 */ /* 0x0001e20000100800 */
[----:B------:R-:W-:Y:S02]  /*18ce0*/  IMAD.MOV.U32 R12, RZ, RZ, R11 ;  /* 0x000000ffff0c7224 */ /* 0x000fe400078e000b */
[----:B--2---:R-:W-:Y:S02]  /*18cf0*/  IMAD.MOV.U32 R11, RZ, RZ, R10 ;  /* 0x000000ffff0b7224 */ /* 0x004fe400078e000a */
[----:B------:R-:W2:Y:S01]  /*18d00*/  LDL.LU R10, [R1+0x4e0] ;  /* 0x0004e000010a7983 */ /* 0x000ea20000300800 */
        /* <DEDUP_REMOVED lines=23> */
[----:B------:R-:W-:Y:S01]  /*18e80*/  VIADD R0, R0, UR6 ;  /* 0x0000000600007c36 */ /* 0x000fe20008000000 */
        /* <DEDUP_REMOVED lines=223> */
[----:B0-----:R-:W-:-:S05]  /*19c80*/  F2FP.SATFINITE.E5M2.F32.PACK_AB_MERGE_C R9, R175, R176, RZ ;  /* 0x000000b0af09723e */ /* 0x001fca00048060ff */
[----:B------:R-:W-:Y:S04]  /*19c90*/  STL [R1+0x980], R9 ;  /* 0x0009800901007387 */ /* 0x000fe80000100800 */
[----:B------:R-:W3:Y:S04]  /*19ca0*/  LDL.LU R176, [R1+0x480] ;  /* 0x0004800001b07983 */ /* 0x000ee80000300800 */
[----:B------:R-:W3:Y:S01]  /*19cb0*/  LDL.LU R175, [R1+0x484] ;  /* 0x0004840001af7983 */ /* 0x000ee20000300800 */
[----:B------:R-:W-:Y:S01]  /*19cc0*/  VIADD R0, R0, UR6 ;  /* 0x0000000600007c36 */ /* 0x000fe20008000000 */
[----:B------:R-:W-:Y:S01]  /*19cd0*/  ULDC UR6, c[0x0][0x248] ;  /* 0x0000920000067ab9 */ /* 0x000fe20000000800 */
[----:B------:R-:W-:-:S03]  /*19ce0*/  F2FP.SATFINITE.E5M2.F32.PACK_AB_MERGE_C R173, R173, R174, RZ ;  /* 0x000000aeadad723e */ /* 0x000fc600048060ff */
[----:B------:R0:W-:Y:S01]  /*19cf0*/  STL [R1+0x734], R0 ;  /* 0x0007340001007387 */ /* 0x0001e20000100800 */
[----:B------:R-:W-:Y:S01]  /*19d00*/  F2FP.SATFINITE.E5M2.F32.PACK_AB_MERGE_C R169, R169, R170, RZ ;  /* 0x000000aaa9a9723e */ /* 0x000fe200048060ff */
[----:B0-----:R-:W-:Y:S01]  /*19d10*/  VIADD R0, R0, UR6 ;  /* 0x0000000600007c36 */ /* 0x001fe20008000000 */
[----:B------:R-:W-:Y:S01]  /*19d20*/  ULDC UR6, c[0x0][0x248] ;  /* 0x0000920000067ab9 */ /* 0x000fe20000000800 */
[----:B------:R-:W-:Y:S02]  /*19d30*/  F2FP.SATFINITE.E5M2.F32.PACK_AB_MERGE_C R165, R165, R166, RZ ;  /* 0x000000a6a5a5723e */ /* 0x000fe400048060ff */
[----:B------:R-:W-:Y:S02]  /*19d40*/  F2FP.SATFINITE.E5M2.F32.PACK_AB_MERGE_C R161, R161, R162, RZ ;  /* 0x000000a2a1a1723e */ /* 0x000fe400048060ff */
[----:B------:R-:W-:Y:S02]  /*19d50*/  F2FP.SATFINITE.E5M2.F32.PACK_AB_MERGE_C R157, R157, R158, RZ ;  /* 0x0000009e9d9d723e */ /* 0x000fe400048060ff */
[----:B------:R-:W-:-:S02]  /*19d60*/  F2FP.SATFINITE.E5M2.F32.PACK_AB_MERGE_C R153, R153, R154, RZ ;  /* 0x0000009a9999723e */ /* 0x000fc400048060ff */
[----:B------:R-:W-:Y:S02]  /*19d70*/  F2FP.SATFINITE.E5M2.F32.PACK_AB_MERGE_C R21, R21, R22, RZ ;  /* 0x000000161515723e */ /* 0x000fe400048060ff */
[----:B---3--:R-:W-:-:S05]  /*19d80*/  F2FP.SATFINITE.E5M2.F32.PACK_AB_MERGE_C R9, R175, R176, RZ ;  /* 0x000000b0af09723e */ /* 0x008fca00048060ff */
[----:B------:R0:W-:Y:S04]  /*19d90*/  STL [R1+0x9b4], R9 ;  /* 0x0009b40901007387 */ /* 0x0001e80000100800 */
[----:B------:R-:W-:Y:S01]  /*19da0*/  STL [R1+0x9ac], R173 ;  /* 0x0009acad01007387 */ /* 0x000fe20000100800 */
[----:B0-----:R-:W-:-:S03]  /*19db0*/  F2FP.SATFINITE.E5M2.F32.PACK_AB_MERGE_C R9, R171, R172, RZ ;  /* 0x000000acab09723e */ /* 0x001fc600048060ff */
[----:B------:R0:W-:Y:S04]  /*19dc0*/  STL [R1+0x72c], R0 ;  /* 0x00072c0001007387 */ /* 0x0001e80000100800 */
[----:B------:R1:W-:Y:S01]  /*19dd0*/  STL [R1+0x998], R9 ;  /* 0x0009980901007387 */ /* 0x0003e20000100800 */
[----:B0-----:R-:W-:Y:S01]  /*19de0*/  VIADD R0, R0, UR6 ;  /* 0x0000000600007c36 */ /* 0x001fe20008000000 */
[----:B------:R-:W-:Y:S01]  /*19df0*/  ULDC UR6, c[0x0][0x248] ;  /* 0x0000920000067ab9 */ /* 0x000fe20000000800 */
[----:B-1----:R-:W-:Y:S01]  /*19e00*/  F2FP.SATFINITE.E5M2.F32.PACK_AB_MERGE_C R9, R167, R168, RZ ;  /* 0x000000a8a709723e */ /* 0x002fe200048060ff */
[----:B------:R-:W-:Y:S04]  /*19e10*/  STL [R1+0x990], R169 ;  /* 0x000990a901007387 */ /* 0x000fe80000100800 */
        /* <DEDUP_REMOVED lines=26> */
[----:B0-----:R-:W-:-:S03]  /*19fc0*/  VIADD R0, R0, UR6 ;  /* 0x0000000600007c36 */ /* 0x001fc60008000000 */
[----:B------:R-:W-:Y:S01]  /*19fd0*/  STL [R1+0x9dc], R21 ;  /* 0x0009dc1501007387 */ /* 0x000fe20000100800 */
[----:B------:R-:W-:Y:S01]  /*19fe0*/  ULDC UR6, c[0x0][0x248] ;  /* 0x0000920000067ab9 */ /* 0x000fe20000000800 */
[----:B-1----:R-:W-:Y:S02]  /*19ff0*/  F2FP.SATFINITE.E5M2.F32.PACK_AB_MERGE_C R9, R12, R13, RZ ;  /* 0x0000000d0c09723e */ /* 0x002fe400048060ff */
[----:B------:R0:W-:Y:S04]  /*1a000*/  STL [R1+0x6fc], R0 ;  /* 0x0006fc0001007387 */ /* 0x0001e80000100800 */
[----:B------:R2:W-:Y:S04]  /*1a010*/  STL [R1+0x9d0], R9 ;  /* 0x0009d00901007387 */ /* 0x0005e80000100800 */
[----:B------:R-:W3:Y:S01]  /*1a020*/  LDL.LU R176, [R1+0x500] ;  /* 0x0005000001b07983 */ /* 0x000ee20000300800 */
[----:B0-----:R-:W-:Y:S01]  /*1a030*/  VIADD R0, R0, UR6 ;  /* 0x0000000600007c36 */ /* 0x001fe20008000000 */
[----:B------:R-:W-:-:S02]  /*1a040*/  ULDC UR6, c[0x0][0x248] ;  /* 0x0000920000067ab9 */ /* 0x000fc40000000800 */
[----:B------:R-:W3:Y:S01]  /*1a050*/  LDL.LU R175, [R1+0x504] ;  /* 0x0005040001af7983 */ /* 0x000ee20000300800 */
[----:B--2---:R-:W-:-:S05]  /*1a060*/  F2FP.SATFINITE.E5M2.F32.PACK_AB_MERGE_C R9, R10, R11, RZ ;  /* 0x0000000b0a09723e */ /* 0x004fca00048060ff */
[----:B------:R-:W-:Y:S04]  /*1a070*/  STL [R1+0x9c8], R9 ;  /* 0x0009c80901007387 */ /* 0x000fe80000100800 */
[----:B------:R-:W2:Y:S04]  /*1a080*/  LDL.LU R174, [R1+0x508] ;  /* 0x0005080001ae7983 */ /* 0x000ea80000300800 */
[----:B------:R-:W2:Y:S04]  /*1a090*/  LDL.LU R173, [R1+0x50c] ;  /* 0x00050c0001ad7983 */ /* 0x000ea80000300800 */
[----:B------:R0:W-:Y:S04]  /*1a0a0*/  STL [R1+0x6f4], R0 ;  /* 0x0006f40001007387 */ /* 0x0001e80000100800 */
[----:B------:R-:W4:Y:S04]  /*1a0b0*/  LDL.LU R172, [R1+0x510] ;  /* 0x0005100001ac7983 */ /* 0x000f280000300800 */
        /* <DEDUP_REMOVED lines=26> */
[----:B------:R-:W4:Y:S01]  /*1a260*/  LDL.LU R10, [R1+0x57c] ;  /* 0x00057c00010a7983 */ /* 0x000f220000300800 */
[----:B0-----:R-:W-:Y:S01]  /*1a270*/  VIADD R0, R0, UR6 ;  /* 0x0000000600007c36 */ /* 0x001fe20008000000 */
[----:B------:R-:W-:Y:S01]  /*1a280*/  ULDC UR6, c[0x0][0x248] ;  /* 0x0000920000067ab9 */ /* 0x000fe20000000800 */
[----:B---3--:R-:W-:-:S05]  /*1a290*/  F2FP.SATFINITE.E5M2.F32.PACK_AB_MERGE_C R9, R175, R176, RZ ;  /* 0x000000b0af09723e */ /* 0x008fca00048060ff */
[----:B------:R4:W-:Y:S01]  /*1a2a0*/  STL [R1+0x9f4], R9 ;  /* 0x0009f40901007387 */ /* 0x0009e20000100800 */
[----:B--2---:R-:W-:-:S05]  /*1a2b0*/  F2FP.SATFINITE.E5M2.F32.PACK_AB_MERGE_C R173, R173, R174, RZ ;  /* 0x000000aeadad723e */ /* 0x004fca00048060ff */
[----:B------:R-:W-:Y:S01]  /*1a2c0*/  STL [R1+0x9ec], R173 ;  /* 0x0009ecad01007387 */ /* 0x000fe20000100800 */
[----:B----4-:R-:W-:-:S03]  /*1a2d0*/  F2FP.SATFINITE.E5M2.F32.PACK_AB_MERGE_C R9, R171, R172, RZ ;  /* 0x000000acab09723e */ /* 0x010fc600048060ff */
[----:B------:R0:W-:Y:S04]  /*1a2e0*/  STL [R1+0x6ec], R0 ;  /* 0x0006ec0001007387 */ /* 0x0001e80000100800 */
[----:B------:R1:W-:Y:S01]  /*1a2f0*/  STL [R1+0x9e0], R9 ;  /* 0x0009e00901007387 */ /* 0x0003e20000100800 */
[----:B------:R-:W-:Y:S01]  /*1a300*/  F2FP.SATFINITE.E5M2.F32.PACK_AB_MERGE_C R169, R169, R170, RZ ;  /* 0x000000aaa9a9723e */ /* 0x000fe200048060ff */
[----:B0-----:R-:W-:Y:S01]  /*1a310*/  VIADD R0, R0, UR6 ;  /* 0x0000000600007c36 */ /* 0x001fe20008000000 */
[----:B------:R-:W-:-:S03]  /*1a320*/  ULDC UR6, c[0x0][0x248] ;  /* 0x0000920000067ab9 */ /* 0x000fc60000000800 */
[----:B------:R-:W-:Y:S01]  /*1a330*/  STL [R1+0x9d8], R169 ;  /* 0x0009d8a901007387 */ /* 0x000fe20000100800 */
[----:B-1----:R-:W-:-:S03]  /*1a340*/  F2FP.SATFINITE.E5M2.F32.PACK_AB_MERGE_C R9, R167, R168, RZ ;  /* 0x000000a8a709723e */ /* 0x002fc600048060ff */
        /* <DEDUP_REMOVED lines=36> */
[----:B------:R1:W-:Y:S04]  /*1a590*/  STL [R1+0xa10], R9 ;  /* 0x000a100901007387 */ /* 0x0003e80000100800 */
[----:B------:R-:W2:Y:S01]  /*1a5a0*/  LDL.LU R176, [R1+0x580] ;  /* 0x0005800001b07983 */ /* 0x000ea20000300800 */
[----:B0-----:R-:W-:Y:S01]  /*1a5b0*/  VIADD R0, R0, UR6 ;  /* 0x0000000600007c36 */ /* 0x001fe20008000000 */
[----:B------:R-:W-:-:S02]  /*1a5c0*/  ULDC UR6, c[0x0][0x248] ;  /* 0x0000920000067ab9 */ /* 0x000fc40000000800 */
[----:B------:R-:W2:Y:S01]  /*1a5d0*/  LDL.LU R175, [R1+0x584] ;  /* 0x0005840001af7983 */ /* 0x000ea20000300800 */
[----:B-1----:R-:W-:-:S05]  /*1a5e0*/  F2FP.SATFINITE.E5M2.F32.PACK_AB_MERGE_C R9, R10, R11, RZ ;  /* 0x0000000b0a09723e */ /* 0x002fca00048060ff */
[----:B------:R-:W-:Y:S04]  /*1a5f0*/  STL [R1+0xa08], R9 ;  /* 0x000a080901007387 */ /* 0x000fe80000100800 */
[----:B------:R-:W3:Y:S04]  /*1a600*/  LDL.LU R174, [R1+0x588] ;  /* 0x0005880001ae7983 */ /* 0x000ee80000300800 */
[----:B------:R-:W3:Y:S04]  /*1a610*/  LDL.LU R173, [R1+0x58c] ;  /* 0x00058c0001ad7983 */ /* 0x000ee80000300800 */
        /* <DEDUP_REMOVED lines=31> */
[----:B--2---:R-:W-:-:S05]  /*1a810*/  F2FP.SATFINITE.E5M2.F32.PACK_AB_MERGE_C R9, R175, R176, RZ ;  /* 0x000000b0af09723e */ /* 0x004fca00048060ff */
[----:B------:R4:W-:Y:S01]  /*1a820*/  STL [R1+0xa34], R9 ;  /* 0x000a340901007387 */ /* 0x0009e20000100800 */
[----:B---3--:R-:W-:-:S05]  /*1a830*/  F2FP.SATFINITE.E5M2.F32.PACK_AB_MERGE_C R173, R173, R174, RZ ;  /* 0x000000aeadad723e */ /* 0x008fca00048060ff */
        /* <DEDUP_REMOVED lines=398> */
[----:B------:R-:W2:Y:S01]  /*1c120*/  LDL.LU R176, [R1] ;  /* 0x0000000001b07983 */ /* 0x000ea20000300800 */
        /* <DEDUP_REMOVED lines=12> */
[----:B------:R-:W3:Y:S04]  /*1c1f0*/  LDL.LU R171, [R1+0x20] ;  /* 0x0000200001ab7983 */ /* 0x000ee80000300800 */
[----:B------:R-:W3:Y:S04]  /*1c200*/  LDL.LU R170, [R1+0x24] ;  /* 0x0000240001aa7983 */ /* 0x000ee80000300800 */
        /* <DEDUP_REMOVED lines=23> */
[----:B------:R-:W-:-:S03]  /*1c380*/  ULDC UR6, c[0x0][0x248] ;  /* 0x0000920000067ab9 */ /* 0x000fc60000000800 */
[----:B------:R-:W-:Y:S01]  /*1c390*/  VIADD R9, R0, UR6 ;  /* 0x0000000600097c36 */ /* 0x000fe20008000000 */
[----:B------:R-:W-:Y:S01]  /*1c3a0*/  STL [R1+0x5c4], R0 ;  /* 0x0005c40001007387 */ /* 0x000fe20000100800 */
[----:B------:R-:W-:-:S03]  /*1c3b0*/  ULDC UR6, c[0x0][0x248] ;  /* 0x0000920000067ab9 */ /* 0x000fc60000000800 */
[----:B------:R0:W-:Y:S02]  /*1c3c0*/  STL [R1+0x5c0], R9 ;  /* 0x0005c00901007387 */ /* 0x0001e40000100800 */
[----:B0-----:R-:W-:Y:S01]  /*1c3d0*/  VIADD R9, R9, UR6 ;  /* 0x0000000609097c36 */ /* 0x001fe20008000000 */
[----:B------:R-:W-:Y:S01]  /*1c3e0*/  ULDC UR6, c[0x0][0x248] ;  /* 0x0000920000067ab9 */ /* 0x000fe20000000800 */
[----:B--2---:R-:W-:Y:S02]  /*1c3f0*/  F2FP.SATFINITE.E5M2.F32.PACK_AB_MERGE_C R13, R13, R176, RZ ;  /* 0x000000b00d0d723e */ /* 0x004fe400048060ff */
[----:B---3--:R-:W-:Y:S02]  /*1c400*/  F2FP.SATFINITE.E5M2.F32.PACK_AB_MERGE_C R170, R170, R171, RZ ;  /* 0x000000abaaaa723e */ /* 0x008fe400048060ff */
[----:B----4-:R-:W-:-:S03]  /*1c410*/  F2FP.SATFINITE.E5M2.F32.PACK_AB_MERGE_C R196, R168, R169, RZ ;  /* 0x000000a9a8c4723e */ /* 0x010fc600048060ff */
[----:B------:R-:W-:Y:S04]  /*1c420*/  STL [R1+0x780], R170 ;  /* 0x000780aa01007387 */ /* 0x000fe80000100800 */
[----:B------:R-:W-:Y:S01]  /*1c430*/  STL [R1+0xf40], R196 ;  /* 0x000f40c401007387 */ /* 0x000fe20000100800 */
[----:B------:R-:W-:-:S03]  /*1c440*/  F2FP.SATFINITE.E5M2.F32.PACK_AB_MERGE_C R166, R166, R167, RZ ;  /* 0x000000a7a6a6723e */ /* 0x000fc600048060ff */
[----:B------:R0:W-:Y:S01]  /*1c450*/  STL [R1+0x5bc], R9 ;  /* 0x0005bc0901007387 */ /* 0x0001e20000100800 */
[----:B------:R-:W-:Y:S01]  /*1c460*/  F2FP.SATFINITE.E5M2.F32.PACK_AB_MERGE_C R164, R164, R165, RZ ;  /* 0x000000a5a4a4723e */ /* 0x000fe200048060ff */
[----:B0-----:R-:W-:Y:S02]  /*1c470*/  VIADD R9, R9, UR6 ;  /* 0x0000000609097c36 */ /* 0x001fe40008000000 */
[----:B------:R-:W-:Y:S01]  /*1c480*/  STL [R1+0x778], R166 ;  /* 0x000778a601007387 */ /* 0x000fe20000100800 */
[----:B------:R-:W-:Y:S01]  /*1c490*/  ULDC UR6, c[0x0][0x248] ;  /* 0x0000920000067ab9 */ /* 0x000fe20000000800 */
[----:B------:R-:W-:Y:S02]  /*1c4a0*/  F2FP.SATFINITE.E5M2.F32.PACK_AB_MERGE_C R162, R162, R163, RZ ;  /* 0x000000a3a2a2723e */ /* 0x000fe400048060ff */
[----:B------:R-:W-:Y:S04]  /*1c4b0*/  STL [R1+0x774], R164 ;  /* 0x000774a401007387 */ /* 0x000fe80000100800 */
[----:B------:R0:W-:Y:S01]  /*1c4c0*/  STL [R1+0x5b8], R9 ;  /* 0x0005b80901007387 */ /* 0x0001e20000100800 */
[----:B------:R-:W-:-:S03]  /*1c4d0*/  F2FP.SATFINITE.E5M2.F32.PACK_AB_MERGE_C R160, R160, R161, RZ ;  /* 0x000000a1a0a0723e */ /* 0x000fc600048060ff */
[----:B------:R-:W-:Y:S01]  /*1c4e0*/  STL [R1+0x798], R162 ;  /* 0x000798a201007387 */ /* 0x000fe20000100800 */
[----:B0-----:R-:W-:Y:S01]  /*1c4f0*/  VIADD R9, R9, UR6 ;  /* 0x0000000609097c36 */ /* 0x001fe20008000000 */
[----:B------:R-:W-:Y:S01]  /*1c500*/  ULDC UR6, c[0x0][0x248] ;  /* 0x0000920000067ab9 */ /* 0x000fe20000000800 */
[----:B------:R-:W-:Y:S01]  /*1c510*/  F2FP.SATFINITE.E5M2.F32.PACK_AB_MERGE_C R158, R158, R159, RZ ;  /* 0x0000009f9e9e723e */ /* 0x000fe200048060ff */
        /* <DEDUP_REMOVED lines=11> */
[----:B------:R-:W-:Y:S01]  /*1c5d0*/  F2FP.SATFINITE.E5M2.F32.PACK_AB_MERGE_C R22, R22, R23, RZ ;  /* 0x000000171616723e */ /* 0x000fe200048060ff */
[----:B0-----:R-:W-:Y:S02]  /*1c5e0*/  VIADD R9, R9, UR6 ;  /* 0x0000000609097c36 */ /* 0x001fe40008000000 */
[----:B------:R-:W-:Y:S01]  /*1c5f0*/  STL [R1+0x7a0], R152 ;  /* 0x0007a09801007387 */ /* 0x000fe20000100800 */
[----:B------:R-:W-:-:S03]  /*1c600*/  ULDC UR6, c[0x0][0x248] ;  /* 0x0000920000067ab9 */ /* 0x000fc60000000800 */
[----:B------:R0:W-:Y:S01]  /*1c610*/  STL [R1+0x5ac], R9 ;  /* 0x0005ac0901007387 */ /* 0x0001e20000100800 */
[----:B------:R-:W-:-:S03]  /*1c620*/  F2FP.SATFINITE.E5M2.F32.PACK_AB_MERGE_C R11, R11, R21, RZ ;  /* 0x000000150b0b723e */ /* 0x000fc600048060ff */
[----:B------:R1:W-:Y:S04]  /*1c630*/  STL [R1+0x794], R22 ;  /* 0x0007941601007387 */ /* 0x0003e80000100800 */
[----:B------:R-:W2:Y:S01]  /*1c640*/  LDL.LU R179, [R1+0x80] ;  /* 0x0000800001b37983 */ /* 0x000ea20000300800 */
[----:B0-----:R-:W-:Y:S01]  /*1c650*/  VIADD R9, R9, UR6 ;  /* 0x0000000609097c36 */ /* 0x001fe20008000000 */
[----:B------:R-:W-:Y:S02]  /*1c660*/  F2FP.SATFINITE.E5M2.F32.PACK_AB_MERGE_C R12, R12, R175, RZ ;  /* 0x000000af0c0c723e */ /* 0x000fe400048060ff */
[----:B------:R-:W2:Y:S01]  /*1c670*/  LDL.LU R178, [R1+0x84] ;  /* 0x0000840001b27983 */ /* 0x000ea20000300800 */
[----:B------:R-:W-:Y:S01]  /*1c680*/  F2FP.SATFINITE.E5M2.F32.PACK_AB_MERGE_C R10, R10, R174, RZ ;  /* 0x000000ae0a0a723e */ /* 0x000fe200048060ff */
[----:B------:R-:W-:-:S02]  /*1c690*/  ULDC UR6, c[0x0][0x248] ;  /* 0x0000920000067ab9 */ /* 0x000fc40000000800 */
[----:B------:R0:W-:Y:S04]  /*1c6a0*/  STL [R1+0x78c], R11 ;  /* 0x00078c0b01007387 */ /* 0x0001e80000100800 */
[----:B------:R-:W3:Y:S04]  /*1c6b0*/  LDL.LU R177, [R1+0x88] ;  /* 0x0000880001b17983 */ /* 0x000ee80000300800 */
[----:B------:R-:W3:Y:S01]  /*1c6c0*/  LDL.LU R176, [R1+0x8c] ;  /* 0x00008c0001b07983 */ /* 0x000ee20000300800 */
[----:B------:R-:W-:-:S03]  /*1c6d0*/  F2FP.SATFINITE.E5M2.F32.PACK_AB_MERGE_C R0, R172, R173, RZ ;  /* 0x000000adac00723e */ /* 0x000fc600048060ff */
[----:B------:R4:W-:Y:S04]  /*1c6e0*/  STL [R1+0x5a8], R9 ;  /* 0x0005a80901007387 */ /* 0x0009e80000100800 */
[----:B------:R-:W3:Y:S04]  /*1c6f0*/  LDL.LU R175, [R1+0x90] ;  /* 0x0000900001af7983 */ /* 0x000ee80000300800 */
        /* <DEDUP_REMOVED lines=24> */
[----:B-1----:R-:W3:Y:S04]  /*1c880*/  LDL.LU R22, [R1+0xf4] ;  /* 0x0000f40001167983 */ /* 0x002ee80000300800 */
[----:B------:R-:W3:Y:S04]  /*1c890*/  LDL.LU R21, [R1+0xf8] ;  /* 0x0000f80001157983 */ /* 0x000ee80000300800 */
[----:B0-----:R-:W3:Y:S01]  /*1c8a0*/  LDL.LU R11, [R1+0xfc] ;  /* 0x0000fc00010b7983 */ /* 0x001ee20000300800 */
[----:B----4-:R-:W-:Y:S01]  /*1c8b0*/  VIADD R9, R9, UR6 ;  /* 0x0000000609097c36 */ /* 0x010fe20008000000 */
[----:B------:R-:W-:Y:S01]  /*1c8c0*/  ULDC UR6, c[0x0][0x248] ;  /* 0x0000920000067ab9 */ /* 0x000fe20000000800 */
[----:B--2---:R-:W-:-:S05]  /*1c8d0*/  F2FP.SATFINITE.E5M2.F32.PACK_AB_MERGE_C R178, R178, R179, RZ ;  /* 0x000000b3b2b2723e */ /* 0x004fca00048060ff */
[----:B------:R-:W-:Y:S01]  /*1c8e0*/  STL [R1+0x7b8], R178 ;  /* 0x0007b8b201007387 */ /* 0x000fe20000100800 */
[----:B---3--:R-:W-:-:S05]  /*1c8f0*/  F2FP.SATFINITE.E5M2.F32.PACK_AB_MERGE_C R176, R176, R177, RZ ;  /* 0x000000b1b0b0723e */ /* 0x008fca00048060ff */
[----:B------:R-:W-:Y:S04]  /*1c900*/  STL [R1+0x7b0], R176 ;  /* 0x0007b0b001007387 */ /* 0x000fe80000100800 */
[----:B------:R0:W-:Y:S01]  /*1c910*/  STL [R1+0x5a4], R9 ;  /* 0x0005a40901007387 */ /* 0x0001e20000100800 */
[----:B------:R-:W-:Y:S01]  /*1c920*/  F2FP.SATFINITE.E5M2.F32.PACK_AB_MERGE_C R174, R174, R175, RZ ;  /* 0x000000afaeae723e */ /* 0x000fe200048060ff */
[----:B0-----:R-:W-:Y:S01]  /*1c930*/  VIADD R9, R9, UR6 ;  /* 0x0000000609097c36 */ /* 0x001fe20008000000 */
[----:B------:R-:W-:-:S03]  /*1c940*/  F2FP.SATFINITE.E5M2.F32.PACK_AB_MERGE_C R172, R172, R173, RZ ;  /* 0x000000adacac723e */ /* 0x000fc600048060ff */
[----:B------:R-:W-:Y:S01]  /*1c950*/  STL [R1+0x7a4], R174 ;  /* 0x0007a4ae01007387 */ /* 0x000fe20000100800 */
[----:B------:R-:W-:-:S03]  /*1c960*/  ULDC UR6, c[0x0][0x248] ;  /* 0x0000920000067ab9 */ /* 0x000fc60000000800 */
        /* <DEDUP_REMOVED lines=42> */
[----:B------:R-:W-:Y:S02]  /*1cc10*/  ULDC UR6, c[0x0][0x248] ;  /* 0x0000920000067ab9 */ /* 0x000fe40000000800 */
[----:B------:R-:W2:Y:S04]  /*1cc20*/  LDL.LU R178, [R1+0x104] ;  /* 0x0001040001b27983 */ /* 0x000ea80000300800 */
[----:B------:R0:W-:Y:S04]  /*1cc30*/  STL [R1+0x7cc], R11 ;  /* 0x0007cc0b01007387 */ /* 0x0001e80000100800 */
[----:B------:R-:W3:Y:S04]  /*1cc40*/  LDL.LU R177, [R1+0x108] ;  /* 0x0001080001b17983 */ /* 0x000ee80000300800 */
[----:B------:R-:W3:Y:S04]  /*1cc50*/  LDL.LU R176, [R1+0x10c] ;  /* 0x00010c0001b07983 */ /* 0x000ee80000300800 */
        /* <DEDUP_REMOVED lines=165> */
[----:B------:R-:W-:Y:S01]  /*1d6b0*/  STL [R1+0x860], R152 ;  /* 0x0008609801007387 */ /* 0x000fe20000100800 */
[----:B------:R-:W-:-:S03]  /*1d6c0*/  F2FP.SATFINITE.E5M2.F32.PACK_AB_MERGE_C R21, R11, R21, RZ ;  /* 0x000000150b15723e */ /* 0x000fc600048060ff */
[----:B------:R0:W-:Y:S01]  /*1d6d0*/  STL [R1+0x54c], R9 ;  /* 0x00054c0901007387 */ /* 0x0001e20000100800 */
[----:B------:R-:W-:-:S03]  /*1d6e0*/  F2FP.SATFINITE.E5M2.F32.PACK_AB_MERGE_C R11, R25, R24, RZ ;  /* 0x00000018190b723e */ /* 0x000fc600048060ff */
[----:B------:R-:W-:Y:S01]  /*1d6f0*/  STL [R1+0x854], R22 ;  /* 0x0008541601007387 */ /* 0x000fe20000100800 */
[----:B0-----:R-:W-:Y:S01]  /*1d700*/  VIADD R9, R9, UR6 ;  /* 0x0000000609097c36 */ /* 0x001fe20008000000 */
[----:B------:R-:W-:Y:S02]  /*1d710*/  ULDC UR6, c[0x0][0x248] ;  /* 0x0000920000067ab9 */ /* 0x000fe40000000800 */
[----:B------:R0:W-:Y:S04]  /*1d720*/  STL [R1+0x84c], R21 ;  /* 0x00084c1501007387 */ /* 0x0001e80000100800 */
[----:B------:R1:W-:Y:S04]  /*1d730*/  STL [R1+0x548], R9 ;  /* 0x0005480901007387 */ /* 0x0003e80000100800 */
[----:B------:R2:W-:Y:S01]  /*1d740*/  STL [R1+0x878], R11 ;  /* 0x0008780b01007387 */ /* 0x0005e20000100800 */
[----:B0-----:R-:W-:Y:S01]  /*1d750*/  F2FP.SATFINITE.E5M2.F32.PACK_AB_MERGE_C R21, R27, R26, RZ ;  /* 0x0000001a1b15723e */ /* 0x001fe200048060ff */
[----:B-1----:R-:W-:Y:S01]  /*1d760*/  VIADD R9, R9, UR6 ;  /* 0x0000000609097c36 */ /* 0x002fe20008000000 */
[----:B------:R-:W-:Y:S01]  /*1d770*/  ULDC UR6, c[0x0][0x248] ;  /* 0x0000920000067ab9 */ /* 0x000fe20000000800 */
[----:B--2---:R-:W-:-:S02]  /*1d780*/  F2FP.SATFINITE.E5M2.F32.PACK_AB_MERGE_C R11, R29, R28, RZ ;  /* 0x0000001c1d0b723e */ /* 0x004fc400048060ff */
        /* <DEDUP_REMOVED lines=200> */
[----:B-1----:R-:W-:-:S04]  /*1e410*/  VIADD R9, R9, UR6 ;  /* 0x0000000609097c36 */ /* 0x002fc80008000000 */
[----:B------:R-:W-:Y:S01]  /*1e420*/  STL [R1+0x880], R21 ;  /* 0x0008801501007387 */ /* 0x000fe20000100800 */
[----:B------:R-:W-:Y:S01]  /*1e430*/  ULDC UR6, c[0x0][0x248] ;  /* 0x0000920000067ab9 */ /* 0x000fe20000000800 */
[----:B--2---:R-:W-:Y:S02]  /*1e440*/  F2FP.SATFINITE.E5M2.F32.PACK_AB_MERGE_C R11, R145, R144, RZ ;  /* 0x00000090910b723e */ /* 0x004fe400048060ff */
[----:B------:R0:W-:Y:S04]  /*1e450*/  STL [R1+0x3dc], R9 ;  /* 0x0003dc0901007387 */ /* 0x0001e80000100800 */
[----:B------:R1:W-:Y:S01]  /*1e460*/  STL [R1+0x92c], R11 ;  /* 0x00092c0b01007387 */ /* 0x0003e20000100800 */
[----:B0-----:R-:W-:Y:S01]  /*1e470*/  VIADD R9, R9, UR6 ;  /* 0x0000000609097c36 */ /* 0x001fe20008000000 */
[----:B------:R-:W-:Y:S01]  /*1e480*/  ULDC UR6, c[0x0][0x248] ;  /* 0x0000920000067ab9 */ /* 0x000fe20000000800 */
[----:B-1----:R-:W-:-:S05]  /*1e490*/  F2FP.SATFINITE.E5M2.F32.PACK_AB_MERGE_C R11, R147, R146, RZ ;  /* 0x00000092930b723e */ /* 0x002fca00048060ff */
[----:B------:R-:W-:Y:S04]  /*1e4a0*/  STL [R1+0x8f4], R11 ;  /* 0x0008f40b01007387 */ /* 0x000fe80000100800 */
[----:B------:R0:W-:Y:S02]  /*1e4b0*/  STL [R1+0x394], R9 ;  /* 0x0003940901007387 */ /* 0x0001e40000100800 */
[----:B0-----:R-:W-:Y:S01]  /*1e4c0*/  VIADD R9, R9, UR6 ;  /* 0x0000000609097c36 */ /* 0x001fe20008000000 */
[----:B------:R-:W0:Y:S01]  /*1e4d0*/  S2R R22, SR_TID.X ;  /* 0x0000000000167919 */ /* 0x000e220000002100 */
[----:B------:R-:W-:-:S03]  /*1e4e0*/  ULDC UR6, c[0x0][0x248] ;  /* 0x0000920000067ab9 */ /* 0x000fc60000000800 */
[----:B------:R1:W-:Y:S04]  /*1e4f0*/  STL [R1+0x384], R9 ;  /* 0x0003840901007387 */ /* 0x0003e80000100800 */
[----:B------:R-:W2:Y:S01]  /*1e500*/  LDL.LU R24, [R1+0x930] ;  /* 0x0009300001187983 */ /* 0x000ea20000300800 */
[----:B------:R-:W-:Y:S01]  /*1e510*/  F2FP.SATFINITE.E5M2.F32.PACK_AB_MERGE_C R23, R149, R148, RZ ;  /* 0x000000949517723e */ /* 0x000fe200048060ff */
[----:B-1----:R-:W-:Y:S01]  /*1e520*/  VIADD R9, R9, UR6 ;  /* 0x0000000609097c36 */ /* 0x002fe20008000000 */
[----:B------:R-:W-:-:S04]  /*1e530*/  ULDC UR6, c[0x0][0x248] ;  /* 0x0000920000067ab9 */ /* 0x000fc80000000800 */
[----:B------:R1:W-:Y:S01]  /*1e540*/  STL [R1+0x3cc], R9 ;  /* 0x0003cc0901007387 */ /* 0x0003e20000100800 */
[C---:B0-----:R-:W-:Y:S02]  /*1e550*/  IMAD.SHL.U32 R21, R22.reuse, 0x10, RZ ;  /* 0x0000001016157824 */ /* 0x041fe400078e00ff */
[----:B------:R-:W-:-:S03]  /*1e560*/  IMAD.SHL.U32 R11, R22, 0x40, RZ ;  /* 0x00000040160b7824 */ /* 0x000fc600078e00ff */
[----:B------:R-:W-:Y:S02]  /*1e570*/  LOP3.LUT R21, R21, 0xf0, RZ, 0xc0, !PT ;  /* 0x000000f015157812 */ /* 0x000fe400078ec0ff */
[----:B------:R-:W-:Y:S01]  /*1e580*/  LOP3.LUT R11, R11, 0x400, RZ, 0xc0, !PT ;  /* 0x000004000b0b7812 */ /* 0x000fe200078ec0ff */
[----:B-1----:R-:W-:Y:S01]  /*1e590*/  VIADD R9, R9, UR6 ;  /* 0x0000000609097c36 */ /* 0x002fe20008000000 */
[----:B------:R0:W-:Y:S01]  /*1e5a0*/  STL [R1+0x8b4], R23 ;  /* 0x0008b41701007387 */ /* 0x0001e20000100800 */
[----:B------:R-:W-:Y:S01]  /*1e5b0*/  ULDC UR6, c[0x0][0x248] ;  /* 0x0000920000067ab9 */ /* 0x000fe20000000800 */
[----:B------:R-:W-:Y:S02]  /*1e5c0*/  IADD3 R11, R11, UR5, R21 ;  /* 0x000000050b0b7c10 */ /* 0x000fe4000fffe015 */
[----:B------:R-:W-:Y:S01]  /*1e5d0*/  MOV R21, UR5 ;  /* 0x0000000500157c02 */ /* 0x000fe20008000f00 */
[----:B------:R1:W-:Y:S01]  /*1e5e0*/  STL [R1+0x3bc], R9 ;  /* 0x0003bc0901007387 */ /* 0x0003e20000100800 */
[----:B------:R-:W-:Y:S01]  /*1e5f0*/  LOP3.LUT R22, R22, 0x60, RZ, 0xc0, !PT ;  /* 0x0000006016167812 */ /* 0x000fe200078ec0ff */
[----:B------:R-:W-:-:S02]  /*1e600*/  VIADD R242, R4, 0x6 ;  /* 0x0000000604f27836 */ /* 0x000fc40000000000 */
[----:B------:R-:W-:Y:S01]  /*1e610*/  VIADD R243, R4, 0x5 ;  /* 0x0000000504f37836 */ /* 0x000fe20000000000 */
[----:B------:R3:W-:Y:S01]  /*1e620*/  STL [R1+0x4d0], R21 ;  /* 0x0004d01501007387 */ /* 0x0007e20000100800 */
[----:B0-----:R-:W-:Y:S01]  /*1e630*/  PRMT R23, R12, 0x5410, R0 ;  /* 0x000054100c177816 */ /* 0x001fe20000000000 */
[----:B------:R-:W-:Y:S01]  /*1e640*/  VIADD R29, R4, 0x18e ;  /* 0x0000018e041d7836 */ /* 0x000fe20000000000 */
[----:B------:R-:W-:Y:S01]  /*1e650*/  PRMT R20, R20, 0x5410, R18 ;  /* 0x0000541014147816 */ /* 0x000fe20000000012 */
[----:B------:R-:W-:Y:S01]  /*1e660*/  VIADD R28, R4, 0x18f ;  /* 0x0000018f041c7836 */ /* 0x000fe20000000000 */
[----:B------:R-:W-:Y:S01]  /*1e670*/  ULDC UR5, c[0x0][0x22c] ;  /* 0x00008b0000057ab9 */ /* 0x000fe20000000800 */
[----:B-1----:R-:W-:Y:S01]  /*1e680*/  VIADD R9, R9, UR6 ;  /* 0x0000000609097c36 */ /* 0x002fe20008000000 */
[----:B------:R-:W-:Y:S01]  /*1e690*/  ULDC UR6, c[0x0][0x248] ;  /* 0x0000920000067ab9 */ /* 0x000fe20000000800 */
[----:B---3--:R-:W-:-:S05]  /*1e6a0*/  F2FP.SATFINITE.E5M2.F32.PACK_AB_MERGE_C R21, R151, R150, RZ ;  /* 0x000000969715723e */ /* 0x008fca00048060ff */
[----:B------:R-:W-:Y:S04]  /*1e6b0*/  STL [R1+0x87c], R21 ;  /* 0x00087c1501007387 */ /* 0x000fe80000100800 */
[----:B------:R0:W-:Y:S02]  /*1e6c0*/  STL [R1+0x3ac], R9 ;  /* 0x0003ac0901007387 */ /* 0x0001e40000100800 */
[----:B0-----:R-:W-:Y:S01]  /*1e6d0*/  VIADD R9, R9, UR6 ;  /* 0x0000000609097c36 */ /* 0x001fe20008000000 */
[----:B------:R-:W-:-:S04]  /*1e6e0*/  ULDC UR6, c[0x0][0x248] ;  /* 0x0000920000067ab9 */ /* 0x000fc80000000800 */
[----:B------:R0:W-:Y:S01]  /*1e6f0*/  STL [R1+0x414], R9 ;  /* 0x0004140901007387 */ /* 0x0001e20000100800 */
[----:B------:R-:W-:Y:S02]  /*1e700*/  IMAD R11, R22, 0x8, R11 ;  /* 0x00000008160b7824 */ /* 0x000fe400078e020b */
[----:B0-----:R-:W-:Y:S01]  /*1e710*/  VIADD R9, R9, UR6 ;  /* 0x0000000609097c36 */ /* 0x001fe20008000000 */
[----:B------:R-:W-:-:S04]  /*1e720*/  ULDC UR6, c[0x0][0x248] ;  /* 0x0000920000067ab9 */ /* 0x000fc80000000800 */
[----:B------:R0:W-:Y:S04]  /*1e730*/  STL [R1+0x404], R9 ;  /* 0x0004040901007387 */ /* 0x0001e80000100800 */
[----:B------:R-:W-:Y:S01]  /*1e740*/  STL [R1+0xf44], R11 ;  /* 0x000f440b01007387 */ /* 0x000fe20000100800 */
[----:B0-----:R-:W-:Y:S01]  /*1e750*/  VIADD R9, R9, UR6 ;  /* 0x0000000609097c36 */ /* 0x001fe20008000000 */
[----:B------:R-:W-:-:S04]  /*1e760*/  ULDC UR6, c[0x0][0x248] ;  /* 0x0000920000067ab9 */ /* 0x000fc80000000800 */
[----:B------:R0:W-:Y:S01]  /*1e770*/  STL [R1+0x3f4], R9 ;  /* 0x0003f40901007387 */ /* 0x0001e20000100800 */
[----:B------:R-:W-:Y:S01]  /*1e780*/  PRMT R22, R13, 0x5410, R10 ;  /* 0x000054100d167816 */ /* 0x000fe2000000000a */
[----:B------:R-:W-:Y:S02]  /*1e790*/  VIADD R10, R4, 0xb1 ;  /* 0x000000b1040a7836 */ /* 0x000fe40000000000 */
[----:B0-----:R-:W-:Y:S01]  /*1e7a0*/  VIADD R9, R9, UR6 ;  /* 0x0000000609097c36 */ /* 0x001fe20008000000 */
[----:B------:R-:W-:-:S04]  /*1e7b0*/  ULDC UR6, c[0x0][0x248] ;  /* 0x0000920000067ab9 */ /* 0x000fc80000000800 */
[----:B------:R0:W-:Y:S01]  /*1e7c0*/  STL [R1+0x43c], R9 ;  /* 0x00043c0901007387 */ /* 0x0001e20000100800 */
[----:B------:R-:W-:Y:S02]  /*1e7d0*/  VIADD R0, R4, 0x1ff ;  /* 0x000001ff04007836 */ /* 0x000fe40000000000 */
        /* <DEDUP_REMOVED lines=17> */
[----:B------:R0:W-:Y:S01]  /*1e8f0*/  STL [R1+0x4ac], R9 ;  /* 0x0004ac0901007387 */ /* 0x0001e20000100800 */
[----:B------:R-:W-:Y:S02]  /*1e900*/  PRMT R21, R19, 0x5410, R16 ;  /* 0x0000541013157816 */ /* 0x000fe40000000010 */
[C---:B--2---:R-:W-:Y:S01]  /*1e910*/  ISETP.GE.AND P6, PT, R24.reuse, UR8, PT ;  /* 0x0000000818007c0c */ /* 0x044fe2000bfc6270 */
[----:B------:R-:W-:Y:S01]  /*1e920*/  IMAD R12, R24, UR6, RZ ;  /* 0x00000006180c7c24 */ /* 0x000fe2000f8e02ff */
[----:B------:R-:W-:Y:S02]  /*1e930*/  ULDC UR8, c[0x0][0x248] ;  /* 0x0000920000087ab9 */ /* 0x000fe40000000800 */
[----:B------:R-:W-:Y:S01]  /*1e940*/  ISETP.LT.AND P0, PT, R10, UR9, !P6 ;  /* 0x000000090a007c0c */ /* 0x000fe2000f701270 */
[----:B------:R-:W-:Y:S01]  /*1e950*/  ULDC UR9, c[0x0][0x22c] ;  /* 0x00008b0000097ab9 */ /* 0x000fe20000000800 */
[----:B------:R-:W-:Y:S01]  /*1e960*/  ISETP.LT.AND P5, PT, R0, UR7, !P6 ;  /* 0x0000000700007c0c */ /* 0x000fe2000f7a1270 */
[----:B------:R-:W-:Y:S01]  /*1e970*/  VIADD R0, R4, 0xb0 ;  /* 0x000000b004007836 */ /* 0x000fe20000000000 */
[----:B------:R-:W-:-:S09]  /*1e980*/  ULDC UR7, c[0x0][0x22c] ;  /* 0x00008b0000077ab9 */ /* 0x000fd20000000800 */
[----:B------:R-:W-:Y:S02]  /*1e990*/  @P0 LOP3.LUT R2, R2, 0x1000000, RZ, 0xfc, !PT ;  /* 0x0100000002020812 */ /* 0x000fe400078efcff */
[----:B------:R-:W-:Y:S01]  /*1e9a0*/  ISETP.LT.AND P0, PT, R0, UR7, !P6 ;  /* 0x0000000700007c0c */ /* 0x000fe2000f701270 */
[----:B------:R-:W-:Y:S01]  /*1e9b0*/  VIADD R0, R4, 0xaf ;  /* 0x000000af04007836 */ /* 0x000fe20000000000 */
[----:B------:R-:W-:Y:S01]  /*1e9c0*/  LOP3.LUT R2, R2, 0xff7fffff, RZ, 0xc0, !PT ;  /* 0xff7fffff02027812 */ /* 0x000fe200078ec0ff */
[----:B------:R-:W-:-:S10]  /*1e9d0*/  ULDC UR7, c[0x0][0x22c] ;  /* 0x00008b0000077ab9 */ /* 0x000fd40000000800 */
[----:B------:R-:W-:Y:S02]  /*1e9e0*/  @P0 LOP3.LUT R2, R2, 0x800000, RZ, 0xfc, !PT ;  /* 0x0080000002020812 */ /* 0x000fe400078efcff */
[----:B------:R-:W-:Y:S01]  /*1e9f0*/  ISETP.LT.AND P0, PT, R0, UR7, !P6 ;  /* 0x0000000700007c0c */ /* 0x000fe2000f701270 */
[----:B------:R-:W-:Y:S02]  /*1ea00*/  ULDC UR7, c[0x0][0x248] ;  /* 0x0000920000077ab9 */ /* 0x000fe40000000800 */
[----:B0-----:R-:W-:Y:S01]  /*1ea10*/  VIADD R9, R9, UR7 ;  /* 0x0000000709097c36 */ /* 0x001fe20008000000 */
[----:B------:R-:W-:-:S04]  /*1ea20*/  ULDC UR7, c[0x0][0x248] ;  /* 0x0000920000077ab9 */ /* 0x000fc80000000800 */
[----:B------:R0:W-:Y:S01]  /*1ea30*/  STL [R1+0x4c4], R9 ;  /* 0x0004c40901007387 */ /* 0x0001e20000100800 */
[----:B------:R-:W-:Y:S01]  /*1ea40*/  LOP3.LUT R2, R2, 0xffbfffff, RZ, 0xc0, !PT ;  /* 0xffbfffff02027812 */ /* 0x000fe200078ec0ff */
[----:B------:R-:W-:Y:S02]  /*1ea50*/  VIADD R0, R4, 0xae ;  /* 0x000000ae04007836 */ /* 0x000fe40000000000 */
[----:B0-----:R-:W-:Y:S01]  /*1ea60*/  VIADD R9, R9, UR7 ;  /* 0x0000000709097c36 */ /* 0x001fe20008000000 */
[----:B------:R-:W-:Y:S01]  /*1ea70*/  ULDC.64 UR6, c[0x0][0x220] ;  /* 0x0000880000067ab9 */ /* 0x000fe20000000a00 */
[----:B------:R-:W-:-:S03]  /*1ea80*/  @P0 LOP3.LUT R2, R2, 0x400000, RZ, 0xfc, !PT ;  /* 0x0040000002020812 */ /* 0x000fc600078efcff */
[----:B------:R0:W-:Y:S01]  /*1ea90*/  STL [R1+0x4cc], R9 ;  /* 0x0004cc0901007387 */ /* 0x0001e20000100800 */
[----:B------:R-:W-:Y:S01]  /*1eaa0*/  IADD3 R10, P0, R12, UR6, RZ ;  /* 0x000000060c0a7c10 */ /* 0x000fe2000ff1e0ff */
[----:B------:R-:W-:Y:S01]  /*1eab0*/  ULDC UR6, c[0x0][0x248] ;  /* 0x0000920000067ab9 */ /* 0x000fe20000000800 */
[----:B------:R-:W-:Y:S01]  /*1eac0*/  ISETP.LT.AND P1, PT, R0, UR9, !P6 ;  /* 0x0000000900007c0c */ /* 0x000fe2000f721270 */
[----:B------:R-:W-:Y:S02]  /*1ead0*/  VIADD R27, R4, 0x190 ;  /* 0x00000190041b7836 */ /* 0x000fe40000000000 */
[----:B0-----:R-:W-:Y:S01]  /*1eae0*/  VIADD R9, R9, UR8 ;  /* 0x0000000809097c36 */ /* 0x001fe20008000000 */
[----:B------:R-:W-:Y:S01]  /*1eaf0*/  LEA.HI.X.SX32 R0, R12, UR7, 0x1, P0 ;  /* 0x000000070c007c11 */ /* 0x000fe200080f0eff */
[----:B------:R-:W-:Y:S01]  /*1eb00*/  ULDC UR7, c[0x0][0x248] ;  /* 0x0000920000077ab9 */ /* 0x000fe20000000800 */
[----:B------:R-:W-:Y:S01]  /*1eb10*/  IADD3 R12, P0, R14, R10, RZ ;  /* 0x0000000a0e0c7210 */ /* 0x000fe20007f1e0ff */
[C---:B------:R-:W-:Y:S01]  /*1eb20*/  VIADD R26, R4.reuse, 0x191 ;  /* 0x00000191041a7836 */ /* 0x040fe20000000000 */
[----:B------:R0:W-:Y:S01]  /*1eb30*/  STL [R1+0x4d8], R9 ;  /* 0x0004d80901007387 */ /* 0x0001e20000100800 */
[----:B------:R-:W-:Y:S01]  /*1eb40*/  VIADD R18, R4, 0xad ;  /* 0x000000ad04127836 */ /* 0x000fe20000000000 */
[----:B------:R-:W-:-:S02]  /*1eb50*/  LEA.HI.X.SX32 R13, R14, R0, 0x1, P0 ;  /* 0x000000000e0d7211 */ /* 0x000fc400000f0eff */
[----:B------:R-:W-:Y:S02]  /*1eb60*/  LOP3.LUT R8, R8, 0x7fffffff, RZ, 0xc0, !PT ;  /* 0x7fffffff08087812 */ /* 0x000fe400078ec0ff */
[----:B------:R-:W-:Y:S02]  /*1eb70*/  LOP3.LUT R7, R7, 0x7fffffff, RZ, 0xc0, !PT ;  /* 0x7fffffff07077812 */ /* 0x000fe400078ec0ff */
[----:B------:R-:W-:Y:S02]  /*1eb80*/  LOP3.LUT R6, R6, 0x7fffffff, RZ, 0xc0, !PT ;  /* 0x7fffffff06067812 */ /* 0x000fe400078ec0ff */
[----:B------:R-:W-:Y:S01]  /*1eb90*/  LOP3.LUT R5, R5, 0x7fffffff, RZ, 0xc0, !PT ;  /* 0x7fffffff05057812 */ /* 0x000fe200078ec0ff */
[----:B0-----:R-:W-:Y:S01]  /*1eba0*/  VIADD R9, R9, UR6 ;  /* 0x0000000609097c36 */ /* 0x001fe20008000000 */
[----:B------:R-:W-:Y:S01]  /*1ebb0*/  ULDC UR6, c[0x0][0x248] ;  /* 0x0000920000067ab9 */ /* 0x000fe20000000800 */
[----:B------:R-:W-:Y:S02]  /*1ebc0*/  LOP3.LUT R2, R2, 0xffdfffff, RZ, 0xc0, !PT ;  /* 0xffdfffff02027812 */ /* 0x000fe400078ec0ff */
[----:B------:R-:W-:Y:S01]  /*1ebd0*/  LOP3.LUT R3, R3, 0x7fffffff, RZ, 0xc0, !PT ;  /* 0x7fffffff03037812 */ /* 0x000fe200078ec0ff */
[----:B------:R0:W-:Y:S01]  /*1ebe0*/  STL [R1+0x4e0], R9 ;  /* 0x0004e00901007387 */ /* 0x0001e20000100800 */
[----:B------:R-:W-:Y:S01]  /*1ebf0*/  IADD3 R14, P0, R15, R10, RZ ;  /* 0x0000000a0f0e7210 */ /* 0x000fe20007f1e0ff */
[C---:B------:R-:W-:Y:S01]  /*1ec00*/  VIADD R244, R4.reuse, 0x4 ;  /* 0x0000000404f47836 */ /* 0x040fe20000000000 */
[----:B------:R-:W-:Y:S01]  /*1ec10*/  ULDC UR9, c[0x0][0x22c] ;  /* 0x00008b0000097ab9 */ /* 0x000fe20000000800 */
[----:B------:R-:W-:Y:S01]  /*1ec20*/  STL [R1+0xf4c], R12 ;  /* 0x000f4c0c01007387 */ /* 0x000fe20000100800 */
[----:B------:R-:W-:Y:S01]  /*1ec30*/  VIADD R245, R4, 0x3 ;  /* 0x0000000304f57836 */ /* 0x000fe20000000000 */
[----:B------:R-:W-:Y:S01]  /*1ec40*/  ULDC UR8, c[0x0][0x22c] ;  /* 0x00008b0000087ab9 */ /* 0x000fe20000000800 */
[----:B0-----:R-:W-:Y:S01]  /*1ec50*/  VIADD R9, R9, UR6 ;  /* 0x0000000609097c36 */ /* 0x001fe20008000000 */
[----:B------:R-:W-:Y:S01]  /*1ec60*/  STL [R1+0xf48], R13 ;  /* 0x000f480d01007387 */ /* 0x000fe20000100800 */
[----:B------:R-:W-:-:S03]  /*1ec70*/  ULDC UR6, c[0x0][0x248] ;  /* 0x0000920000067ab9 */ /* 0x000fc60000000800 */
[----:B------:R0:W-:Y:S01]  /*1ec80*/  STL [R1+0x4e8], R9 ;  /* 0x0004e80901007387 */ /* 0x0001e20000100800 */
[----:B------:R-:W-:Y:S02]  /*1ec90*/  LEA.HI.X.SX32 R15, R15, R0, 0x1, P0 ;  /* 0x000000000f0f7211 */ /* 0x000fe400000f0eff */
[----:B------:R-:W-:Y:S01]  /*1eca0*/  IADD3 R16, P0, R17, R10, RZ ;  /* 0x0000000a11107210 */ /* 0x000fe20007f1e0ff */
[----:B------:R-:W-:Y:S01]  /*1ecb0*/  STL [R1+0xf54], R14 ;  /* 0x000f540e01007387 */ /* 0x000fe20000100800 */
[----:B0-----:R-:W-:Y:S02]  /*1ecc0*/  VIADD R9, R9, UR7 ;  /* 0x0000000709097c36 */ /* 0x001fe40008000000 */
[----:B------:R-:W-:Y:S01]  /*1ecd0*/  LEA.HI.X.SX32 R17, R17, R0, 0x1, P0 ;  /* 0x0000000011117211 */ /* 0x000fe200000f0eff */
[----:B------:R-:W-:Y:S02]  /*1ece0*/  ULDC UR7, c[0x0][0x22c] ;  /* 0x00008b0000077ab9 */ /* 0x000fe40000000800 */
[----:B------:R0:W-:Y:S04]  /*1ecf0*/  STL [R1+0x4ec], R9 ;  /* 0x0004ec0901007387 */ /* 0x0001e80000100800 */
[----:B------:R-:W-:Y:S01]  /*1ed00*/  STL [R1+0xf50], R15 ;  /* 0x000f500f01007387 */ /* 0x000fe20000100800 */
[----:B0-----:R-:W-:-:S03]  /*1ed10*/  VIADD R9, R9, UR6 ;  /* 0x0000000609097c36 */ /* 0x001fc60008000000 */
[----:B------:R-:W-:Y:S01]  /*1ed20*/  STL [R1+0xf58], R10 ;  /* 0x000f580a01007387 */ /* 0x000fe20000100800 */
[----:B------:R-:W-:-:S03]  /*1ed30*/  ULDC UR6, c[0x0][0x248] ;  /* 0x0000920000067ab9 */ /* 0x000fc60000000800 */
[----:B------:R0:W-:Y:S04]  /*1ed40*/  STL [R1+0x4f4], R9 ;  /* 0x0004f40901007387 */ /* 0x0001e80000100800 */
[----:B------:R-:W-:Y:S04]  /*1ed50*/  STL [R1+0xf64], R16 ;  /* 0x000f641001007387 */ /* 0x000fe80000100800 */
[----:B------:R-:W-:Y:S01]  /*1ed60*/  STL [R1+0xf60], R17 ;  /* 0x000f601101007387 */ /* 0x000fe20000100800 */
[----:B0-----:R-:W-:Y:S01]  /*1ed70*/  VIADD R9, R9, UR6 ;  /* 0x0000000609097c36 */ /* 0x001fe20008000000 */
[----:B------:R-:W-:-:S02]  /*1ed80*/  ULDC UR6, c[0x0][0x248] ;  /* 0x0000920000067ab9 */ /* 0x000fc40000000800 */
[----:B------:R0:W-:Y:S04]  /*1ed90*/  STL [R1+0xf5c], R0 ;  /* 0x000f5c0001007387 */ /* 0x0001e80000100800 */
[----:B------:R-:W-:Y:S01]  /*1eda0*/  STL [R1+0x4f8], R9 ;  /* 0x0004f80901007387 */ /* 0x000fe20000100800 */
        /* <DEDUP_REMOVED lines=243> */
[----:B------:R-:W-:Y:S02]  /*1fce0*/  VIADD R9, R4, 0x7 ;  /* 0x0000000704097836 */ /* 0x000fe40000000000 */
[----:B0-----:R-:W-:Y:S01]  /*1fcf0*/  VIADD R0, R0, UR6 ;  /* 0x0000000600007c36 */ /* 0x001fe20008000000 */
[----:B------:R-:W-:-:S04]  /*1fd00*/  ULDC UR6, c[0x0][0x248] ;  /* 0x0000920000067ab9 */ /* 0x000fc80000000800 */
[----:B------:R0:W-:Y:S04]  /*1fd10*/  STL [R1+0xc48], R0 ;  /* 0x000c480001007387 */ /* 0x0001e80000100800 */
[----:B------:R-:W-:Y:S01]  /*1fd20*/  STL [R1+0xf9c], R9 ;  /* 0x000f9c0901007387 */ /* 0x000fe20000100800 */
[----:B0-----:R-:W-:Y:S01]  /*1fd30*/  VIADD R0, R0, UR6 ;  /* 0x0000000600007c36 */ /* 0x001fe20008000000 */
[----:B------:R-:W-:-:S04]  /*1fd40*/  ULDC UR6, c[0x0][0x248] ;  /* 0x0000920000067ab9 */ /* 0x000fc80000000800 */
[----:B------:R0:W-:Y:S04]  /*1fd50*/  STL [R1+0xc4c], R0 ;  /* 0x000c4c0001007387 */ /* 0x0001e80000100800 */
[----:B------:R-:W-:Y:S01]  /*1fd60*/  STL [R1+0xfa0], R242 ;  /* 0x000fa0f201007387 */ /* 0x000fe20000100800 */
[----:B0-----:R-:W-:-:S03]  /*1fd70*/  VIADD R0, R0, UR6 ;  /* 0x0000000600007c36 */ /* 0x001fc60008000000 */
[----:B------:R-:W-:Y:S01]  /*1fd80*/  STL [R1+0xfa4], R243 ;  /* 0x000fa4f301007387 */ /* 0x000fe20000100800 */
[----:B------:R-:W-:-:S03]  /*1fd90*/  ULDC UR6, c[0x0][0x248] ;  /* 0x0000920000067ab9 */ /* 0x000fc60000000800 */
        /* <DEDUP_REMOVED lines=336> */
[----:B------:R0:W-:Y:S04]  /*212a0*/  STL [R1+0xe10], R0 ;  /* 0x000e100001007387 */ /* 0x0001e80000100800 */
[----:B------:R-:W-:Y:S01]  /*212b0*/  STL [R1+0xf7c], R29 ;  /* 0x000f7c1d01007387 */ /* 0x000fe20000100800 */
[----:B0-----:R-:W-:-:S03]  /*212c0*/  VIADD R0, R0, UR6 ;  /* 0x0000000600007c36 */ /* 0x001fc60008000000 */
[----:B------:R-:W-:Y:S01]  /*212d0*/  STL [R1+0xf78], R28 ;  /* 0x000f781c01007387 */ /* 0x000fe20000100800 */
[----:B------:R-:W-:-:S03]  /*212e0*/  ULDC UR6, c[0x0][0x248] ;  /* 0x0000920000067ab9 */ /* 0x000fc60000000800 */
[----:B------:R0:W-:Y:S04]  /*212f0*/  STL [R1+0xe14], R0 ;  /* 0x000e140001007387 */ /* 0x0001e80000100800 */
[----:B------:R-:W-:Y:S01]  /*21300*/  STL [R1+0xf74], R27 ;  /* 0x000f741b01007387 */ /* 0x000fe20000100800 */
[----:B0-----:R-:W-:-:S03]  /*21310*/  VIADD R0, R0, UR6 ;  /* 0x0000000600007c36 */ /* 0x001fc60008000000 */
[----:B------:R-:W-:Y:S01]  /*21320*/  STL [R1+0xf70], R26 ;  /* 0x000f701a01007387 */ /* 0x000fe20000100800 */
[----:B------:R-:W-:-:S03]  /*21330*/  ULDC UR6, c[0x0][0x248] ;  /* 0x0000920000067ab9 */ /* 0x000fc60000000800 */
[----:B------:R0:W-:Y:S01]  /*21340*/  STL [R1+0xe18], R0 ;  /* 0x000e180001007387 */ /* 0x0001e20000100800 */
[C---:B------:R-:W-:Y:S02]  /*21350*/  VIADD R9, R4.reuse, 0x194 ;  /* 0x0000019404097836 */ /* 0x040fe40000000000 */
[----:B------:R-:W-:Y:S02]  /*21360*/  VIADD R10, R4, 0x195 ;  /* 0x00000195040a7836 */ /* 0x000fe40000000000 */
[----:B0-----:R-:W-:Y:S01]  /*21370*/  VIADD R0, R0, UR6 ;  /* 0x0000000600007c36 */ /* 0x001fe20008000000 */
[----:B------:R-:W-:-:S04]  /*21380*/  ULDC UR6, c[0x0][0x248] ;  /* 0x0000920000067ab9 */ /* 0x000fc80000000800 */
[----:B------:R0:W-:Y:S04]  /*21390*/  STL [R1+0xe1c], R0 ;  /* 0x000e1c0001007387 */ /* 0x0001e80000100800 */
[----:B------:R1:W-:Y:S01]  /*213a0*/  STL [R1], R9 ;  /* 0x0000000901007387 */ /* 0x0003e20000100800 */
[----:B0-----:R-:W-:Y:S01]  /*213b0*/  VIADD R0, R0, UR6 ;  /* 0x0000000600007c36 */ /* 0x001fe20008000000 */
[----:B------:R-:W-:Y:S02]  /*213c0*/  ULDC UR6, c[0x0][0x248] ;  /* 0x0000920000067ab9 */ /* 0x000fe40000000800 */
[----:B------:R0:W-:Y:S01]  /*213d0*/  STL [R1+0x4], R10 ;  /* 0x0000040a01007387 */ /* 0x0001e20000100800 */
[----:B-1----:R-:W-:-:S03]  /*213e0*/  VIADD R9, R4, 0x196 ;  /* 0x0000019604097836 */ /* 0x002fc60000000000 */
[----:B------:R1:W-:Y:S01]  /*213f0*/  STL [R1+0xe20], R0 ;  /* 0x000e200001007387 */ /* 0x0003e20000100800 */
[----:B0-----:R-:W-:-:S03]  /*21400*/  VIADD R10, R4, 0x197 ;  /* 0x00000197040a7836 */ /* 0x001fc60000000000 */
[----:B------:R0:W-:Y:S01]  /*21410*/  STL [R1+0x8], R9 ;  /* 0x0000080901007387 */ /* 0x0001e20000100800 */
[----:B-1----:R-:W-:Y:S01]  /*21420*/  VIADD R0, R0, UR6 ;  /* 0x0000000600007c36 */ /* 0x002fe20008000000 */
[----:B------:R-:W-:Y:S02]  /*21430*/  ULDC UR6, c[0x0][0x248] ;  /* 0x0000920000067ab9 */ /* 0x000fe40000000800 */
[----:B------:R1:W-:Y:S04]  /*21440*/  STL [R1+0xc], R10 ;  /* 0x00000c0a01007387 */ /* 0x0003e80000100800 */
[----:B------:R2:W-:Y:S01]  /*21450*/  STL [R1+0xe24], R0 ;  /* 0x000e240001007387 */ /* 0x0005e20000100800 */
[C---:B0-----:R-:W-:Y:S02]  /*21460*/  VIADD R9, R4.reuse, 0x198 ;  /* 0x0000019804097836 */ /* 0x041fe40000000000 */
[----:B-1----:R-:W-:-:S03]  /*21470*/  VIADD R10, R4, 0x199 ;  /* 0x00000199040a7836 */ /* 0x002fc60000000000 */
[----:B------:R0:W-:Y:S01]  /*21480*/  STL [R1+0x10], R9 ;  /* 0x0000100901007387 */ /* 0x0001e20000100800 */
[----:B--2---:R-:W-:Y:S01]  /*21490*/  VIADD R0, R0, UR6 ;  /* 0x0000000600007c36 */ /* 0x004fe20008000000 */
[----:B------:R-:W-:Y:S02]  /*214a0*/  ULDC UR6, c[0x0][0x248] ;  /* 0x0000920000067ab9 */ /* 0x000fe40000000800 */
[----:B------:R-:W-:Y:S04]  /*214b0*/  STL [R1+0x14], R10 ;  /* 0x0000140a01007387 */ /* 0x000fe80000100800 */
[----:B------:R1:W-:Y:S01]  /*214c0*/  STL [R1+0xe28], R0 ;  /* 0x000e280001007387 */ /* 0x0003e20000100800 */
[----:B0-----:R-:W-:-:S05]  /*214d0*/  VIADD R9, R4, 0x19a ;  /* 0x0000019a04097836 */ /* 0x001fca0000000000 */
[----:B------:R0:W-:Y:S01]  /*214e0*/  STL [R1+0x18], R9 ;  /* 0x0000180901007387 */ /* 0x0001e20000100800 */
[----:B-1----:R-:W-:Y:S01]  /*214f0*/  VIADD R0, R0, UR6 ;  /* 0x0000000600007c36 */ /* 0x002fe20008000000 */
[----:B------:R-:W-:Y:S01]  /*21500*/  ULDC UR6, c[0x0][0x248] ;  /* 0x0000920000067ab9 */ /* 0x000fe20000000800 */
[----:B------:R-:W-:-:S03]  /*21510*/  VIADD R10, R4, 0x19d ;  /* 0x0000019d040a7836 */ /* 0x000fc60000000000 */
[----:B------:R1:W-:Y:S01]  /*21520*/  STL [R1+0xe2c], R0 ;  /* 0x000e2c0001007387 */ /* 0x0003e20000100800 */
[----:B0-----:R-:W-:-:S05]  /*21530*/  VIADD R9, R4, 0x19c ;  /* 0x0000019c04097836 */ /* 0x001fca0000000000 */
[----:B------:R0:W-:Y:S01]  /*21540*/  STL [R1+0x20], R9 ;  /* 0x0000200901007387 */ /* 0x0001e20000100800 */
[----:B-1----:R-:W-:Y:S01]  /*21550*/  VIADD R0, R0, UR6 ;  /* 0x0000000600007c36 */ /* 0x002fe20008000000 */
[----:B------:R-:W-:Y:S02]  /*21560*/  ULDC UR6, c[0x0][0x248] ;  /* 0x0000920000067ab9 */ /* 0x000fe40000000800 */
[----:B------:R1:W-:Y:S01]  /*21570*/  STL [R1+0x24], R10 ;  /* 0x0000240a01007387 */ /* 0x0003e20000100800 */
[----:B0-----:R-:W-:-:S03]  /*21580*/  VIADD R9, R4, 0x19e ;  /* 0x0000019e04097836 */ /* 0x001fc60000000000 */
[----:B------:R0:W-:Y:S01]  /*21590*/  STL [R1+0xe30], R0 ;  /* 0x000e300001007387 */ /* 0x0001e20000100800 */
[----:B-1----:R-:W-:-:S03]  /*215a0*/  VIADD R10, R4, 0x19f ;  /* 0x0000019f040a7836 */ /* 0x002fc60000000000 */
[----:B------:R1:W-:Y:S01]  /*215b0*/  STL [R1+0x28], R9 ;  /* 0x0000280901007387 */ /* 0x0003e20000100800 */
        /* <DEDUP_REMOVED lines=95> */
[----:B------:R0:W-:Y:S04]  /*21bb0*/  STL [R1+0xe68], R0 ;  /* 0x000e680001007387 */ /* 0x0001e80000100800 */
[----:B------:R2:W-:Y:S01]  /*21bc0*/  STL [R1+0x98], R9 ;  /* 0x0000980901007387 */ /* 0x0005e20000100800 */
[----:B-1----:R-:W-:Y:S02]  /*21bd0*/  VIADD R10, R4, 0x1bd ;  /* 0x000001bd040a7836 */ /* 0x002fe40000000000 */
[----:B0-----:R-:W-:Y:S01]  /*21be0*/  VIADD R0, R0, UR6 ;  /* 0x0000000600007c36 */ /* 0x001fe20008000000 */
[----:B------:R-:W-:Y:S01]  /*21bf0*/  ULDC UR6, c[0x0][0x248] ;  /* 0x0000920000067ab9 */ /* 0x000fe20000000800 */
[----:B--2---:R-:W-:-:S03]  /*21c00*/  VIADD R9, R4, 0x1bc ;  /* 0x000001bc04097836 */ /* 0x004fc60000000000 */
[----:B------:R0:W-:Y:S04]  /*21c10*/  STL [R1+0xe6c], R0 ;  /* 0x000e6c0001007387 */ /* 0x0001e80000100800 */
        /* <DEDUP_REMOVED lines=10> */
[----:B------:R-:W-:Y:S04]  /*21cc0*/  STL [R1+0xac], R10 ;  /* 0x0000ac0a01007387 */ /* 0x000fe80000100800 */
[----:B------:R1:W-:Y:S01]  /*21cd0*/  STL [R1+0xe74], R0 ;  /* 0x000e740001007387 */ /* 0x0003e20000100800 */
[----:B0-----:R-:W-:-:S05]  /*21ce0*/  VIADD R9, R4, 0x1c0 ;  /* 0x000001c004097836 */ /* 0x001fca0000000000 */
[----:B------:R0:W-:Y:S01]  /*21cf0*/  STL [R1+0xb0], R9 ;  /* 0x0000b00901007387 */ /* 0x0001e20000100800 */
[----:B-1----:R-:W-:Y:S01]  /*21d00*/  VIADD R0, R0, UR6 ;  /* 0x0000000600007c36 */ /* 0x002fe20008000000 */
[----:B------:R-:W-:-:S04]  /*21d10*/  ULDC UR6, c[0x0][0x248] ;  /* 0x0000920000067ab9 */ /* 0x000fc80000000800 */
[----:B------:R1:W-:Y:S01]  /*21d20*/  STL [R1+0xe78], R0 ;  /* 0x000e780001007387 */ /* 0x0003e20000100800 */
[----:B0-----:R-:W-:-:S05]  /*21d30*/  VIADD R9, R4, 0x1c1 ;  /* 0x000001c104097836 */ /* 0x001fca0000000000 */
[----:B------:R-:W-:Y:S01]  /*21d40*/  STL [R1+0xb4], R9 ;  /* 0x0000b40901007387 */ /* 0x000fe20000100800 */
[----:B-1----:R-:W-:Y:S01]  /*21d50*/  VIADD R0, R0, UR6 ;  /* 0x0000000600007c36 */ /* 0x002fe20008000000 */
        /* <DEDUP_REMOVED lines=76> */
[----:B------:R-:W-:Y:S01]  /*22220*/  ULDC UR6, c[0x0][0x248] ;  /* 0x0000920000067ab9 */ /* 0x000fe20000000800 */
[----:B------:R-:W-:-:S03]  /*22230*/  VIADD R9, R4, 0x1c3 ;  /* 0x000001c304097836 */ /* 0x000fc60000000000 */
[----:B------:R0:W-:Y:S02]  /*22240*/  STL [R1+0xee0], R0 ;  /* 0x000ee00001007387 */ /* 0x0001e40000100800 */
[----:B0-----:R-:W-:Y:S01]  /*22250*/  VIADD R0, R0, UR6 ;  /* 0x0000000600007c36 */ /* 0x001fe20008000000 */
[----:B------:R-:W-:Y:S01]  /*22260*/  ISETP.LT.AND P0, PT, R18, UR7, !P6 ;  /* 0x0000000712007c0c */ /* 0x000fe2000f701270 */
[----:B------:R-:W-:Y:S01]  /*22270*/  VIADD R242, R4, 0xac ;  /* 0x000000ac04f27836 */ /* 0x000fe20000000000 */
[----:B------:R-:W-:Y:S01]  /*22280*/  @P1 LOP3.LUT R2, R2, 0x200000, RZ, 0xfc, !PT ;  /* 0x0020000002021812 */ /* 0x000fe200078efcff */
[C---:B------:R-:W-:Y:S01]  /*22290*/  VIADD R243, R4.reuse, 0xaa ;  /* 0x000000aa04f37836 */ /* 0x040fe20000000000 */
[----:B------:R0:W-:Y:S01]  /*222a0*/  STL [R1+0xee4], R0 ;  /* 0x000ee40001007387 */ /* 0x0001e20000100800 */
[----:B------:R-:W-:Y:S01]  /*222b0*/  MOV R27, UR33 ;  /* 0x00000021001b7c02 */ /* 0x000fe20008000f00 */
[----:B------:R-:W-:Y:S01]  /*222c0*/  ULDC UR33, c[0x0][0x22c] ;  /* 0x00008b0000217ab9 */ /* 0x000fe20000000800 */
[----:B------:R-:W-:Y:S01]  /*222d0*/  MOV R26, UR5 ;  /* 0x00000005001a7c02 */ /* 0x000fe20008000f00 */
[----:B------:R1:W-:Y:S01]  /*222e0*/  STL [R1+0xb8], R10 ;  /* 0x0000b80a01007387 */ /* 0x0003e20000100800 */
[----:B------:R-:W-:Y:S01]  /*222f0*/  MOV R29, UR61 ;  /* 0x0000003d001d7c02 */ /* 0x000fe20008000f00 */
[----:B------:R-:W-:Y:S01]  /*22300*/  ULDC UR5, c[0x0][0x22c] ;  /* 0x00008b0000057ab9 */ /* 0x000fe20000000800 */
[----:B------:R-:W-:Y:S01]  /*22310*/  MOV R28, UR32 ;  /* 0x00000020001c7c02 */ /* 0x000fe20008000f00 */
[----:B------:R2:W-:Y:S01]  /*22320*/  STL [R1+0xbc], R9 ;  /* 0x0000bc0901007387 */ /* 0x0005e20000100800 */
[C---:B------:R-:W-:Y:S01]  /*22330*/  VIADD R246, R4.reuse, 0x2 ;  /* 0x0000000204f67836 */ /* 0x040fe20000000000 */
[----:B------:R-:W-:Y:S01]  /*22340*/  ULDC UR7, c[0x0][0x22c] ;  /* 0x00008b0000077ab9 */ /* 0x000fe20000000800 */
[----:B0-----:R-:W-:Y:S01]  /*22350*/  VIADD R0, R4, 0x1c4 ;  /* 0x000001c404007836 */ /* 0x001fe20000000000 */
[----:B------:R-:W-:Y:S01]  /*22360*/  ISETP.LT.AND P1, PT, R242, UR33, !P6 ;  /* 0x00000021f2007c0c */ /* 0x000fe2000f721270 */
[----:B------:R-:W-:Y:S01]  /*22370*/  ULDC UR61, c[0x0][0x22c] ;  /* 0x00008b00003d7ab9 */ /* 0x000fe20000000800 */
[----:B-1----:R-:W-:Y:S01]  /*22380*/  VIADD R10, R4, 0x1c5 ;  /* 0x000001c5040a7836 */ /* 0x002fe20000000000 */
[----:B------:R-:W-:Y:S01]  /*22390*/  LOP3.LUT R2, R2, 0xffefffff, RZ, 0xc0, !PT ;  /* 0xffefffff02027812 */ /* 0x000fe200078ec0ff */
[----:B------:R-:W-:Y:S01]  /*223a0*/  ULDC UR32, c[0x0][0x22c] ;  /* 0x00008b0000207ab9 */ /* 0x000fe20000000800 */
[----:B------:R-:W-:Y:S01]  /*223b0*/  STSM.16.M88.4 [R11], R20 ;  /* 0x000000140b007844 */ /* 0x000fe20000000200 */
[----:B--2---:R-:W-:Y:S01]  /*223c0*/  VIADD R9, R4, 0x1c6 ;  /* 0x000001c604097836 */ /* 0x004fe20000000000 */
[----:B------:R-:W-:-:S02]  /*223d0*/  ULDC UR6, c[0x0][0x22c] ;  /* 0x00008b0000067ab9 */ /* 0x000fc40000000800 */
[----:B------:R0:W-:Y:S01]  /*223e0*/  STL [R1+0xc0], R0 ;  /* 0x0000c00001007387 */ /* 0x0001e20000100800 */
[C---:B------:R-:W-:Y:S01]  /*223f0*/  VIADD R242, R4.reuse, 0xa8 ;  /* 0x000000a804f27836 */ /* 0x040fe20000000000 */
[----:B------:R-:W-:Y:S02]  /*22400*/  ULDC UR33, c[0x0][0x22c] ;  /* 0x00008b0000217ab9 */ /* 0x000fe40000000800 */
[----:B------:R1:W-:Y:S04]  /*22410*/  STL [R1+0xc4], R10 ;  /* 0x0000c40a01007387 */ /* 0x0003e80000100800 */
[----:B------:R2:W-:Y:S01]  /*22420*/  STL [R1+0xc8], R9 ;  /* 0x0000c80901007387 */ /* 0x0005e20000100800 */
[C---:B0-----:R-:W-:Y:S02]  /*22430*/  VIADD R0, R4.reuse, 0x1c7 ;  /* 0x000001c704007836 */ /* 0x041fe40000000000 */
[----:B-1----:R-:W-:-:S03]  /*22440*/  VIADD R10, R4, 0x1c8 ;  /* 0x000001c8040a7836 */ /* 0x002fc60000000000 */
[----:B------:R0:W-:Y:S01]  /*22450*/  STL [R1+0xcc], R0 ;  /* 0x0000cc0001007387 */ /* 0x0001e20000100800 */
[----:B--2---:R-:W-:-:S03]  /*22460*/  VIADD R9, R4, 0x1c9 ;  /* 0x000001c904097836 */ /* 0x004fc60000000000 */
        /* <DEDUP_REMOVED lines=82> */
[----:B------:R-:W-:Y:S01]  /*22990*/  STL [R1+0x174], R0 ;  /* 0x0001740001007387 */ /* 0x000fe20000100800 */
[----:B--2---:R-:W-:-:S03]  /*229a0*/  VIADD R9, R4, 0x1f3 ;  /* 0x000001f304097836 */ /* 0x004fc60000000000 */
[----:B------:R-:W-:Y:S01]  /*229b0*/  STL [R1+0x178], R10 ;  /* 0x0001780a01007387 */ /* 0x000fe20000100800 */
[----:B------:R-:W-:-:S03]  /*229c0*/  @P0 LOP3.LUT R2, R2, 0x100000, RZ, 0xfc, !PT ;  /* 0x0010000002020812 */ /* 0x000fc600078efcff */
[----:B------:R0:W-:Y:S01]  /*229d0*/  STL [R1+0x17c], R9 ;  /* 0x00017c0901007387 */ /* 0x0001e20000100800 */
[----:B------:R-:W-:Y:S01]  /*229e0*/  LOP3.LUT R2, R2, 0xfff7ffff, RZ, 0xc0, !PT ;  /* 0xfff7ffff02027812 */ /* 0x000fe200078ec0ff */
[----:B0-----:R-:W-:-:S05]  /*229f0*/  VIADD R9, R4, 0xab ;  /* 0x000000ab04097836 */ /* 0x001fca0000000000 */
[----:B------:R-:W-:Y:S02]  /*22a00*/  ISETP.LT.AND P0, PT, R9, UR5, !P6 ;  /* 0x0000000509007c0c */ /* 0x000fe4000f701270 */
[----:B------:R-:W-:Y:S01]  /*22a10*/  @P1 LOP3.LUT R2, R2, 0x80000, RZ, 0xfc, !PT ;  /* 0x0008000002021812 */ /* 0x000fe200078efcff */
[----:B------:R-:W-:Y:S01]  /*22a20*/  VIADD R9, R4, 0xa9 ;  /* 0x000000a904097836 */ /* 0x000fe20000000000 */
[----:B------:R-:W-:Y:S02]  /*22a30*/  ULDC UR5, c[0x0][0x22c] ;  /* 0x00008b0000057ab9 */ /* 0x000fe40000000800 */
[----:B------:R-:W-:-:S07]  /*22a40*/  LOP3.LUT R2, R2, 0xfffbffff, RZ, 0xc0, !PT ;  /* 0xfffbffff02027812 */ /* 0x000fce00078ec0ff */
[----:B------:R-:W-:Y:S02]  /*22a50*/  @P0 LOP3.LUT R2, R2, 0x40000, RZ, 0xfc, !PT ;  /* 0x0004000002020812 */ /* 0x000fe400078efcff */
[----:B------:R-:W-:Y:S02]  /*22a60*/  ISETP.LT.AND P0, PT, R243, UR61, !P6 ;  /* 0x0000003df3007c0c */ /* 0x000fe4000f701270 */
[----:B------:R-:W-:Y:S02]  /*22a70*/  ISETP.LT.AND P2, PT, R9, UR32, !P6 ;  /* 0x0000002009007c0c */ /* 0x000fe4000f741270 */
[----:B------:R-:W-:Y:S02]  /*22a80*/  LOP3.LUT R2, R2, 0xfffdffff, RZ, 0xc0, !PT ;  /* 0xfffdffff02027812 */ /* 0x000fe400078ec0ff */
[----:B------:R-:W-:Y:S01]  /*22a90*/  ISETP.LT.AND P1, PT, R242, UR33, !P6 ;  /* 0x00000021f2007c0c */ /* 0x000fe2000f721270 */
[C---:B------:R-:W-:Y:S01]  /*22aa0*/  VIADD R9, R4.reuse, 0xa7 ;  /* 0x000000a704097836 */ /* 0x040fe20000000000 */
[----:B------:R-:W-:Y:S01]  /*22ab0*/  ULDC UR61, c[0x0][0x22c] ;  /* 0x00008b00003d7ab9 */ /* 0x000fe20000000800 */
[----:B------:R-:W-:Y:S01]  /*22ac0*/  VIADD R243, R4, 0xa6 ;  /* 0x000000a604f37836 */ /* 0x000fe20000000000 */
[----:B------:R-:W-:-:S03]  /*22ad0*/  ULDC UR32, c[0x0][0x22c] ;  /* 0x00008b0000207ab9 */ /* 0x000fc60000000800 */
[----:B------:R-:W-:Y:S01]  /*22ae0*/  @P0 LOP3.LUT R2, R2, 0x20000, RZ, 0xfc, !PT ;  /* 0x0002000002020812 */ /* 0x000fe200078efcff */
[----:B------:R-:W-:Y:S01]  /*22af0*/  VIADD R242, R4, 0xa4 ;  /* 0x000000a404f27836 */ /* 0x000fe20000000000 */
[----:B------:R-:W-:Y:S02]  /*22b00*/  ULDC UR33, c[0x0][0x22c] ;  /* 0x00008b0000217ab9 */ /* 0x000fe40000000800 */
[----:B------:R-:W-:-:S04]  /*22b10*/  LOP3.LUT R2, R2, 0xfffeffff, RZ, 0xc0, !PT ;  /* 0xfffeffff02027812 */ /* 0x000fc800078ec0ff */
[----:B------:R-:W-:Y:S02]  /*22b20*/  @P2 LOP3.LUT R2, R2, 0x10000, RZ, 0xfc, !PT ;  /* 0x0001000002022812 */ /* 0x000fe400078efcff */
[----:B------:R-:W-:Y:S02]  /*22b30*/  ISETP.LT.AND P0, PT, R9, UR5, !P6 ;  /* 0x0000000509007c0c */ /* 0x000fe4000f701270 */
[----:B------:R-:W-:Y:S01]  /*22b40*/  LOP3.LUT R2, R2, 0xffff7fff, RZ, 0xc0, !PT ;  /* 0xffff7fff02027812 */ /* 0x000fe200078ec0ff */
[----:B------:R-:W-:Y:S01]  /*22b50*/  VIADD R9, R4, 0xa5 ;  /* 0x000000a504097836 */ /* 0x000fe20000000000 */
[----:B------:R-:W-:Y:S02]  /*22b60*/  ULDC UR5, c[0x0][0x22c] ;  /* 0x00008b0000057ab9 */ /* 0x000fe40000000800 */
[----:B------:R-:W-:-:S04]  /*22b70*/  @P1 LOP3.LUT R2, R2, 0x8000, RZ, 0xfc, !PT ;  /* 0x0000800002021812 */ /* 0x000fc800078efcff */
[----:B------:R-:W-:-:S04]  /*22b80*/  LOP3.LUT R2, R2, 0xffffbfff, RZ, 0xc0, !PT ;  /* 0xffffbfff02027812 */ /* 0x000fc800078ec0ff */
        /* <DEDUP_REMOVED lines=48> */
[----:B------:R-:W-:Y:S01]  /*22e90*/  ULDC UR33, c[0x0][0x22c] ;  /* 0x00008b0000217ab9 */ /* 0x000fe20000000800 */
[----:B------:R-:W-:-:S02]  /*22ea0*/  ULDC UR32, c[0x0][0x22c] ;  /* 0x00008b0000207ab9 */ /* 0x000fc40000000800 */
[----:B------:R-:W-:-:S04]  /*22eb0*/  @P0 LOP3.LUT R2, R2, 0x20, RZ, 0xfc, !PT ;  /* 0x0000002002020812 */ /* 0x000fc800078efcff */
        /* <DEDUP_REMOVED lines=9> */
[----:B------:R-:W-:Y:S01]  /*22f50*/  ISETP.LT.AND P0, PT, R243, UR61, !P6 ;  /* 0x0000003df3007c0c */ /* 0x000fe2000f701270 */
[----:B------:R-:W-:Y:S01]  /*22f60*/  VIADD R9, R4, 0x99 ;  /* 0x0000009904097836 */ /* 0x000fe20000000000 */
[----:B------:R-:W-:Y:S02]  /*22f70*/  ISETP.LT.AND P1, PT, R242, UR33, !P6 ;  /* 0x00000021f2007c0c */ /* 0x000fe4000f721270 */
[----:B------:R-:W-:Y:S01]  /*22f80*/  LOP3.LUT R2, R2, 0xfffffffd, RZ, 0xc0, !PT ;  /* 0xfffffffd02027812 */ /* 0x000fe200078ec0ff */
[C---:B------:R-:W-:Y:S01]  /*22f90*/  VIADD R243, R4.reuse, 0x96 ;  /* 0x0000009604f37836 */ /* 0x040fe20000000000 */
[----:B------:R-:W-:Y:S01]  /*22fa0*/  ISETP.LT.AND P2, PT, R9, UR32, !P6 ;  /* 0x0000002009007c0c */ /* 0x000fe2000f741270 */
[C---:B------:R-:W-:Y:S01]  /*22fb0*/  VIADD R9, R4.reuse, 0x97 ;  /* 0x0000009704097836 */ /* 0x040fe20000000000 */
[----:B------:R-:W-:Y:S01]  /*22fc0*/  ULDC UR61, c[0x0][0x22c] ;  /* 0x00008b00003d7ab9 */ /* 0x000fe20000000800 */
[----:B------:R-:W-:Y:S01]  /*22fd0*/  ULDC UR32, c[0x0][0x22c] ;  /* 0x00008b0000207ab9 */ /* 0x000fe20000000800 */
[----:B------:R-:W-:Y:S01]  /*22fe0*/  VIADD R242, R4, 0x94 ;  /* 0x0000009404f27836 */ /* 0x000fe20000000000 */
[----:B------:R-:W-:-:S02]  /*22ff0*/  ULDC UR33, c[0x0][0x22c] ;  /* 0x00008b0000217ab9 */ /* 0x000fc40000000800 */
[----:B------:R-:W-:Y:S02]  /*23000*/  @P0 LOP3.LUT R2, R2, 0x2, RZ, 0xfc, !PT ;  /* 0x0000000202020812 */ /* 0x000fe400078efcff */
[----:B------:R-:W-:Y:S02]  /*23010*/  ISETP.LT.AND P0, PT, R9, UR5, !P6 ;  /* 0x0000000509007c0c */ /* 0x000fe4000f701270 */
[----:B------:R-:W-:Y:S01]  /*23020*/  @P1 LOP3.LUT R8, R8, 0x80000000, RZ, 0xfc, !PT ;  /* 0x8000000008081812 */ /* 0x000fe200078efcff */
[----:B------:R-:W-:Y:S01]  /*23030*/  VIADD R9, R4, 0x95 ;  /* 0x0000009504097836 */ /* 0x000fe20000000000 */
[----:B------:R-:W-:Y:S01]  /*23040*/  LOP3.LUT R2, R2, 0xfffffffe, RZ, 0xc0, !PT ;  /* 0xfffffffe02027812 */ /* 0x000fe200078ec0ff */
[----:B------:R-:W-:Y:S01]  /*23050*/  ULDC UR5, c[0x0][0x22c] ;  /* 0x00008b0000057ab9 */ /* 0x000fe20000000800 */
[----:B------:R-:W-:-:S07]  /*23060*/  LOP3.LUT R8, R8, 0xbfffffff, RZ, 0xc0, !PT ;  /* 0xbfffffff08087812 */ /* 0x000fce00078ec0ff */
[----:B------:R-:W-:Y:S02]  /*23070*/  @P0 LOP3.LUT R8, R8, 0x40000000, RZ, 0xfc, !PT ;  /* 0x4000000008080812 */ /* 0x000fe400078efcff */
[----:B------:R-:W-:Y:S02]  /*23080*/  ISETP.LT.AND P0, PT, R243, UR61, !P6 ;  /* 0x0000003df3007c0c */ /* 0x000fe4000f701270 */
[----:B------:R-:W-:Y:S02]  /*23090*/  @P2 LOP3.LUT R2, R2, 0x1, RZ, 0xfc, !PT ;  /* 0x0000000102022812 */ /* 0x000fe400078efcff */
[----:B------:R-:W-:Y:S02]  /*230a0*/  LOP3.LUT R8, R8, 0xdfffffff, RZ, 0xc0, !PT ;  /* 0xdfffffff08087812 */ /* 0x000fe400078ec0ff */
[----:B------:R-:W-:Y:S01]  /*230b0*/  ISETP.LT.AND P1, PT, R242, UR33, !P6 ;  /* 0x00000021f2007c0c */ /* 0x000fe2000f721270 */
[----:B------:R-:W-:Y:S01]  /*230c0*/  VIADD R243, R4, 0x92 ;  /* 0x0000009204f37836 */ /* 0x000fe20000000000 */
[----:B------:R-:W-:Y:S01]  /*230d0*/  ISETP.LT.AND P2, PT, R9, UR32, !P6 ;  /* 0x0000002009007c0c */ /* 0x000fe2000f741270 */
[----:B------:R-:W-:-:S04]  /*230e0*/  ULDC UR61, c[0x0][0x22c] ;  /* 0x00008b00003d7ab9 */ /* 0x000fc80000000800 */
[----:B------:R-:W-:Y:S01]  /*230f0*/  @P0 LOP3.LUT R8, R8, 0x20000000, RZ, 0xfc, !PT ;  /* 0x2000000008080812 */ /* 0x000fe200078efcff */
[C---:B------:R-:W-:Y:S01]  /*23100*/  VIADD R9, R4.reuse, 0x93 ;  /* 0x0000009304097836 */ /* 0x040fe20000000000 */
[----:B------:R-:W-:Y:S01]  /*23110*/  ULDC UR32, c[0x0][0x22c] ;  /* 0x00008b0000207ab9 */ /* 0x000fe20000000800 */
[----:B------:R-:W-:Y:S01]  /*23120*/  VIADD R242, R4, 0x90 ;  /* 0x0000009004f27836 */ /* 0x000fe20000000000 */
[----:B------:R-:W-:Y:S01]  /*23130*/  LOP3.LUT R8, R8, 0xefffffff, RZ, 0xc0, !PT ;  /* 0xefffffff08087812 */ /* 0x000fe200078ec0ff */
[----:B------:R-:W-:-:S03]  /*23140*/  ULDC UR33, c[0x0][0x22c] ;  /* 0x00008b0000217ab9 */ /* 0x000fc60000000800 */
        /* <DEDUP_REMOVED lines=679> */
[C---:B------:R-:W-:Y:S01]  /*25bc0*/  VIADD R242, R4.reuse, 0x9 ;  /* 0x0000000904f27836 */ /* 0x040fe20000000000 */
[----:B------:R0:W-:Y:S01]  /*25bd0*/  STL [R1+0x180], R0 ;  /* 0x0001800001007387 */ /* 0x0001e20000100800 */
[----:B------:R-:W-:Y:S01]  /*25be0*/  VIADD R9, R4, 0x8 ;  /* 0x0000000804097836 */ /* 0x000fe20000000000 */
[----:B------:R-:W-:Y:S01]  /*25bf0*/  @P1 LOP3.LUT R3, R3, 0x80000, RZ, 0xfc, !PT ;  /* 0x0008000003031812 */ /* 0x000fe200078efcff */
[----:B------:R-:W-:-:S03]  /*25c00*/  ULDC UR5, c[0x0][0x22c] ;  /* 0x00008b0000057ab9 */ /* 0x000fc60000000800 */
[----:B------:R-:W-:Y:S02]  /*25c10*/  LOP3.LUT R3, R3, 0xfffbffff, RZ, 0xc0, !PT ;  /* 0xfffbffff03037812 */ /* 0x000fe400078ec0ff */
[----:B------:R-:W-:Y:S01]  /*25c20*/  ISETP.LT.AND P2, PT, R242, UR32, !P6 ;  /* 0x00000020f2007c0c */ /* 0x000fe2000f741270 */
[----:B------:R-:W-:Y:S01]  /*25c30*/  ULDC UR32, c[0x0][0x22c] ;  /* 0x00008b0000207ab9 */ /* 0x000fe20000000800 */
[----:B------:R-:W-:Y:S02]  /*25c40*/  @P0 LOP3.LUT R3, R3, 0x40000, RZ, 0xfc, !PT ;  /* 0x0004000003030812 */ /* 0x000fe400078efcff */
[----:B------:R-:W-:Y:S01]  /*25c50*/  ISETP.LT.AND P0, PT, R243, UR61, !P6 ;  /* 0x0000003df3007c0c */ /* 0x000fe2000f701270 */
[----:B------:R-:W-:Y:S01]  /*25c60*/  ULDC UR61, c[0x0][0x22c] ;  /* 0x00008b00003d7ab9 */ /* 0x000fe20000000800 */
[----:B------:R-:W2:Y:S01]  /*25c70*/  LDL.LU R243, [R1+0xfa4] ;  /* 0x000fa40001f37983 */ /* 0x000ea20000300800 */
[----:B------:R-:W-:Y:S01]  /*25c80*/  ISETP.LT.AND P1, PT, R9, UR33, !P6 ;  /* 0x0000002109007c0c */ /* 0x000fe2000f721270 */
[----:B------:R-:W-:-:S02]  /*25c90*/  ULDC UR33, c[0x0][0x22c] ;  /* 0x00008b0000217ab9 */ /* 0x000fc40000000800 */
[----:B------:R-:W3:Y:S04]  /*25ca0*/  LDL.LU R242, [R1+0xfa0] ;  /* 0x000fa00001f27983 */ /* 0x000ee80000300800 */
[----:B------:R-:W4:Y:S01]  /*25cb0*/  LDL.LU R9, [R1+0xf9c] ;  /* 0x000f9c0001097983 */ /* 0x000f220000300800 */
[----:B------:R-:W-:-:S04]  /*25cc0*/  LOP3.LUT R3, R3, 0xfffdffff, RZ, 0xc0, !PT ;  /* 0xfffdffff03037812 */ /* 0x000fc800078ec0ff */
[----:B------:R-:W-:-:S04]  /*25cd0*/  @P0 LOP3.LUT R3, R3, 0x20000, RZ, 0xfc, !PT ;  /* 0x0002000003030812 */ /* 0x000fc800078efcff */
[----:B------:R-:W-:-:S04]  /*25ce0*/  LOP3.LUT R3, R3, 0xfffeffff, RZ, 0xc0, !PT ;  /* 0xfffeffff03037812 */ /* 0x000fc800078ec0ff */
[----:B------:R-:W-:-:S04]  /*25cf0*/  @P2 LOP3.LUT R3, R3, 0x10000, RZ, 0xfc, !PT ;  /* 0x0001000003032812 */ /* 0x000fc800078efcff */
[----:B------:R-:W-:-:S04]  /*25d00*/  LOP3.LUT R3, R3, 0xffff7fff, RZ, 0xc0, !PT ;  /* 0xffff7fff03037812 */ /* 0x000fc800078ec0ff */
[----:B------:R-:W-:-:S04]  /*25d10*/  @P1 LOP3.LUT R3, R3, 0x8000, RZ, 0xfc, !PT ;  /* 0x0000800003031812 */ /* 0x000fc800078efcff */
[----:B------:R-:W-:Y:S02]  /*25d20*/  LOP3.LUT R3, R3, 0xffffbfff, RZ, 0xc0, !PT ;  /* 0xffffbfff03037812 */ /* 0x000fe400078ec0ff */
[----:B------:R-:W-:Y:S01]  /*25d30*/  ISETP.LT.AND P1, PT, R244, UR33, !P6 ;  /* 0x00000021f4007c0c */ /* 0x000fe2000f721270 */
[----:B------:R-:W-:Y:S01]  /*25d40*/  ULDC UR33, c[0x0][0x22c] ;  /* 0x00008b0000217ab9 */ /* 0x000fe20000000800 */
[C---:B------:R-:W-:Y:S01]  /*25d50*/  VIADD R247, R4.reuse, 0x1 ;  /* 0x0000000104f77836 */ /* 0x040fe20000000000 */
[C---:B------:R-:W-:Y:S01]  /*25d60*/  ISETP.LT.AND P4, PT, R4.reuse, UR33, !P6 ;  /* 0x0000002104007c0c */ /* 0x040fe2000f781270 */
[C---:B------:R-:W-:Y:S01]  /*25d70*/  VIADD R22, R4.reuse, 0xbe ;  /* 0x000000be04167836 */ /* 0x040fe20000000000 */
[----:B------:R-:W-:Y:S01]  /*25d80*/  ULDC UR33, c[0x0][0x22c] ;  /* 0x00008b0000217ab9 */ /* 0x000fe20000000800 */
[C---:B------:R-:W-:Y:S02]  /*25d90*/  VIADD R23, R4.reuse, 0xde ;  /* 0x000000de04177836 */ /* 0x040fe40000000000 */
[----:B------:R-:W-:-:S02]  /*25da0*/  VIADD R177, R4, 0xf3 ;  /* 0x000000f304b17836 */ /* 0x000fc40000000000 */
[C---:B------:R-:W-:Y:S02]  /*25db0*/  VIADD R179, R4.reuse, 0xf4 ;  /* 0x000000f404b37836 */ /* 0x040fe40000000000 */
[C---:B------:R-:W-:Y:S02]  /*25dc0*/  VIADD R178, R4.reuse, 0xf5 ;  /* 0x000000f504b27836 */ /* 0x040fe40000000000 */
[C---:B------:R-:W-:Y:S02]  /*25dd0*/  VIADD R176, R4.reuse, 0xf6 ;  /* 0x000000f604b07836 */ /* 0x040fe40000000000 */
[C---:B------:R-:W-:Y:S02]  /*25de0*/  VIADD R173, R4.reuse, 0xf7 ;  /* 0x000000f704ad7836 */ /* 0x040fe40000000000 */
        /* <DEDUP_REMOVED lines=28> */
[C---:B------:R-:W-:Y:S01]  /*25fb0*/  VIADD R148, R4.reuse, 0x114 ;  /* 0x0000011404947836 */ /* 0x040fe20000000000 */
[----:B----4-:R-:W-:Y:S01]  /*25fc0*/  ISETP.LT.AND P0, PT, R9, UR5, !P6 ;  /* 0x0000000509007c0c */ /* 0x010fe2000f701270 */
[----:B------:R-:W-:Y:S01]  /*25fd0*/  ULDC UR5, c[0x0][0x22c] ;  /* 0x00008b0000057ab9 */ /* 0x000fe20000000800 */
[----:B------:R-:W4:Y:S01]  /*25fe0*/  LDL.LU R9, [R1+0xf98] ;  /* 0x000f980001097983 */ /* 0x000f220000300800 */
[----:B--2---:R-:W-:Y:S01]  /*25ff0*/  ISETP.LT.AND P2, PT, R243, UR32, !P6 ;  /* 0x00000020f3007c0c */ /* 0x004fe2000f741270 */
[----:B------:R-:W-:Y:S01]  /*26000*/  VIADD R147, R4, 0x115 ;  /* 0x0000011504937836 */ /* 0x000fe20000000000 */
[----:B------:R-:W-:-:S08]  /*26010*/  ULDC UR32, c[0x0][0x22c] ;  /* 0x00008b0000207ab9 */ /* 0x000fd00000000800 */
[----:B------:R-:W-:Y:S02]  /*26020*/  @P0 LOP3.LUT R3, R3, 0x4000, RZ, 0xfc, !PT ;  /* 0x0000400003030812 */ /* 0x000fe400078efcff */
[----:B---3--:R-:W-:Y:S01]  /*26030*/  ISETP.LT.AND P0, PT, R242, UR61, !P6 ;  /* 0x0000003df2007c0c */ /* 0x008fe2000f701270 */
[----:B------:R-:W-:Y:S01]  /*26040*/  ULDC UR61, c[0x0][0x22c] ;  /* 0x00008b00003d7ab9 */ /* 0x000fe20000000800 */
[----:B------:R-:W-:Y:S01]  /*26050*/  LOP3.LUT R3, R3, 0xffffdfff, RZ, 0xc0, !PT ;  /* 0xffffdfff03037812 */ /* 0x000fe200078ec0ff */
[C---:B------:R-:W-:Y:S01]  /*26060*/  VIADD R145, R4.reuse, 0x116 ;  /* 0x0000011604917836 */ /* 0x040fe20000000000 */
[----:B------:R-:W2:Y:S01]  /*26070*/  LDL.LU R242, [R1+0xf94] ;  /* 0x000f940001f27983 */ /* 0x000ea20000300800 */
[C---:B------:R-:W-:Y:S02]  /*26080*/  VIADD R142, R4.reuse, 0x117 ;  /* 0x00000117048e7836 */ /* 0x040fe40000000000 */
[C---:B------:R-:W-:Y:S01]  /*26090*/  VIADD R144, R4.reuse, 0x118 ;  /* 0x0000011804907836 */ /* 0x040fe20000000000 */
[----:B------:R-:W3:Y:S01]  /*260a0*/  LDL.LU R243, [R1+0xf90] ;  /* 0x000f900001f37983 */ /* 0x000ee20000300800 */
[----:B------:R-:W-:-:S02]  /*260b0*/  VIADD R143, R4, 0x119 ;  /* 0x00000119048f7836 */ /* 0x000fc40000000000 */
[----:B------:R-:W-:Y:S01]  /*260c0*/  VIADD R141, R4, 0x11a ;  /* 0x0000011a048d7836 */ /* 0x000fe20000000000 */
[----:B------:R-:W3:Y:S01]  /*260d0*/  LDL.LU R244, [R1+0xf8c] ;  /* 0x000f8c0001f47983 */ /* 0x000ee20000300800 */
[----:B------:R-:W-:-:S04]  /*260e0*/  @P0 LOP3.LUT R3, R3, 0x2000, RZ, 0xfc, !PT ;  /* 0x0000200003030812 */ /* 0x000fc800078efcff */
[----:B------:R-:W-:-:S04]  /*260f0*/  LOP3.LUT R3, R3, 0xffffefff, RZ, 0xc0, !PT ;  /* 0xffffefff03037812 */ /* 0x000fc800078ec0ff */
[----:B------:R-:W-:Y:S02]  /*26100*/  @P2 LOP3.LUT R3, R3, 0x1000, RZ, 0xfc, !PT ;  /* 0x0000100003032812 */ /* 0x000fe400078efcff */
[----:B------:R-:W-:Y:S01]  /*26110*/  ISETP.LT.AND P0, PT, R245, UR5, !P6 ;  /* 0x00000005f5007c0c */ /* 0x000fe2000f701270 */
[C---:B------:R-:W-:Y:S01]  /*26120*/  VIADD R138, R4.reuse, 0x11b ;  /* 0x0000011b048a7836 */ /* 0x040fe20000000000 */
[----:B------:R-:W-:Y:S01]  /*26130*/  LOP3.LUT R3, R3, 0xfffff7ff, RZ, 0xc0, !PT ;  /* 0xfffff7ff03037812 */ /* 0x000fe200078ec0ff */
[C---:B------:R-:W-:Y:S01]  /*26140*/  VIADD R140, R4.reuse, 0x11c ;  /* 0x0000011c048c7836 */ /* 0x040fe20000000000 */
[----:B------:R-:W-:Y:S01]  /*26150*/  ULDC UR5, c[0x0][0x22c] ;  /* 0x00008b0000057ab9 */ /* 0x000fe20000000800 */
[C---:B------:R-:W-:Y:S01]  /*26160*/  VIADD R139, R4.reuse, 0x11d ;  /* 0x0000011d048b7836 */ /* 0x040fe20000000000 */
[----:B------:R-:W-:Y:S01]  /*26170*/  @P1 LOP3.LUT R3, R3, 0x800, RZ, 0xfc, !PT ;  /* 0x0000080003031812 */ /* 0x000fe200078efcff */
[----:B------:R-:W-:Y:S01]  /*26180*/  VIADD R18, R4, 0x11e ;  /* 0x0000011e04127836 */ /* 0x000fe20000000000 */
[----:B------:R-:W3:Y:S02]  /*26190*/  LDL.LU R245, [R1+0xf88] ;  /* 0x000f880001f57983 */ /* 0x000ee40000300800 */
[----:B------:R-:W-:-:S04]  /*261a0*/  LOP3.LUT R3, R3, 0xfffffbff, RZ, 0xc0, !PT ;  /* 0xfffffbff03037812 */ /* 0x000fc800078ec0ff */
[----:B------:R-:W-:Y:S02]  /*261b0*/  @P0 LOP3.LUT R3, R3, 0x400, RZ, 0xfc, !PT ;  /* 0x0000040003030812 */ /* 0x000fe400078efcff */
[----:B------:R-:W-:Y:S01]  /*261c0*/  ISETP.LT.AND P0, PT, R246, UR61, !P6 ;  /* 0x0000003df6007c0c */ /* 0x000fe2000f701270 */
        /* <DEDUP_REMOVED lines=116> */
[C---:B0-----:R-:W-:Y:S02]  /*26910*/  VIADD R0, R4.reuse, 0x1f7 ;  /* 0x000001f704007836 */ /* 0x041fe40000000000 */
[C---:B------:R-:W-:Y:S02]  /*26920*/  VIADD R10, R4.reuse, 0x1f8 ;  /* 0x000001f8040a7836 */ /* 0x040fe40000000000 */
[----:B------:R-:W-:-:S02]  /*26930*/  VIADD R14, R4, 0x1f9 ;  /* 0x000001f9040e7836 */ /* 0x000fc40000000000 */
[C---:B------:R-:W-:Y:S02]  /*26940*/  VIADD R15, R4.reuse, 0x1fa ;  /* 0x000001fa040f7836 */ /* 0x040fe40000000000 */
[C---:B------:R-:W-:Y:S02]  /*26950*/  VIADD R12, R4.reuse, 0x1fb ;  /* 0x000001fb040c7836 */ /* 0x040fe40000000000 */
[C---:B------:R-:W-:Y:S02]  /*26960*/  VIADD R13, R4.reuse, 0x1fc ;  /* 0x000001fc040d7836 */ /* 0x040fe40000000000 */
[C---:B------:R-:W-:Y:S02]  /*26970*/  VIADD R11, R4.reuse, 0x1fd ;  /* 0x000001fd040b7836 */ /* 0x040fe40000000000 */
[C---:B------:R-:W-:Y:S01]  /*26980*/  VIADD R196, R4.reuse, 0x1fe ;  /* 0x000001fe04c47836 */ /* 0x040fe20000000000 */
[----:B------:R-:W-:Y:S01]  /*26990*/  LOP3.LUT R4, R4, 0xfffffffd, RZ, 0xc0, !PT ;  /* 0xfffffffd04047812 */ /* 0x000fe200078ec0ff */
[----:B------:R-:W-:Y:S01]  /*269a0*/  ULDC UR61, c[0x0][0x22c] ;  /* 0x00008b00003d7ab9 */ /* 0x000fe20000000800 */
[----:B------:R-:W-:Y:S01]  /*269b0*/  LOP3.LUT R3, R3, 0xfffffdff, RZ, 0xc0, !PT ;  /* 0xfffffdff03037812 */ /* 0x000fe200078ec0ff */
[----:B------:R-:W3:Y:S01]  /*269c0*/  LDL.LU R246, [R1+0xf84] ;  /* 0x000f840001f67983 */ /* 0x000ee20000300800 */
[----:B------:R-:W-:-:S02]  /*269d0*/  @P0 LOP3.LUT R4, R4, 0x2, RZ, 0xfc, !PT ;  /* 0x0000000204040812 */ /* 0x000fc400078efcff */
[----:B------:R-:W-:Y:S01]  /*269e0*/  ISETP.LT.AND P0, PT, R251, UR5, !P6 ;  /* 0x00000005fb007c0c */ /* 0x000fe2000f701270 */
[----:B------:R-:W-:Y:S01]  /*269f0*/  ULDC UR5, c[0x0][0x22c] ;  /* 0x00008b0000057ab9 */ /* 0x000fe20000000800 */
[----:B------:R-:W-:Y:S01]  /*26a00*/  ISETP.LT.AND P1, PT, R247, UR32, !P6 ;  /* 0x00000020f7007c0c */ /* 0x000fe2000f721270 */
[----:B------:R-:W-:Y:S01]  /*26a10*/  ULDC UR32, c[0x0][0x22c] ;  /* 0x00008b0000207ab9 */ /* 0x000fe20000000800 */
[----:B------:R-:W-:Y:S01]  /*26a20*/  LOP3.LUT R4, R4, 0xfffffffe, RZ, 0xc0, !PT ;  /* 0xfffffffe04047812 */ /* 0x000fe200078ec0ff */
[----:B------:R-:W3:Y:S08]  /*26a30*/  LDL.LU R247, [R1+0xf80] ;  /* 0x000f800001f77983 */ /* 0x000ef00000300800 */
[----:B------:R-:W-:Y:S01]  /*26a40*/  @P0 LOP3.LUT R3, R3, 0x200, RZ, 0xfc, !PT ;  /* 0x0000020003030812 */ /* 0x000fe200078efcff */
[----:B------:R-:W3:Y:S01]  /*26a50*/  LDL.LU R251, [R1+0x9a0] ;  /* 0x0009a00001fb7983 */ /* 0x000ee20000300800 */
[----:B------:R-:W-:Y:S01]  /*26a60*/  ISETP.LT.AND P0, PT, R240, UR61, !P6 ;  /* 0x0000003df0007c0c */ /* 0x000fe2000f701270 */
[----:B------:R-:W-:Y:S01]  /*26a70*/  ULDC UR61, c[0x0][0x22c] ;  /* 0x00008b00003d7ab9 */ /* 0x000fe20000000800 */
[----:B------:R-:W-:Y:S01]  /*26a80*/  ISETP.LT.AND P2, PT, R250, UR32, !P6 ;  /* 0x00000020fa007c0c */ /* 0x000fe2000f741270 */
[----:B------:R-:W-:Y:S01]  /*26a90*/  ULDC UR32, c[0x0][0x22c] ;  /* 0x00008b0000207ab9 */ /* 0x000fe20000000800 */
[----:B------:R-:W-:Y:S01]  /*26aa0*/  LOP3.LUT R3, R3, 0xfffffeff, RZ, 0xc0, !PT ;  /* 0xfffffeff03037812 */ /* 0x000fe200078ec0ff */
[----:B------:R-:W3:Y:S01]  /*26ab0*/  LDL.LU R240, [R1+0x4d0] ;  /* 0x0004d00001f07983 */ /* 0x000ee20000300800 */
[----:B------:R-:W-:-:S02]  /*26ac0*/  @P1 LOP3.LUT R4, R4, 0x1, RZ, 0xfc, !PT ;  /* 0x0000000104041812 */ /* 0x000fc400078efcff */
[----:B------:R-:W-:Y:S01]  /*26ad0*/  ISETP.LT.AND P1, PT, R241, UR33, !P6 ;  /* 0x00000021f1007c0c */ /* 0x000fe2000f721270 */
[----:B------:R-:W-:-:S04]  /*26ae0*/  ULDC UR33, c[0x0][0x22c] ;  /* 0x00008b0000217ab9 */ /* 0x000fc80000000800 */
[----:B------:R-:W-:-:S04]  /*26af0*/  @P0 LOP3.LUT R3, R3, 0x100, RZ, 0xfc, !PT ;  /* 0x0000010003030812 */ /* 0x000fc800078efcff */
[----:B------:R-:W-:-:S04]  /*26b00*/  LOP3.LUT R3, R3, 0xffffff7f, RZ, 0xc0, !PT ;  /* 0xffffff7f03037812 */ /* 0x000fc800078ec0ff */
[----:B------:R-:W-:Y:S02]  /*26b10*/  @P2 LOP3.LUT R3, R3, 0x80, RZ, 0xfc, !PT ;  /* 0x0000008003032812 */ /* 0x000fe400078efcff */
[----:B------:R-:W-:Y:S01]  /*26b20*/  ISETP.LT.AND P0, PT, R239, UR5, !P6 ;  /* 0x00000005ef007c0c */ /* 0x000fe2000f701270 */
[----:B------:R-:W-:Y:S01]  /*26b30*/  ULDC UR5, c[0x0][0x22c] ;  /* 0x00008b0000057ab9 */ /* 0x000fe20000000800 */
[----:B------:R-:W-:-:S04]  /*26b40*/  LOP3.LUT R3, R3, 0xffffffbf, RZ, 0xc0, !PT ;  /* 0xffffffbf03037812 */ /* 0x000fc800078ec0ff */
[----:B------:R-:W-:-:S04]  /*26b50*/  @P1 LOP3.LUT R3, R3, 0x40, RZ, 0xfc, !PT ;  /* 0x0000004003031812 */ /* 0x000fc800078efcff */
[----:B------:R-:W-:-:S04]  /*26b60*/  LOP3.LUT R3, R3, 0xffffffdf, RZ, 0xc0, !PT ;  /* 0xffffffdf03037812 */ /* 0x000fc800078ec0ff */
[----:B------:R-:W-:Y:S02]  /*26b70*/  @P0 LOP3.LUT R3, R3, 0x20, RZ, 0xfc, !PT ;  /* 0x0000002003030812 */ /* 0x000fe400078efcff */
[----:B------:R-:W-:Y:S01]  /*26b80*/  ISETP.LT.AND P0, PT, R236, UR61, !P6 ;  /* 0x0000003dec007c0c */ /* 0x000fe2000f701270 */
[----:B------:R-:W-:Y:S01]  /*26b90*/  ULDC UR61, c[0x0][0x22c] ;  /* 0x00008b00003d7ab9 */ /* 0x000fe20000000800 */
[----:B------:R-:W-:Y:S01]  /*26ba0*/  ISETP.LT.AND P2, PT, R238, UR32, !P6 ;  /* 0x00000020ee007c0c */ /* 0x000fe2000f741270 */
[----:B------:R-:W-:Y:S01]  /*26bb0*/  ULDC UR32, c[0x0][0x22c] ;  /* 0x00008b0000207ab9 */ /* 0x000fe20000000800 */
[----:B------:R-:W-:Y:S01]  /*26bc0*/  LOP3.LUT R3, R3, 0xffffffef, RZ, 0xc0, !PT ;  /* 0xffffffef03037812 */ /* 0x000fe200078ec0ff */
[----:B------:R-:W3:Y:S01]  /*26bd0*/  LDL.LU R236, [R1+0x9a4] ;  /* 0x0009a40001ec7983 */ /* 0x000ee20000300800 */
[----:B------:R-:W-:Y:S01]  /*26be0*/  ISETP.LT.AND P1, PT, R237, UR33, !P6 ;  /* 0x00000021ed007c0c */ /* 0x000fe2000f721270 */
[----:B------:R-:W-:-:S06]  /*26bf0*/  ULDC UR33, c[0x0][0x22c] ;  /* 0x00008b0000217ab9 */ /* 0x000fcc0000000800 */
[----:B------:R-:W-:-:S04]  /*26c00*/  @P0 LOP3.LUT R3, R3, 0x10, RZ, 0xfc, !PT ;  /* 0x0000001003030812 */ /* 0x000fc800078efcff */
[----:B------:R-:W-:-:S04]  /*26c10*/  LOP3.LUT R3, R3, 0xfffffff7, RZ, 0xc0, !PT ;  /* 0xfffffff703037812 */ /* 0x000fc800078ec0ff */
[----:B------:R-:W-:Y:S02]  /*26c20*/  @P2 LOP3.LUT R3, R3, 0x8, RZ, 0xfc, !PT ;  /* 0x0000000803032812 */ /* 0x000fe400078efcff */
[----:B------:R-:W-:Y:S01]  /*26c30*/  ISETP.LT.AND P0, PT, R235, UR5, !P6 ;  /* 0x00000005eb007c0c */ /* 0x000fe2000f701270 */
[----:B------:R-:W-:Y:S01]  /*26c40*/  ULDC UR5, c[0x0][0x22c] ;  /* 0x00008b0000057ab9 */ /* 0x000fe20000000800 */
[----:B------:R-:W-:-:S04]  /*26c50*/  LOP3.LUT R3, R3, 0xfffffffb, RZ, 0xc0, !PT ;  /* 0xfffffffb03037812 */ /* 0x000fc800078ec0ff */
[----:B------:R-:W-:-:S04]  /*26c60*/  @P1 LOP3.LUT R3, R3, 0x4, RZ, 0xfc, !PT ;  /* 0x0000000403031812 */ /* 0x000fc800078efcff */
[----:B------:R-:W-:Y:S02]  /*26c70*/  LOP3.LUT R3, R3, 0xfffffffd, RZ, 0xc0, !PT ;  /* 0xfffffffd03037812 */ /* 0x000fe400078ec0ff */
[----:B------:R-:W-:Y:S01]  /*26c80*/  ISETP.LT.AND P2, PT, R234, UR32, !P6 ;  /* 0x00000020ea007c0c */ /* 0x000fe2000f741270 */
[----:B------:R-:W-:Y:S01]  /*26c90*/  ULDC UR32, c[0x0][0x22c] ;  /* 0x00008b0000207ab9 */ /* 0x000fe20000000800 */
[----:B------:R-:W-:Y:S02]  /*26ca0*/  @P0 LOP3.LUT R3, R3, 0x2, RZ, 0xfc, !PT ;  /* 0x0000000203030812 */ /* 0x000fe400078efcff */
[----:B------:R-:W-:Y:S01]  /*26cb0*/  ISETP.LT.AND P0, PT, R232, UR61, !P6 ;  /* 0x0000003de8007c0c */ /* 0x000fe2000f701270 */
[----:B------:R-:W-:Y:S01]  /*26cc0*/  ULDC UR61, c[0x0][0x22c] ;  /* 0x00008b00003d7ab9 */ /* 0x000fe20000000800 */
[----:B------:R-:W-:Y:S01]  /*26cd0*/  ISETP.LT.AND P1, PT, R233, UR33, !P6 ;  /* 0x00000021e9007c0c */ /* 0x000fe2000f721270 */
[----:B------:R-:W-:Y:S01]  /*26ce0*/  ULDC UR33, c[0x0][0x22c] ;  /* 0x00008b0000217ab9 */ /* 0x000fe20000000800 */
[----:B----4-:R-:W-:-:S02]  /*26cf0*/  LOP3.LUT R9, R9, 0x7fffffff, RZ, 0xc0, !PT ;  /* 0x7fffffff09097812 */ /* 0x010fc400078ec0ff */
[----:B------:R-:W-:-:S03]  /*26d00*/  LOP3.LUT R3, R3, 0xfffffffe, RZ, 0xc0, !PT ;  /* 0xfffffffe03037812 */ /* 0x000fc600078ec0ff */
[----:B------:R-:W-:-:S04]  /*26d10*/  @P2 LOP3.LUT R9, R9, 0x80000000, RZ, 0xfc, !PT ;  /* 0x8000000009092812 */ /* 0x000fc800078efcff */
        /* <DEDUP_REMOVED lines=11> */
[----:B------:R-:W-:Y:S02]  /*26dd0*/  LOP3.LUT R9, R9, 0xefffffff, RZ, 0xc0, !PT ;  /* 0xefffffff09097812 */ /* 0x000fe400078ec0ff */
        /* <DEDUP_REMOVED lines=113> */
[----:B--2---:R-:W-:-:S02]  /*274f0*/  LOP3.LUT R242, R242, 0x7fffffff, RZ, 0xc0, !PT ;  /* 0x7ffffffff2f27812 */ /* 0x004fc400078ec0ff */
        /* <DEDUP_REMOVED lines=127> */
[----:B---3--:R-:W-:-:S02]  /*27cf0*/  LOP3.LUT R243, R243, 0x7fffffff, RZ, 0xc0, !PT ;  /* 0x7ffffffff3f37812 */ /* 0x008fc400078ec0ff */
        /* <DEDUP_REMOVED lines=14> */
[----:B------:R-:W-:Y:S01]  /*27de0*/  BAR.SYNC.DEFER_BLOCKING 0x0 ;  /* 0x0000000000007b1d */ /* 0x000fe20000010000 */
[----:B------:R-:W-:-:S05]  /*27df0*/  ISETP.LT.AND P1, PT, R167, UR33, !P6 ;  /* 0x00000021a7007c0c */ /* 0x000fca000f721270 */
[----:B------:R-:W-:Y:S02]  /*27e00*/  ULDC UR33, c[0x0][0x22c] ;  /* 0x00008b0000217ab9 */ /* 0x000fe40000000800 */
        /* <DEDUP_REMOVED lines=111> */
[----:B------:R-:W-:-:S02]  /*28500*/  LOP3.LUT R244, R244, 0x7fffffff, RZ, 0xc0, !PT ;  /* 0x7ffffffff4f47812 */ /* 0x000fc400078ec0ff */
        /* <DEDUP_REMOVED lines=441> */
[----:B------:R-:W-:Y:S02]  /*2a0a0*/  ISETP.LT.AND P0, PT, R31, UR61, !P6 ;  /* 0x0000003d1f007c0c */ /* 0x000fe4000f701270 */
[----:B------:R-:W-:Y:S02]  /*2a0b0*/  R2UR UR61, R29 ;  /* 0x000000001d3d72ca */ /* 0x000fe400000e0000 */
[----:B------:R-:W2:Y:S01]  /*2a0c0*/  LDL.LU R29, [R1+0xf7c] ;  /* 0x000f7c00011d7983 */ /* 0x000ea20000300800 */
[----:B------:R-:W-:Y:S02]  /*2a0d0*/  ISETP.LT.AND P1, PT, R32, UR32, !P6 ;  /* 0x0000002020007c0c */ /* 0x000fe4000f721270 */
[----:B------:R-:W-:Y:S02]  /*2a0e0*/  R2UR UR32, R28 ;  /* 0x000000001c2072ca */ /* 0x000fe400000e0000 */
[----:B------:R-:W3:Y:S01]  /*2a0f0*/  LDL.LU R28, [R1+0xf78] ;  /* 0x000f7800011c7983 */ /* 0x000ee20000300800 */
[----:B------:R-:W-:-:S04]  /*2a100*/  LOP3.LUT R247, R247, 0xfffeffff, RZ, 0xc0, !PT ;  /* 0xfffefffff7f77812 */ /* 0x000fc800078ec0ff */
[----:B------:R-:W-:Y:S02]  /*2a110*/  @P0 LOP3.LUT R247, R247, 0x10000, RZ, 0xfc, !PT ;  /* 0x00010000f7f70812 */ /* 0x000fe400078efcff */
[----:B------:R-:W-:Y:S02]  /*2a120*/  ISETP.LT.AND P0, PT, R30, UR33, !P6 ;  /* 0x000000211e007c0c */ /* 0x000fe4000f701270 */
[----:B------:R-:W-:Y:S02]  /*2a130*/  LOP3.LUT R247, R247, 0xffff7fff, RZ, 0xc0, !PT ;  /* 0xffff7ffff7f77812 */ /* 0x000fe400078ec0ff */
[----:B------:R-:W-:Y:S02]  /*2a140*/  R2UR UR33, R27 ;  /* 0x000000001b2172ca */ /* 0x000fe400000e0000 */
[----:B------:R-:W-:Y:S01]  /*2a150*/  @P1 LOP3.LUT R247, R247, 0x8000, RZ, 0xfc, !PT ;  /* 0x00008000f7f71812 */ /* 0x000fe200078efcff */
[----:B------:R-:W4:Y:S04]  /*2a160*/  LDL.LU R27, [R1+0xf74] ;  /* 0x000f7400011b7983 */ /* 0x000f280000300800 */
[----:B------:R-:W4:Y:S04]  /*2a170*/  LDL.LU R237, [R1] ;  /* 0x0000000001ed7983 */ /* 0x000f280000300800 */
[----:B------:R-:W4:Y:S01]  /*2a180*/  LDL.LU R239, [R1+0x4] ;  /* 0x0000040001ef7983 */ /* 0x000f220000300800 */
[----:B--2---:R-:W-:-:S02]  /*2a190*/  ISETP.LT.AND P1, PT, R29, UR5, !P6 ;  /* 0x000000051d007c0c */ /* 0x004fc4000f721270 */
[----:B------:R-:W-:Y:S02]  /*2a1a0*/  R2UR UR5, R26 ;  /* 0x000000001a0572ca */ /* 0x000fe400000e0000 */
[----:B------:R-:W2:Y:S04]  /*2a1b0*/  LDL.LU R26, [R1+0xf70] ;  /* 0x000f7000011a7983 */ /* 0x000ea80000300800 */
[----:B------:R-:W2:Y:S01]  /*2a1c0*/  LDL.LU R241, [R1+0x8] ;  /* 0x0000080001f17983 */ /* 0x000ea20000300800 */
[----:B------:R-:W-:-:S04]  /*2a1d0*/  LOP3.LUT R247, R247, 0xffffbfff, RZ, 0xc0, !PT ;  /* 0xffffbffff7f77812 */ /* 0x000fc800078ec0ff */
[----:B------:R-:W-:Y:S02]  /*2a1e0*/  @P0 LOP3.LUT R247, R247, 0x4000, RZ, 0xfc, !PT ;  /* 0x00004000f7f70812 */ /* 0x000fe400078efcff */
[----:B---3--:R-:W-:Y:S02]  /*2a1f0*/  ISETP.LT.AND P0, PT, R28, UR5, !P6 ;  /* 0x000000051c007c0c */ /* 0x008fe4000f701270 */
[----:B------:R-:W-:Y:S02]  /*2a200*/  R2UR UR5, R240 ;  /* 0x00000000f00572ca */ /* 0x000fe400000e0000 */
[----:B------:R-:W3:Y:S01]  /*2a210*/  LDL.LU R240, [R1+0xc] ;  /* 0x00000c0001f07983 */ /* 0x000ee20000300800 */
[----:B------:R-:W-:-:S03]  /*2a220*/  LOP3.LUT R247, R247, 0xffffdfff, RZ, 0xc0, !PT ;  /* 0xffffdffff7f77812 */ /* 0x000fc600078ec0ff */
[----:B------:R-:W3:Y:S01]  /*2a230*/  LDL.LU R238, [R1+0x10] ;  /* 0x0000100001ee7983 */ /* 0x000ee20000300800 */
[----:B------:R-:W-:-:S04]  /*2a240*/  @P1 LOP3.LUT R247, R247, 0x2000, RZ, 0xfc, !PT ;  /* 0x00002000f7f71812 */ /* 0x000fc800078efcff */
[----:B------:R-:W-:-:S04]  /*2a250*/  LOP3.LUT R247, R247, 0xffffefff, RZ, 0xc0, !PT ;  /* 0xffffeffff7f77812 */ /* 0x000fc800078ec0ff */
[----:B------:R-:W-:Y:S02]  /*2a260*/  @P0 LOP3.LUT R247, R247, 0x1000, RZ, 0xfc, !PT ;  /* 0x00001000f7f70812 */ /* 0x000fe400078efcff */
[----:B----4-:R-:W-:Y:S02]  /*2a270*/  ISETP.LT.AND P1, PT, R27, UR33, !P6 ;  /* 0x000000211b007c0c */ /* 0x010fe4000f721270 */
[----:B------:R-:W-:-:S11]  /*2a280*/  LOP3.LUT R247, R247, 0xfffff7ff, RZ, 0xc0, !PT ;  /* 0xfffff7fff7f77812 */ /* 0x000fd600078ec0ff */
[----:B------:R-:W-:Y:S02]  /*2a290*/  @P1 LOP3.LUT R247, R247, 0x800, RZ, 0xfc, !PT ;  /* 0x00000800f7f71812 */ /* 0x000fe400078efcff */
[----:B------:R-:W-:Y:S01]  /*2a2a0*/  ISETP.LT.AND P1, PT, R25, UR61, !P6 ;  /* 0x0000003d19007c0c */ /* 0x000fe2000f721270 */
[----:B------:R-:W-:Y:S01]  /*2a2b0*/  ULDC UR61, c[0x0][0x22c] ;  /* 0x00008b00003d7ab9 */ /* 0x000fe20000000800 */
[----:B------:R-:W-:Y:S02]  /*2a2c0*/  LOP3.LUT R247, R247, 0xfffffbff, RZ, 0xc0, !PT ;  /* 0xfffffbfff7f77812 */ /* 0x000fe400078ec0ff */
[----:B------:R-:W-:Y:S02]  /*2a2d0*/  R2UR UR33, R236 ;  /* 0x00000000ec2172ca */ /* 0x000fe400000e0000 */
[----:B--2---:R-:W-:Y:S02]  /*2a2e0*/  ISETP.LT.AND P0, PT, R26, UR32, !P6 ;  /* 0x000000201a007c0c */ /* 0x004fe4000f701270 */
[----:B------:R-:W-:-:S02]  /*2a2f0*/  R2UR UR32, R251 ;  /* 0x00000000fb2072ca */ /* 0x000fc400000e0000 */
[----:B------:R-:W2:Y:S04]  /*2a300*/  LDL.LU R251, [R1+0x14] ;  /* 0x0000140001fb7983 */ /* 0x000ea80000300800 */
[----:B------:R-:W4:Y:S05]  /*2a310*/  LDL.LU R236, [R1+0x18] ;  /* 0x0000180001ec7983 */ /* 0x000f2a0000300800 */
[----:B------:R-:W-:Y:S02]  /*2a320*/  @P0 LOP3.LUT R247, R247, 0x400, RZ, 0xfc, !PT ;  /* 0x00000400f7f70812 */ /* 0x000fe400078efcff */
[----:B------:R-:W-:Y:S01]  /*2a330*/  ISETP.LT.AND P0, PT, R252, UR60, !P6 ;  /* 0x0000003cfc007c0c */ /* 0x000fe2000f701270 */
[----:B------:R-:W-:Y:S01]  /*2a340*/  ULDC UR60, c[0x0][0x22c] ;  /* 0x00008b00003c7ab9 */ /* 0x000fe20000000800 */
[----:B------:R-:W-:-:S04]  /*2a350*/  LOP3.LUT R247, R247, 0xfffffdff, RZ, 0xc0, !PT ;  /* 0xfffffdfff7f77812 */ /* 0x000fc800078ec0ff */
[----:B------:R-:W-:Y:S02]  /*2a360*/  @P1 LOP3.LUT R247, R247, 0x200, RZ, 0xfc, !PT ;  /* 0x00000200f7f71812 */ /* 0x000fe400078efcff */
[----:B------:R-:W-:Y:S01]  /*2a370*/  ISETP.LT.AND P1, PT, R237, UR59, !P6 ;  /* 0x0000003bed007c0c */ /* 0x000fe2000f721270 */
[----:B------:R-:W-:Y:S01]  /*2a380*/  ULDC UR59, c[0x0][0x22c] ;  /* 0x00008b00003b7ab9 */ /* 0x000fe20000000800 */
[----:B------:R-:W-:-:S04]  /*2a390*/  LOP3.LUT R247, R247, 0xfffffeff, RZ, 0xc0, !PT ;  /* 0xfffffefff7f77812 */ /* 0x000fc800078ec0ff */
[----:B------:R-:W-:Y:S02]  /*2a3a0*/  @P0 LOP3.LUT R247, R247, 0x100, RZ, 0xfc, !PT ;  /* 0x00000100f7f70812 */ /* 0x000fe400078efcff */
[----:B------:R-:W-:Y:S01]  /*2a3b0*/  ISETP.LT.AND P0, PT, R239, UR58, !P6 ;  /* 0x0000003aef007c0c */ /* 0x000fe2000f701270 */
[----:B------:R-:W-:Y:S01]  /*2a3c0*/  ULDC UR58, c[0x0][0x22c] ;  /* 0x00008b00003a7ab9 */ /* 0x000fe20000000800 */
[----:B------:R-:W4:Y:S01]  /*2a3d0*/  LDL.LU R239, [R1+0x20] ;  /* 0x0000200001ef7983 */ /* 0x000f220000300800 */
[----:B------:R-:W-:-:S04]  /*2a3e0*/  LOP3.LUT R247, R247, 0xffffff7f, RZ, 0xc0, !PT ;  /* 0xffffff7ff7f77812 */ /* 0x000fc800078ec0ff */
[----:B------:R-:W-:Y:S02]  /*2a3f0*/  @P1 LOP3.LUT R247, R247, 0x80, RZ, 0xfc, !PT ;  /* 0x00000080f7f71812 */ /* 0x000fe400078efcff */
[----:B------:R-:W-:Y:S01]  /*2a400*/  ISETP.LT.AND P1, PT, R241, UR57, !P6 ;  /* 0x00000039f1007c0c */ /* 0x000fe2000f721270 */
[----:B------:R-:W-:Y:S01]  /*2a410*/  ULDC UR57, c[0x0][0x22c] ;  /* 0x00008b0000397ab9 */ /* 0x000fe20000000800 */
[----:B------:R-:W4:Y:S01]  /*2a420*/  LDL.LU R241, [R1+0x24] ;  /* 0x0000240001f17983 */ /* 0x000f220000300800 */
[----:B------:R-:W-:-:S04]  /*2a430*/  LOP3.LUT R247, R247, 0xffffffbf, RZ, 0xc0, !PT ;  /* 0xffffffbff7f77812 */ /* 0x000fc800078ec0ff */
[----:B------:R-:W-:Y:S02]  /*2a440*/  @P0 LOP3.LUT R247, R247, 0x40, RZ, 0xfc, !PT ;  /* 0x00000040f7f70812 */ /* 0x000fe400078efcff */
[----:B---3--:R-:W-:Y:S01]  /*2a450*/  ISETP.LT.AND P0, PT, R240, UR56, !P6 ;  /* 0x00000038f0007c0c */ /* 0x008fe2000f701270 */
[----:B------:R-:W-:Y:S01]  /*2a460*/  ULDC UR56, c[0x0][0x22c] ;  /* 0x00008b0000387ab9 */ /* 0x000fe20000000800 */
[----:B------:R-:W-:Y:S01]  /*2a470*/  LOP3.LUT R247, R247, 0xffffffdf, RZ, 0xc0, !PT ;  /* 0xffffffdff7f77812 */ /* 0x000fe200078ec0ff */
[----:B------:R-:W3:Y:S03]  /*2a480*/  LDL.LU R240, [R1+0x28] ;  /* 0x0000280001f07983 */ /* 0x000ee60000300800 */
[----:B------:R-:W-:Y:S01]  /*2a490*/  @P1 LOP3.LUT R247, R247, 0x20, RZ, 0xfc, !PT ;  /* 0x00000020f7f71812 */ /* 0x000fe200078efcff */
[----:B------:R-:W3:Y:S01]  /*2a4a0*/  LDL.LU R237, [R1+0x2c] ;  /* 0x00002c0001ed7983 */ /* 0x000ee20000300800 */
[----:B------:R-:W-:Y:S01]  /*2a4b0*/  ISETP.LT.AND P1, PT, R238, UR55, !P6 ;  /* 0x00000037ee007c0c */ /* 0x000fe2000f721270 */
[----:B------:R-:W-:Y:S01]  /*2a4c0*/  ULDC UR55, c[0x0][0x22c] ;  /* 0x00008b0000377ab9 */ /* 0x000fe20000000800 */
[----:B------:R-:W-:-:S04]  /*2a4d0*/  LOP3.LUT R247, R247, 0xffffffef, RZ, 0xc0, !PT ;  /* 0xffffffeff7f77812 */ /* 0x000fc800078ec0ff */
[----:B------:R-:W-:-:S04]  /*2a4e0*/  @P0 LOP3.LUT R247, R247, 0x10, RZ, 0xfc, !PT ;  /* 0x00000010f7f70812 */ /* 0x000fc800078efcff */
[----:B------:R-:W-:-:S04]  /*2a4f0*/  LOP3.LUT R247, R247, 0xfffffff7, RZ, 0xc0, !PT ;  /* 0xfffffff7f7f77812 */ /* 0x000fc800078ec0ff */
[----:B------:R-:W-:-:S04]  /*2a500*/  @P1 LOP3.LUT R247, R247, 0x8, RZ, 0xfc, !PT ;  /* 0x00000008f7f71812 */ /* 0x000fc800078efcff */
[----:B------:R-:W-:Y:S02]  /*2a510*/  LOP3.LUT R247, R247, 0xfffffffb, RZ, 0xc0, !PT ;  /* 0xfffffffbf7f77812 */ /* 0x000fe400078ec0ff */
[----:B--2---:R-:W-:Y:S01]  /*2a520*/  ISETP.LT.AND P0, PT, R251, UR54, !P6 ;  /* 0x00000036fb007c0c */ /* 0x004fe2000f701270 */
[----:B------:R-:W-:Y:S01]  /*2a530*/  ULDC UR54, c[0x0][0x22c] ;  /* 0x00008b0000367ab9 */ /* 0x000fe20000000800 */
[----:B------:R-:W2:Y:S04]  /*2a540*/  LDL.LU R251, [R1+0x30] ;  /* 0x0000300001fb7983 */ /* 0x000ea80000300800 */
[----:B------:R-:W2:Y:S07]  /*2a550*/  LDL.LU R238, [R1+0x34] ;  /* 0x0000340001ee7983 */ /* 0x000eae0000300800 */
[----:B------:R-:W-:-:S02]  /*2a560*/  @P0 LOP3.LUT R247, R247, 0x4, RZ, 0xfc, !PT ;  /* 0x00000004f7f70812 */ /* 0x000fc400078efcff */
[----:B------:R-:W-:Y:S01]  /*2a570*/  ISETP.LT.AND P0, PT, R248, UR52, !P6 ;  /* 0x00000034f8007c0c */ /* 0x000fe2000f701270 */
[----:B------:R-:W-:Y:S01]  /*2a580*/  ULDC UR52, c[0x0][0x22c] ;  /* 0x00008b0000347ab9 */ /* 0x000fe20000000800 */
[----:B------:R-:W3:Y:S01]  /*2a590*/  LDL.LU R248, [R1+0xf6c] ;  /* 0x000f6c0001f87983 */ /* 0x000ee20000300800 */
[----:B----4-:R-:W-:Y:S01]  /*2a5a0*/  ISETP.LT.AND P1, PT, R236, UR53, !P6 ;  /* 0x00000035ec007c0c */ /* 0x010fe2000f721270 */
[----:B------:R-:W-:Y:S02]  /*2a5b0*/  ULDC UR53, c[0x0][0x22c] ;  /* 0x00008b0000357ab9 */ /* 0x000fe40000000800 */
[----:B------:R-:W4:Y:S01]  /*2a5c0*/  LDL.LU R236, [R1+0x38] ;  /* 0x0000380001ec7983 */ /* 0x000f220000300800 */
[----:B------:R-:W-:-:S09]  /*2a5d0*/  LOP3.LUT R247, R247, 0xfffffffd, RZ, 0xc0, !PT ;  /* 0xfffffffdf7f77812 */ /* 0x000fd200078ec0ff */
        /* <DEDUP_REMOVED lines=9> */
[----:B---3--:R-:W-:-:S04]  /*2a670*/  LOP3.LUT R248, R248, 0x7fffffff, RZ, 0xc0, !PT ;  /* 0x7ffffffff8f87812 */ /* 0x008fc800078ec0ff */
[----:B------:R-:W-:Y:S02]  /*2a680*/  @P1 LOP3.LUT R248, R248, 0x80000000, RZ, 0xfc, !PT ;  /* 0x80000000f8f81812 */ /* 0x000fe400078efcff */
[----:B------:R-:W-:Y:S01]  /*2a690*/  ISETP.LT.AND P1, PT, R240, UR49, !P6 ;  /* 0x00000031f0007c0c */ /* 0x000fe2000f721270 */
[----:B------:R-:W-:Y:S01]  /*2a6a0*/  ULDC UR49, c[0x0][0x22c] ;  /* 0x00008b0000317ab9 */ /* 0x000fe20000000800 */
[----:B------:R-:W3:Y:S01]  /*2a6b0*/  LDL.LU R240, [R1+0x44] ;  /* 0x0000440001f07983 */ /* 0x000ee20000300800 */
[----:B------:R-:W-:-:S04]  /*2a6c0*/  LOP3.LUT R248, R248, 0xbfffffff, RZ, 0xc0, !PT ;  /* 0xbffffffff8f87812 */ /* 0x000fc800078ec0ff */
[----:B------:R-:W-:-:S04]  /*2a6d0*/  @P0 LOP3.LUT R248, R248, 0x40000000, RZ, 0xfc, !PT ;  /* 0x40000000f8f80812 */ /* 0x000fc800078efcff */
[----:B------:R-:W-:Y:S02]  /*2a6e0*/  LOP3.LUT R248, R248, 0xdfffffff, RZ, 0xc0, !PT ;  /* 0xdffffffff8f87812 */ /* 0x000fe400078ec0ff */
[----:B------:R-:W-:Y:S01]  /*2a6f0*/  ISETP.LT.AND P0, PT, R237, UR48, !P6 ;  /* 0x00000030ed007c0c */ /* 0x000fe2000f701270 */
[----:B------:R-:W-:Y:S01]  /*2a700*/  ULDC UR48, c[0x0][0x22c] ;  /* 0x00008b0000307ab9 */ /* 0x000fe20000000800 */
[----:B------:R-:W-:Y:S01]  /*2a710*/  @P1 LOP3.LUT R248, R248, 0x20000000, RZ, 0xfc, !PT ;  /* 0x20000000f8f81812 */ /* 0x000fe200078efcff */
[----:B------:R-:W3:Y:S01]  /*2a720*/  LDL.LU R237, [R1+0x48] ;  /* 0x0000480001ed7983 */ /* 0x000ee20000300800 */
[----:B--2---:R-:W-:Y:S01]  /*2a730*/  ISETP.LT.AND P1, PT, R251, UR47, !P6 ;  /* 0x0000002ffb007c0c */ /* 0x004fe2000f721270 */
[----:B------:R-:W-:Y:S02]  /*2a740*/  ULDC UR47, c[0x0][0x22c] ;  /* 0x00008b00002f7ab9 */ /* 0x000fe40000000800 */
[----:B------:R-:W2:Y:S01]  /*2a750*/  LDL.LU R251, [R1+0x4c] ;  /* 0x00004c0001fb7983 */ /* 0x000ea20000300800 */
[----:B------:R-:W-:-:S05]  /*2a760*/  LOP3.LUT R248, R248, 0xefffffff, RZ, 0xc0, !PT ;  /* 0xeffffffff8f87812 */ /* 0x000fca00078ec0ff */
[----:B------:R-:W-:Y:S02]  /*2a770*/  @P0 LOP3.LUT R248, R248, 0x10000000, RZ, 0xfc, !PT ;  /* 0x10000000f8f80812 */ /* 0x000fe400078efcff */
[----:B------:R-:W-:Y:S01]  /*2a780*/  ISETP.LT.AND P0, PT, R238, UR46, !P6 ;  /* 0x0000002eee007c0c */ /* 0x000fe2000f701270 */
[----:B------:R-:W-:Y:S01]  /*2a790*/  ULDC UR46, c[0x0][0x22c] ;  /* 0x00008b00002e7ab9 */ /* 0x000fe20000000800 */
[----:B------:R-:W2:Y:S01]  /*2a7a0*/  LDL.LU R238, [R1+0x50] ;  /* 0x0000500001ee7983 */ /* 0x000ea20000300800 */
[----:B------:R-:W-:-:S04]  /*2a7b0*/  LOP3.LUT R248, R248, 0xf7ffffff, RZ, 0xc0, !PT ;  /* 0xf7fffffff8f87812 */ /* 0x000fc800078ec0ff */
[----:B------:R-:W-:Y:S02]  /*2a7c0*/  @P1 LOP3.LUT R248, R248, 0x8000000, RZ, 0xfc, !PT ;  /* 0x08000000f8f81812 */ /* 0x000fe400078efcff */
[----:B----4-:R-:W-:Y:S01]  /*2a7d0*/  ISETP.LT.AND P1, PT, R236, UR45, !P6 ;  /* 0x0000002dec007c0c */ /* 0x010fe2000f721270 */
        /* <DEDUP_REMOVED lines=13> */
[----:B------:R-:W-:-:S04]  /*2a8b0*/  @P0 LOP3.LUT R248, R248, 0x1000000, RZ, 0xfc, !PT ;  /* 0x01000000f8f80812 */ /* 0x000fc800078efcff */
[----:B------:R-:W-:-:S04]  /*2a8c0*/  LOP3.LUT R248, R248, 0xff7fffff, RZ, 0xc0, !PT ;  /* 0xff7ffffff8f87812 */ /* 0x000fc800078ec0ff */
[----:B------:R-:W-:-:S04]  /*2a8d0*/  @P1 LOP3.LUT R248, R248, 0x800000, RZ, 0xfc, !PT ;  /* 0x00800000f8f81812 */ /* 0x000fc800078efcff */
[----:B------:R-:W-:Y:S02]  /*2a8e0*/  LOP3.LUT R248, R248, 0xffbfffff, RZ, 0xc0, !PT ;  /* 0xffbffffff8f87812 */ /* 0x000fe400078ec0ff */
[----:B---3--:R-:W-:Y:S01]  /*2a8f0*/  ISETP.LT.AND P0, PT, R240, UR42, !P6 ;  /* 0x0000002af0007c0c */ /* 0x008fe2000f701270 */
[----:B------:R-:W-:Y:S01]  /*2a900*/  ULDC UR42, c[0x0][0x22c] ;  /* 0x00008b00002a7ab9 */ /* 0x000fe20000000800 */
[----:B------:R-:W3:Y:S11]  /*2a910*/  LDL.LU R240, [R1+0x60] ;  /* 0x0000600001f07983 */ /* 0x000ef60000300800 */
[----:B------:R-:W-:-:S02]  /*2a920*/  @P0 LOP3.LUT R248, R248, 0x400000, RZ, 0xfc, !PT ;  /* 0x00400000f8f80812 */ /* 0x000fc400078efcff */
[----:B------:R-:W-:Y:S01]  /*2a930*/  ISETP.LT.AND P1, PT, R237, UR41, !P6 ;  /* 0x00000029ed007c0c */ /* 0x000fe2000f721270 */
[----:B------:R-:W-:Y:S01]  /*2a940*/  ULDC UR41, c[0x0][0x22c] ;  /* 0x00008b0000297ab9 */ /* 0x000fe20000000800 */
[----:B------:R-:W3:Y:S01]  /*2a950*/  LDL.LU R237, [R1+0x64] ;  /* 0x0000640001ed7983 */ /* 0x000ee20000300800 */
[----:B--2---:R-:W-:Y:S01]  /*2a960*/  ISETP.LT.AND P0, PT, R251, UR40, !P6 ;  /* 0x00000028fb007c0c */ /* 0x004fe2000f701270 */
[----:B------:R-:W-:Y:S02]  /*2a970*/  ULDC UR40, c[0x0][0x22c] ;  /* 0x00008b0000287ab9 */ /* 0x000fe40000000800 */
[----:B------:R-:W2:Y:S01]  /*2a980*/  LDL.LU R251, [R1+0x68] ;  /* 0x0000680001fb7983 */ /* 0x000ea20000300800 */
[----:B------:R-:W-:-:S06]  /*2a990*/  LOP3.LUT R248, R248, 0xffdfffff, RZ, 0xc0, !PT ;  /* 0xffdffffff8f87812 */ /* 0x000fcc00078ec0ff */
        /* <DEDUP_REMOVED lines=63> */
[----:B--2---:R-:W-:Y:S01]  /*2ad90*/  ISETP.LT.AND P0, PT, R251, UR24, !P6 ;  /* 0x00000018fb007c0c */ /* 0x004fe2000f701270 */
[----:B------:R-:W-:Y:S01]  /*2ada0*/  ULDC UR24, c[0x0][0x22c] ;  /* 0x00008b0000187ab9 */ /* 0x000fe20000000800 */
[----:B------:R-:W2:Y:S01]  /*2adb0*/  LDL.LU R251, [R1+0xa0] ;  /* 0x0000a00001fb7983 */ /* 0x000ea20000300800 */
[----:B------:R-:W-:Y:S01]  /*2adc0*/  ISETP.LT.AND P1, PT, R237, UR25, !P6 ;  /* 0x00000019ed007c0c */ /* 0x000fe2000f721270 */
[----:B------:R-:W-:Y:S01]  /*2add0*/  ULDC UR25, c[0x0][0x22c] ;  /* 0x00008b0000197ab9 */ /* 0x000fe20000000800 */
[----:B------:R-:W-:-:S11]  /*2ade0*/  LOP3.LUT R248, R248, 0xffffff7f, RZ, 0xc0, !PT ;  /* 0xffffff7ff8f87812 */ /* 0x000fd600078ec0ff */
[----:B------:R-:W-:Y:S02]  /*2adf0*/  @P1 LOP3.LUT R248, R248, 0x80, RZ, 0xfc, !PT ;  /* 0x00000080f8f81812 */ /* 0x000fe400078efcff */
[----:B------:R-:W-:Y:S01]  /*2ae00*/  ISETP.LT.AND P1, PT, R238, UR23, !P6 ;  /* 0x00000017ee007c0c */ /* 0x000fe2000f721270 */
[----:B------:R-:W-:Y:S01]  /*2ae10*/  ULDC UR23, c[0x0][0x22c] ;  /* 0x00008b0000177ab9 */ /* 0x000fe20000000800 */
[----:B------:R-:W-:Y:S01]  /*2ae20*/  LOP3.LUT R248, R248, 0xffffffbf, RZ, 0xc0, !PT ;  /* 0xffffffbff8f87812 */ /* 0x000fe200078ec0ff */
[----:B------:R-:W2:Y:S03]  /*2ae30*/  LDL.LU R238, [R1+0xa4] ;  /* 0x0000a40001ee7983 */ /* 0x000ea60000300800 */
[----:B------:R-:W-:Y:S01]  /*2ae40*/  @P0 LOP3.LUT R248, R248, 0x40, RZ, 0xfc, !PT ;  /* 0x00000040f8f80812 */ /* 0x000fe200078efcff */
[----:B------:R-:W2:Y:S01]  /*2ae50*/  LDL.LU R237, [R1+0xa8] ;  /* 0x0000a80001ed7983 */ /* 0x000ea20000300800 */
[----:B----4-:R-:W-:Y:S01]  /*2ae60*/  ISETP.LT.AND P0, PT, R236, UR22, !P6 ;  /* 0x00000016ec007c0c */ /* 0x010fe2000f701270 */
[----:B------:R-:W-:Y:S01]  /*2ae70*/  ULDC UR22, c[0x0][0x22c] ;  /* 0x00008b0000167ab9 */ /* 0x000fe20000000800 */
[----:B------:R-:W-:Y:S01]  /*2ae80*/  LOP3.LUT R248, R248, 0xffffffdf, RZ, 0xc0, !PT ;  /* 0xffffffdff8f87812 */ /* 0x000fe200078ec0ff */
[----:B------:R-:W4:Y:S03]  /*2ae90*/  LDL.LU R236, [R1+0xac] ;  /* 0x0000ac0001ec7983 */ /* 0x000f260000300800 */
[----:B------:R-:W-:-:S02]  /*2aea0*/  @P1 LOP3.LUT R248, R248, 0x20, RZ, 0xfc, !PT ;  /* 0x00000020f8f81812 */ /* 0x000fc400078efcff */
[----:B------:R-:W-:Y:S01]  /*2aeb0*/  ISETP.LT.AND P1, PT, R239, UR21, !P6 ;  /* 0x00000015ef007c0c */ /* 0x000fe2000f721270 */
[----:B------:R-:W-:Y:S01]  /*2aec0*/  ULDC UR21, c[0x0][0x22c] ;  /* 0x00008b0000157ab9 */ /* 0x000fe20000000800 */
[----:B------:R-:W-:Y:S01]  /*2aed0*/  LOP3.LUT R248, R248, 0xffffffef, RZ, 0xc0, !PT ;  /* 0xffffffeff8f87812 */ /* 0x000fe200078ec0ff */
[----:B------:R-:W4:Y:S03]  /*2aee0*/  LDL.LU R239, [R1+0xb0] ;  /* 0x0000b00001ef7983 */ /* 0x000f260000300800 */
[----:B------:R-:W-:Y:S02]  /*2aef0*/  @P0 LOP3.LUT R248, R248, 0x10, RZ, 0xfc, !PT ;  /* 0x00000010f8f80812 */ /* 0x000fe400078efcff */
[----:B------:R-:W-:Y:S01]  /*2af00*/  ISETP.LT.AND P0, PT, R241, UR20, !P6 ;  /* 0x00000014f1007c0c */ /* 0x000fe2000f701270 */
[----:B------:R-:W-:Y:S01]  /*2af10*/  ULDC UR20, c[0x0][0x22c] ;  /* 0x00008b0000147ab9 */ /* 0x000fe20000000800 */
[----:B------:R-:W-:Y:S01]  /*2af20*/  LOP3.LUT R248, R248, 0xfffffff7, RZ, 0xc0, !PT ;  /* 0xfffffff7f8f87812 */ /* 0x000fe200078ec0ff */
[----:B------:R-:W4:Y:S03]  /*2af30*/  LDL.LU R241, [R1+0xb4] ;  /* 0x0000b40001f17983 */ /* 0x000f260000300800 */
[----:B------:R-:W-:-:S04]  /*2af40*/  @P1 LOP3.LUT R248, R248, 0x8, RZ, 0xfc, !PT ;  /* 0x00000008f8f81812 */ /* 0x000fc800078efcff */
[----:B------:R-:W-:-:S04]  /*2af50*/  LOP3.LUT R248, R248, 0xfffffffb, RZ, 0xc0, !PT ;  /* 0xfffffffbf8f87812 */ /* 0x000fc800078ec0ff */
[----:B------:R-:W-:Y:S02]  /*2af60*/  @P0 LOP3.LUT R248, R248, 0x4, RZ, 0xfc, !PT ;  /* 0x00000004f8f80812 */ /* 0x000fe400078efcff */
[----:B------:R-:W-:Y:S01]  /*2af70*/  ISETP.LT.AND P0, PT, R249, UR18, !P6 ;  /* 0x00000012f9007c0c */ /* 0x000fe2000f701270 */
[----:B------:R-:W-:Y:S01]  /*2af80*/  ULDC UR18, c[0x0][0x22c] ;  /* 0x00008b0000127ab9 */ /* 0x000fe20000000800 */
[----:B------:R-:W4:Y:S01]  /*2af90*/  LDL.LU R249, [R1+0xf68] ;  /* 0x000f680001f97983 */ /* 0x000f220000300800 */
        /* <DEDUP_REMOVED lines=8> */
[----:B------:R-:W-:-:S04]  /*2b020*/  LOP3.LUT R248, R248, 0xfffffffe, RZ, 0xc0, !PT ;  /* 0xfffffffef8f87812 */ /* 0x000fc800078ec0ff */
[----:B------:R-:W-:Y:S02]  /*2b030*/  @P0 LOP3.LUT R248, R248, 0x1, RZ, 0xfc, !PT ;  /* 0x00000001f8f80812 */ /* 0x000fe400078efcff */
[----:B------:R-:W-:Y:S01]  /*2b040*/  ISETP.LT.AND P0, PT, R238, UR16, !P6 ;  /* 0x00000010ee007c0c */ /* 0x000fe2000f701270 */
[----:B------:R-:W-:Y:S01]  /*2b050*/  ULDC UR16, c[0x0][0x22c] ;  /* 0x00008b0000107ab9 */ /* 0x000fe20000000800 */
[----:B------:R-:W2:Y:S01]  /*2b060*/  LDL.LU R238, [R1+0xc0] ;  /* 0x0000c00001ee7983 */ /* 0x000ea20000300800 */
[----:B----4-:R-:W-:-:S04]  /*2b070*/  LOP3.LUT R249, R249, 0x7fffffff, RZ, 0xc0, !PT ;  /* 0x7ffffffff9f97812 */ /* 0x010fc800078ec0ff */
        /* <DEDUP_REMOVED lines=15> */
[----:B------:R-:W-:Y:S02]  /*2b170*/  LOP3.LUT R249, R249, 0xf7ffffff, RZ, 0xc0, !PT ;  /* 0xf7fffffff9f97812 */ /* 0x000fe400078ec0ff */
[----:B------:R-:W-:Y:S01]  /*2b180*/  ISETP.LT.AND P0, PT, R241, UR12, !P6 ;  /* 0x0000000cf1007c0c */ /* 0x000fe2000f701270 */
[----:B------:R-:W-:Y:S01]  /*2b190*/  ULDC UR12, c[0x0][0x22c] ;  /* 0x00008b00000c7ab9 */ /* 0x000fe20000000800 */
[----:B------:R-:W-:Y:S01]  /*2b1a0*/  @P1 LOP3.LUT R249, R249, 0x8000000, RZ, 0xfc, !PT ;  /* 0x08000000f9f91812 */ /* 0x000fe200078efcff */
[----:B------:R-:W4:Y:S03]  /*2b1b0*/  LDL.LU R241, [R1+0xcc] ;  /* 0x0000cc0001f17983 */ /* 0x000f260000300800 */
[----:B------:R-:W-:-:S07]  /*2b1c0*/  LOP3.LUT R249, R249, 0xfbffffff, RZ, 0xc0, !PT ;  /* 0xfbfffffff9f97812 */ /* 0x000fce00078ec0ff */
[----:B------:R-:W-:Y:S02]  /*2b1d0*/  @P0 LOP3.LUT R249, R249, 0x4000000, RZ, 0xfc, !PT ;  /* 0x04000000f9f90812 */ /* 0x000fe400078efcff */
[----:B---3--:R-:W-:Y:S01]  /*2b1e0*/  ISETP.LT.AND P1, PT, R240, UR11, !P6 ;  /* 0x0000000bf0007c0c */ /* 0x008fe2000f721270 */
[----:B------:R-:W-:Y:S01]  /*2b1f0*/  ULDC UR11, c[0x0][0x22c] ;  /* 0x00008b00000b7ab9 */ /* 0x000fe20000000800 */
[----:B------:R-:W3:Y:S01]  /*2b200*/  LDL.LU R240, [R1+0xd0] ;  /* 0x0000d00001f07983 */ /* 0x000ee20000300800 */
[----:B--2---:R-:W-:Y:S01]  /*2b210*/  ISETP.LT.AND P0, PT, R251, UR10, !P6 ;  /* 0x0000000afb007c0c */ /* 0x004fe2000f701270 */
[----:B------:R-:W-:Y:S02]  /*2b220*/  ULDC UR10, c[0x0][0x22c] ;  /* 0x00008b00000a7ab9 */ /* 0x000fe40000000800 */
[----:B------:R-:W2:Y:S04]  /*2b230*/  LDL.LU R251, [R1+0xd4] ;  /* 0x0000d40001fb7983 */ /* 0x000ea80000300800 */
[----:B------:R-:W2:Y:S01]  /*2b240*/  LDL.LU R232, [R1+0xd8] ;  /* 0x0000d80001e87983 */ /* 0x000ea20000300800 */
[----:B------:R-:W-:-:S03]  /*2b250*/  LOP3.LUT R249, R249, 0xfdffffff, RZ, 0xc0, !PT ;  /* 0xfdfffffff9f97812 */ /* 0x000fc600078ec0ff */
[----:B------:R-:W2:Y:S01]  /*2b260*/  LDL.LU R235, [R1+0xdc] ;  /* 0x0000dc0001eb7983 */ /* 0x000ea20000300800 */
[----:B------:R-:W-:-:S03]  /*2b270*/  @P1 LOP3.LUT R249, R249, 0x2000000, RZ, 0xfc, !PT ;  /* 0x02000000f9f91812 */ /* 0x000fc600078efcff */
[----:B------:R-:W2:Y:S01]  /*2b280*/  LDL.LU R237, [R1+0xe0] ;  /* 0x0000e00001ed7983 */ /* 0x000ea20000300800 */
[----:B------:R-:W-:Y:S02]  /*2b290*/  LOP3.LUT R249, R249, 0xfeffffff, RZ, 0xc0, !PT ;  /* 0xfefffffff9f97812 */ /* 0x000fe400078ec0ff */
[----:B------:R-:W-:Y:S01]  /*2b2a0*/  ISETP.LT.AND P1, PT, R238, UR9, !P6 ;  /* 0x00000009ee007c0c */ /* 0x000fe2000f721270 */
[----:B------:R-:W-:Y:S01]  /*2b2b0*/  ULDC UR9, c[0x0][0x22c] ;  /* 0x00008b0000097ab9 */ /* 0x000fe20000000800 */
[----:B------:R-:W-:Y:S01]  /*2b2c0*/  @P0 LOP3.LUT R249, R249, 0x1000000, RZ, 0xfc, !PT ;  /* 0x01000000f9f90812 */ /* 0x000fe200078efcff */
[----:B------:R-:W2:Y:S03]  /*2b2d0*/  LDL.LU R238, [R1+0xe4] ;  /* 0x0000e40001ee7983 */ /* 0x000ea60000300800 */
[----:B------:R-:W-:-:S07]  /*2b2e0*/  LOP3.LUT R249, R249, 0xff7fffff, RZ, 0xc0, !PT ;  /* 0xff7ffffff9f97812 */ /* 0x000fce00078ec0ff */
[----:B------:R-:W-:-:S04]  /*2b2f0*/  @P1 LOP3.LUT R249, R249, 0x800000, RZ, 0xfc, !PT ;  /* 0x00800000f9f91812 */ /* 0x000fc800078efcff */
[----:B------:R-:W-:Y:S02]  /*2b300*/  LOP3.LUT R249, R249, 0xffbfffff, RZ, 0xc0, !PT ;  /* 0xffbffffff9f97812 */ /* 0x000fe400078ec0ff */
[----:B----4-:R-:W-:Y:S01]  /*2b310*/  ISETP.LT.AND P0, PT, R236, UR8, !P6 ;  /* 0x00000008ec007c0c */ /* 0x010fe2000f701270 */
[----:B------:R-:W-:Y:S01]  /*2b320*/  ULDC UR8, c[0x0][0x22c] ;  /* 0x00008b0000087ab9 */ /* 0x000fe20000000800 */
[----:B------:R-:W4:Y:S01]  /*2b330*/  LDL.LU R236, [R1+0xe8] ;  /* 0x0000e80001ec7983 */ /* 0x000f220000300800 */
[----:B------:R-:W-:Y:S01]  /*2b340*/  ISETP.LT.AND P1, PT, R239, UR7, !P6 ;  /* 0x00000007ef007c0c */ /* 0x000fe2000f721270 */
[----:B------:R-:W-:Y:S02]  /*2b350*/  ULDC UR7, c[0x0][0x22c] ;  /* 0x00008b0000077ab9 */ /* 0x000fe40000000800 */
[----:B------:R-:W4:Y:S07]  /*2b360*/  LDL.LU R239, [R1+0xec] ;  /* 0x0000ec0001ef7983 */ /* 0x000f2e0000300800 */
[----:B------:R-:W-:-:S04]  /*2b370*/  @P0 LOP3.LUT R249, R249, 0x400000, RZ, 0xfc, !PT ;  /* 0x00400000f9f90812 */ /* 0x000fc800078efcff */
[----:B------:R-:W-:-:S04]  /*2b380*/  LOP3.LUT R249, R249, 0xffdfffff, RZ, 0xc0, !PT ;  /* 0xffdffffff9f97812 */ /* 0x000fc800078ec0ff */
[----:B------:R-:W-:Y:S02]  /*2b390*/  @P1 LOP3.LUT R249, R249, 0x200000, RZ, 0xfc, !PT ;  /* 0x00200000f9f91812 */ /* 0x000fe400078efcff */
[----:B------:R-:W-:Y:S01]  /*2b3a0*/  ISETP.LT.AND P0, PT, R241, UR6, !P6 ;  /* 0x00000006f1007c0c */ /* 0x000fe2000f701270 */
[----:B------:R-:W-:Y:S01]  /*2b3b0*/  ULDC UR6, c[0x0][0x22c] ;  /* 0x00008b0000067ab9 */ /* 0x000fe20000000800 */
[----:B------:R-:W4:Y:S01]  /*2b3c0*/  LDL.LU R241, [R1+0xf0] ;  /* 0x0000f00001f17983 */ /* 0x000f220000300800 */
[----:B------:R-:W-:-:S10]  /*2b3d0*/  LOP3.LUT R249, R249, 0xffefffff, RZ, 0xc0, !PT ;  /* 0xffeffffff9f97812 */ /* 0x000fd400078ec0ff */
[----:B------:R-:W-:Y:S02]  /*2b3e0*/  @P0 LOP3.LUT R249, R249, 0x100000, RZ, 0xfc, !PT ;  /* 0x00100000f9f90812 */ /* 0x000fe400078efcff */
[----:B---3--:R-:W-:Y:S01]  /*2b3f0*/  ISETP.LT.AND P1, PT, R240, UR4, !P6 ;  /* 0x00000004f0007c0c */ /* 0x008fe2000f721270 */
[----:B------:R-:W-:Y:S01]  /*2b400*/  ULDC UR4, c[0x0][0x238] ;  /* 0x00008e0000047ab9 */ /* 0x000fe20000000800 */
[----:B------:R-:W3:Y:S01]  /*2b410*/  LDL.LU R240, [R1+0xf4] ;  /* 0x0000f40001f07983 */ /* 0x000ee20000300800 */
[----:B--2---:R-:W-:Y:S01]  /*2b420*/  ISETP.LT.AND P0, PT, R251, UR6, !P6 ;  /* 0x00000006fb007c0c */ /* 0x004fe2000f701270 */
[----:B------:R-:W-:Y:S02]  /*2b430*/  ULDC UR6, c[0x0][0x248] ;  /* 0x0000920000067ab9 */ /* 0x000fe40000000800 */
[----:B------:R-:W2:Y:S01]  /*2b440*/  LDL.LU R251, [R1+0xf8] ;  /* 0x0000f80001fb7983 */ /* 0x000ea20000300800 */
[----:B------:R-:W-:-:S06]  /*2b450*/  LOP3.LUT R249, R249, 0xfff7ffff, RZ, 0xc0, !PT ;  /* 0xfff7fffff9f97812 */ /* 0x000fcc00078ec0ff */
[----:B------:R-:W-:Y:S02]  /*2b460*/  @P1 LOP3.LUT R249, R249, 0x80000, RZ, 0xfc, !PT ;  /* 0x00080000f9f91812 */ /* 0x000fe400078efcff */
[----:B------:R-:W-:Y:S02]  /*2b470*/  ISETP.LT.AND P2, PT, R232, UR7, !P6 ;  /* 0x00000007e8007c0c */ /* 0x000fe4000f741270 */
[----:B------:R-:W-:-:S04]  /*2b480*/  LOP3.LUT R249, R249, 0xfffbffff, RZ, 0xc0, !PT ;  /* 0xfffbfffff9f97812 */ /* 0x000fc800078ec0ff */
[----:B------:R-:W-:Y:S02]  /*2b490*/  @P0 LOP3.LUT R249, R249, 0x40000, RZ, 0xfc, !PT ;  /* 0x00040000f9f90812 */ /* 0x000fe400078efcff */
[----:B------:R-:W-:Y:S02]  /*2b4a0*/  ISETP.LT.AND P1, PT, R235, UR8, !P6 ;  /* 0x00000008eb007c0c */ /* 0x000fe4000f721270 */
[----:B------:R-:W2:Y:S01]  /*2b4b0*/  LDL.LU R235, [R1+0xfc] ;  /* 0x0000fc0001eb7983 */ /* 0x000ea20000300800 */
        /* <DEDUP_REMOVED lines=9> */
[----:B------:R-:W-:-:S04]  /*2b550*/  @P0 LOP3.LUT R249, R249, 0x8000, RZ, 0xfc, !PT ;  /* 0x00008000f9f90812 */ /* 0x000fc800078efcff */
[----:B------:R-:W-:-:S04]  /*2b560*/  LOP3.LUT R249, R249, 0xffffbfff, RZ, 0xc0, !PT ;  /* 0xffffbffff9f97812 */ /* 0x000fc800078ec0ff */
[----:B------:R-:W-:-:S04]  /*2b570*/  @P2 LOP3.LUT R249, R249, 0x4000, RZ, 0xfc, !PT ;  /* 0x00004000f9f92812 */ /* 0x000fc800078efcff */
[----:B------:R-:W-:Y:S02]  /*2b580*/  LOP3.LUT R249, R249, 0xffffdfff, RZ, 0xc0, !PT ;  /* 0xffffdffff9f97812 */ /* 0x000fe400078ec0ff */
[----:B----4-:R-:W-:Y:S02]  /*2b590*/  ISETP.LT.AND P1, PT, R236, UR11, !P6 ;  /* 0x0000000bec007c0c */ /* 0x010fe4000f721270 */
[----:B------:R-:W4:Y:S01]  /*2b5a0*/  LDL.LU R236, [R1+0x108] ;  /* 0x0001080001ec7983 */ /* 0x000f220000300800 */
[----:B------:R-:W-:-:S03]  /*2b5b0*/  ISETP.LT.AND P0, PT, R239, UR12, !P6 ;  /* 0x0000000cef007c0c */ /* 0x000fc6000f701270 */
[----:B------:R-:W4:Y:S07]  /*2b5c0*/  LDL.LU R239, [R1+0x10c] ;  /* 0x00010c0001ef7983 */ /* 0x000f2e0000300800 */
[----:B------:R-:W-:Y:S02]  /*2b5d0*/  @P1 LOP3.LUT R249, R249, 0x2000, RZ, 0xfc, !PT ;  /* 0x00002000f9f91812 */ /* 0x000fe400078efcff */
[----:B------:R-:W-:Y:S02]  /*2b5e0*/  ISETP.LT.AND P2, PT, R241, UR13, !P6 ;  /* 0x0000000df1007c0c */ /* 0x000fe4000f741270 */
[----:B------:R-:W4:Y:S01]  /*2b5f0*/  LDL.LU R241, [R1+0x110] ;  /* 0x0001100001f17983 */ /* 0x000f220000300800 */
[----:B------:R-:W-:-:S04]  /*2b600*/  LOP3.LUT R249, R249, 0xffffefff, RZ, 0xc0, !PT ;  /* 0xffffeffff9f97812 */ /* 0x000fc800078ec0ff */
[----:B------:R-:W-:Y:S02]  /*2b610*/  @P0 LOP3.LUT R249, R249, 0x1000, RZ, 0xfc, !PT ;  /* 0x00001000f9f90812 */ /* 0x000fe400078efcff */
[----:B---3--:R-:W-:Y:S02]  /*2b620*/  ISETP.LT.AND P1, PT, R240, UR14, !P6 ;  /* 0x0000000ef0007c0c */ /* 0x008fe4000f721270 */
[----:B------:R-:W3:Y:S01]  /*2b630*/  LDL.LU R240, [R1+0x114] ;  /* 0x0001140001f07983 */ /* 0x000ee20000300800 */
[----:B--2---:R-:W-:-:S03]  /*2b640*/  ISETP.LT.AND P0, PT, R251, UR15, !P6 ;  /* 0x0000000ffb007c0c */ /* 0x004fc6000f701270 */
[----:B------:R-:W2:Y:S01]  /*2b650*/  LDL.LU R251, [R1+0x118] ;  /* 0x0001180001fb7983 */ /* 0x000ea20000300800 */
[----:B------:R-:W-:-:S04]  /*2b660*/  LOP3.LUT R249, R249, 0xfffff7ff, RZ, 0xc0, !PT ;  /* 0xfffff7fff9f97812 */ /* 0x000fc800078ec0ff */
[----:B------:R-:W-:-:S04]  /*2b670*/  @P2 LOP3.LUT R249, R249, 0x800, RZ, 0xfc, !PT ;  /* 0x00000800f9f92812 */ /* 0x000fc800078efcff */
        /* <DEDUP_REMOVED lines=32> */
[----:B------:R-:W-:Y:S02]  /*2b880*/  LOP3.LUT R249, R249, 0xfffffffb, RZ, 0xc0, !PT ;  /* 0xfffffffbf9f97812 */ /* 0x000fe400078ec0ff */
[----:B------:R-:W-:Y:S02]  /*2b890*/  ISETP.LT.AND P0, PT, R235, UR24, !P6 ;  /* 0x00000018eb007c0c */ /* 0x000fe4000f701270 */
[----:B------:R-:W2:Y:S01]  /*2b8a0*/  LDL.LU R235, [R1+0x13c] ;  /* 0x00013c0001eb7983 */ /* 0x000ea20000300800 */
[----:B------:R-:W-:Y:S02]  /*2b8b0*/  @P2 LOP3.LUT R249, R249, 0x4, RZ, 0xfc, !PT ;  /* 0x00000004f9f92812 */ /* 0x000fe400078efcff */
[----:B------:R-:W-:Y:S02]  /*2b8c0*/  ISETP.LT.AND P2, PT, R237, UR25, !P6 ;  /* 0x00000019ed007c0c */ /* 0x000fe4000f741270 */
[----:B------:R-:W2:Y:S01]  /*2b8d0*/  LDL.LU R237, [R1+0x140] ;  /* 0x0001400001ed7983 */ /* 0x000ea20000300800 */
[----:B------:R-:W-:-:S02]  /*2b8e0*/  LOP3.LUT R249, R249, 0xfffffffd, RZ, 0xc0, !PT ;  /* 0xfffffffdf9f97812 */ /* 0x000fc400078ec0ff */
[----:B------:R-:W-:Y:S02]  /*2b8f0*/  LOP3.LUT R4, R4, 0x7fffffff, RZ, 0xc0, !PT ;  /* 0x7fffffff04047812 */ /* 0x000fe400078ec0ff */
[----:B------:R-:W-:Y:S02]  /*2b900*/  @P1 LOP3.LUT R249, R249, 0x2, RZ, 0xfc, !PT ;  /* 0x00000002f9f91812 */ /* 0x000fe400078efcff */
[----:B------:R-:W-:Y:S02]  /*2b910*/  ISETP.LT.AND P1, PT, R238, UR26, !P6 ;  /* 0x0000001aee007c0c */ /* 0x000fe4000f721270 */
[----:B------:R-:W2:Y:S01]  /*2b920*/  LDL.LU R238, [R1+0x144] ;  /* 0x0001440001ee7983 */ /* 0x000ea20000300800 */
[----:B------:R-:W-:Y:S02]  /*2b930*/  LOP3.LUT R249, R249, 0xfffffffe, RZ, 0xc0, !PT ;  /* 0xfffffffef9f97812 */ /* 0x000fe400078ec0ff */
[----:B------:R-:W-:Y:S02]  /*2b940*/  @P2 LOP3.LUT R4, R4, 0x80000000, RZ, 0xfc, !PT ;  /* 0x8000000004042812 */ /* 0x000fe400078efcff */
[----:B------:R-:W-:-:S02]  /*2b950*/  @P0 LOP3.LUT R249, R249, 0x1, RZ, 0xfc, !PT ;  /* 0x00000001f9f90812 */ /* 0x000fc400078efcff */
        /* <DEDUP_REMOVED lines=16> */
[----:B------:R-:W-:-:S03]  /*2ba60*/  LOP3.LUT R4, R4, 0xf7ffffff, RZ, 0xc0, !PT ;  /* 0xf7ffffff04047812 */ /* 0x000fc600078ec0ff */
[----:B------:R-:W2:Y:S01]  /*2ba70*/  LDL.LU R234, [R1+0x15c] ;  /* 0x00015c0001ea7983 */ /* 0x000ea20000300800 */
[----:B------:R-:W-:-:S03]  /*2ba80*/  @P1 LOP3.LUT R4, R4, 0x8000000, RZ, 0xfc, !PT ;  /* 0x0800000004041812 */ /* 0x000fc600078efcff */
[----:B------:R-:W2:Y:S01]  /*2ba90*/  LDL.LU R232, [R1+0x160] ;  /* 0x0001600001e87983 */ /* 0x000ea20000300800 */
[----:B------:R-:W-:-:S04]  /*2baa0*/  LOP3.LUT R4, R4, 0xfbffffff, RZ, 0xc0, !PT ;  /* 0xfbffffff04047812 */ /* 0x000fc800078ec0ff */
[----:B------:R-:W-:Y:S02]  /*2bab0*/  @P0 LOP3.LUT R4, R4, 0x4000000, RZ, 0xfc, !PT ;  /* 0x0400000004040812 */ /* 0x000fe400078efcff */
[----:B------:R-:W-:Y:S02]  /*2bac0*/  ISETP.LT.AND P1, PT, R235, UR34, !P6 ;  /* 0x00000022eb007c0c */ /* 0x000fe4000f721270 */
[----:B------:R-:W-:Y:S01]  /*2bad0*/  LOP3.LUT R4, R4, 0xfdffffff, RZ, 0xc0, !PT ;  /* 0xfdffffff04047812 */ /* 0x000fe200078ec0ff */
[----:B------:R-:W2:Y:S03]  /*2bae0*/  LDL.LU R235, [R1+0x164] ;  /* 0x0001640001eb7983 */ /* 0x000ea60000300800 */
[----:B------:R-:W-:Y:S02]  /*2baf0*/  @P2 LOP3.LUT R4, R4, 0x2000000, RZ, 0xfc, !PT ;  /* 0x0200000004042812 */ /* 0x000fe400078efcff */
[----:B------:R-:W-:-:S02]  /*2bb00*/  ISETP.LT.AND P0, PT, R237, UR35, !P6 ;  /* 0x00000023ed007c0c */ /* 0x000fc4000f701270 */
        /* <DEDUP_REMOVED lines=41> */
[----:B------:R-:W-:-:S04]  /*2bda0*/  @P2 LOP3.LUT R4, R4, 0x2000, RZ, 0xfc, !PT ;  /* 0x0000200004042812 */ /* 0x000fc800078efcff */
[----:B------:R-:W-:-:S04]  /*2bdb0*/  LOP3.LUT R4, R4, 0xffffefff, RZ, 0xc0, !PT ;  /* 0xffffefff04047812 */ /* 0x000fc800078ec0ff */
[----:B------:R-:W-:Y:S02]  /*2bdc0*/  @P1 LOP3.LUT R4, R4, 0x1000, RZ, 0xfc, !PT ;  /* 0x0000100004041812 */ /* 0x000fe400078efcff */
[----:B----4-:R-:W-:Y:S02]  /*2bdd0*/  ISETP.LT.AND P0, PT, R236, UR47, !P6 ;  /* 0x0000002fec007c0c */ /* 0x010fe4000f701270 */
[----:B------:R-:W-:-:S11]  /*2bde0*/  LOP3.LUT R4, R4, 0xfffff7ff, RZ, 0xc0, !PT ;  /* 0xfffff7ff04047812 */ /* 0x000fd600078ec0ff */
[----:B------:R-:W-:Y:S02]  /*2bdf0*/  @P0 LOP3.LUT R4, R4, 0x800, RZ, 0xfc, !PT ;  /* 0x0000080004040812 */ /* 0x000fe400078efcff */
[----:B------:R-:W-:Y:S02]  /*2be00*/  ISETP.LT.AND P2, PT, R239, UR48, !P6 ;  /* 0x00000030ef007c0c */ /* 0x000fe4000f741270 */
[----:B------:R-:W-:Y:S02]  /*2be10*/  LOP3.LUT R4, R4, 0xfffffbff, RZ, 0xc0, !PT ;  /* 0xfffffbff04047812 */ /* 0x000fe400078ec0ff */
[----:B------:R-:W-:-:S09]  /*2be20*/  ISETP.LT.AND P1, PT, R241, UR49, !P6 ;  /* 0x00000031f1007c0c */ /* 0x000fd2000f721270 */
[----:B------:R-:W-:-:S04]  /*2be30*/  @P2 LOP3.LUT R4, R4, 0x400, RZ, 0xfc, !PT ;  /* 0x0000040004042812 */ /* 0x000fc800078efcff */
[----:B------:R-:W-:-:S04]  /*2be40*/  LOP3.LUT R4, R4, 0xfffffdff, RZ, 0xc0, !PT ;  /* 0xfffffdff04047812 */ /* 0x000fc800078ec0ff */
[----:B------:R-:W-:-:S04]  /*2be50*/  @P1 LOP3.LUT R4, R4, 0x200, RZ, 0xfc, !PT ;  /* 0x0000020004041812 */ /* 0x000fc800078efcff */
[----:B------:R-:W-:Y:S02]  /*2be60*/  LOP3.LUT R4, R4, 0xfffffeff, RZ, 0xc0, !PT ;  /* 0xfffffeff04047812 */ /* 0x000fe400078ec0ff */
[----:B------:R-:W-:Y:S02]  /*2be70*/  ISETP.LT.AND P1, PT, R16, UR52, !P6 ;  /* 0x0000003410007c0c */ /* 0x000fe4000f721270 */
[----:B---3--:R-:W-:Y:S02]  /*2be80*/  ISETP.LT.AND P0, PT, R240, UR50, !P6 ;  /* 0x00000032f0007c0c */ /* 0x008fe4000f701270 */
[----:B------:R-:W3:Y:S04]  /*2be90*/  LDL R240, [R1+0xee4] ;  /* 0x000ee40001f07983 */ /* 0x000ee80000100800 */
[----:B------:R-:W4:Y:S04]  /*2bea0*/  LDL.LU R235, [R1+0x96c] ;  /* 0x00096c0001eb7983 */ /* 0x000f280000300800 */
[----:B------:R-:W4:Y:S03]  /*2beb0*/  LDL.LU R237, [R1+0x974] ;  /* 0x0009740001ed7983 */ /* 0x000f260000300800 */
[----:B------:R-:W-:Y:S01]  /*2bec0*/  @P0 LOP3.LUT R4, R4, 0x100, RZ, 0xfc, !PT ;  /* 0x0000010004040812 */ /* 0x000fe200078efcff */
[----:B------:R-:W3:Y:S01]  /*2bed0*/  LDL.LU R16, [R1+0xf64] ;  /* 0x000f640001107983 */ /* 0x000ee20000300800 */
[----:B--2---:R-:W-:-:S02]  /*2bee0*/  ISETP.LT.AND P2, PT, R251, UR51, !P6 ;  /* 0x00000033fb007c0c */ /* 0x004fc4000f741270 */
[----:B------:R-:W-:Y:S02]  /*2bef0*/  LOP3.LUT R4, R4, 0xffffff7f, RZ, 0xc0, !PT ;  /* 0xffffff7f04047812 */ /* 0x000fe400078ec0ff */
[----:B------:R-:W-:Y:S02]  /*2bf00*/  ISETP.LT.AND P0, PT, R17, UR53, !P6 ;  /* 0x0000003511007c0c */ /* 0x000fe4000f701270 */
[----:B------:R-:W2:Y:S07]  /*2bf10*/  LDL.LU R17, [R1+0xf60] ;  /* 0x000f600001117983 */ /* 0x000eae0000300800 */
[----:B------:R-:W-:-:S02]  /*2bf20*/  @P2 LOP3.LUT R4, R4, 0x80, RZ, 0xfc, !PT ;  /* 0x0000008004042812 */ /* 0x000fc400078efcff */
[----:B------:R-:W-:Y:S02]  /*2bf30*/  ISETP.LT.AND P2, PT, R0, UR54, !P6 ;  /* 0x0000003600007c0c */ /* 0x000fe4000f741270 */
[----:B------:R-:W2:Y:S04]  /*2bf40*/  LDL.LU R0, [R1+0xf5c] ;  /* 0x000f5c0001007983 */ /* 0x000ea80000300800 */
[----:B------:R-:W3:Y:S04]  /*2bf50*/  LDL.LU R238, [R1+0x968] ;  /* 0x0009680001ee7983 */ /* 0x000ee80000300800 */
[----:B------:R-:W3:Y:S04]  /*2bf60*/  LDL.LU R236, [R1+0x970] ;  /* 0x0009700001ec7983 */ /* 0x000ee80000300800 */
[----:B------:R-:W2:Y:S04]  /*2bf70*/  LDL.LU R239, [R1+0x778] ;  /* 0x0007780001ef7983 */ /* 0x000ea80000300800 */
[----:B------:R-:W2:Y:S01]  /*2bf80*/  LDL.LU R241, [R1+0x780] ;  /* 0x0007800001f17983 */ /* 0x000ea20000300800 */
[----:B------:R-:W-:-:S03]  /*2bf90*/  LOP3.LUT R4, R4, 0xffffffbf, RZ, 0xc0, !PT ;  /* 0xffffffbf04047812 */ /* 0x000fc600078ec0ff */
[----:B------:R-:W2:Y:S01]  /*2bfa0*/  LDL.LU R251, [R1+0x774] ;  /* 0x0007740001fb7983 */ /* 0x000ea20000300800 */
[----:B------:R-:W-:-:S04]  /*2bfb0*/  @P1 LOP3.LUT R4, R4, 0x40, RZ, 0xfc, !PT ;  /* 0x0000004004041812 */ /* 0x000fc800078efcff */
[----:B------:R-:W-:-:S04]  /*2bfc0*/  LOP3.LUT R4, R4, 0xffffffdf, RZ, 0xc0, !PT ;  /* 0xffffffdf04047812 */ /* 0x000fc800078ec0ff */
[----:B------:R-:W-:Y:S02]  /*2bfd0*/  @P0 LOP3.LUT R4, R4, 0x20, RZ, 0xfc, !PT ;  /* 0x0000002004040812 */ /* 0x000fe400078efcff */
[----:B------:R-:W-:Y:S02]  /*2bfe0*/  ISETP.LT.AND P1, PT, R10, UR55, !P6 ;  /* 0x000000370a007c0c */ /* 0x000fe4000f721270 */
[----:B------:R-:W-:Y:S01]  /*2bff0*/  LOP3.LUT R4, R4, 0xffffffef, RZ, 0xc0, !PT ;  /* 0xffffffef04047812 */ /* 0x000fe200078ec0ff */
[----:B------:R-:W2:Y:S03]  /*2c000*/  LDL.LU R10, [R1+0xf58] ;  /* 0x000f5800010a7983 */ /* 0x000ea60000300800 */
[----:B------:R-:W-:Y:S02]  /*2c010*/  @P2 LOP3.LUT R4, R4, 0x10, RZ, 0xfc, !PT ;  /* 0x0000001004042812 */ /* 0x000fe400078efcff */
[----:B------:R-:W-:-:S02]  /*2c020*/  ISETP.LT.AND P0, PT, R14, UR56, !P6 ;  /* 0x000000380e007c0c */ /* 0x000fc4000f701270 */
[----:B------:R-:W-:Y:S01]  /*2c030*/  LOP3.LUT R4, R4, 0xfffffff7, RZ, 0xc0, !PT ;  /* 0xfffffff704047812 */ /* 0x000fe200078ec0ff */
[----:B------:R-:W2:Y:S03]  /*2c040*/  LDL.LU R14, [R1+0xf54] ;  /* 0x000f5400010e7983 */ /* 0x000ea60000300800 */
[----:B------:R-:W-:Y:S02]  /*2c050*/  @P1 LOP3.LUT R4, R4, 0x8, RZ, 0xfc, !PT ;  /* 0x0000000804041812 */ /* 0x000fe400078efcff */
[----:B------:R-:W-:Y:S02]  /*2c060*/  ISETP.LT.AND P3, PT, R15, UR57, !P6 ;  /* 0x000000390f007c0c */ /* 0x000fe4000f761270 */
[----:B------:R-:W-:Y:S01]  /*2c070*/  LOP3.LUT R4, R4, 0xfffffffb, RZ, 0xc0, !PT ;  /* 0xfffffffb04047812 */ /* 0x000fe200078ec0ff */
[----:B------:R-:W2:Y:S01]  /*2c080*/  LDL.LU R15, [R1+0xf50] ;  /* 0x000f5000010f7983 */ /* 0x000ea20000300800 */
[----:B------:R-:W-:-:S02]  /*2c090*/  ISETP.LT.AND P2, PT, R12, UR58, !P6 ;  /* 0x0000003a0c007c0c */ /* 0x000fc4000f741270 */
[----:B------:R-:W-:Y:S01]  /*2c0a0*/  @P0 LOP3.LUT R4, R4, 0x4, RZ, 0xfc, !PT ;  /* 0x0000000404040812 */ /* 0x000fe200078efcff */
[----:B------:R-:W2:Y:S01]  /*2c0b0*/  LDL.LU R12, [R1+0xf4c] ;  /* 0x000f4c00010c7983 */ /* 0x000ea20000300800 */
[----:B------:R-:W-:Y:S02]  /*2c0c0*/  ISETP.LT.AND P1, PT, R13, UR59, !P6 ;  /* 0x0000003b0d007c0c */ /* 0x000fe4000f721270 */
[----:B------:R-:W-:Y:S01]  /*2c0d0*/  ISETP.LT.AND P0, PT, R11, UR60, !P6 ;  /* 0x0000003c0b007c0c */ /* 0x000fe2000f701270 */
[----:B------:R-:W2:Y:S01]  /*2c0e0*/  LDL.LU R13, [R1+0xf48] ;  /* 0x000f4800010d7983 */ /* 0x000ea20000300800 */
[----:B------:R-:W-:-:S03]  /*2c0f0*/  ISETP.LT.AND P6, PT, R196, UR61, !P6 ;  /* 0x0000003dc4007c0c */ /* 0x000fc6000f7c1270 */
[----:B------:R-:W2:Y:S04]  /*2c100*/  LDL.LU R11, [R1+0xf44] ;  /* 0x000f4400010b7983 */ /* 0x000ea80000300800 */
[----:B------:R-:W2:Y:S04]  /*2c110*/  LDL.LU R196, [R1+0xf40] ;  /* 0x000f400001c47983 */ /* 0x000ea80000300800 */
[----:B------:R-:W2:Y:S04]  /*2c120*/  LDL.LU R226, [R1+0x97c] ;  /* 0x00097c0001e27983 */ /* 0x000ea80000300800 */
[----:B------:R-:W2:Y:S04]  /*2c130*/  LDL.LU R227, [R1+0x98c] ;  /* 0x00098c0001e37983 */ /* 0x000ea80000300800 */
[----:B------:R-:W2:Y:S04]  /*2c140*/  LDL.LU R225, [R1+0x978] ;  /* 0x0009780001e17983 */ /* 0x000ea80000300800 */
[----:B------:R-:W2:Y:S04]  /*2c150*/  LDL.LU R228, [R1+0x984] ;  /* 0x0009840001e47983 */ /* 0x000ea80000300800 */
[----:B------:R-:W2:Y:S04]  /*2c160*/  LDL.LU R231, [R1+0x788] ;  /* 0x0007880001e77983 */ /* 0x000ea80000300800 */
[----:B------:R-:W2:Y:S01]  /*2c170*/  LDL.LU R233, [R1+0x798] ;  /* 0x0007980001e97983 */ /* 0x000ea20000300800 */
[----:B----4-:R-:W-:-:S03]  /*2c180*/  PRMT R20, R237, 0x5410, R235 ;  /* 0x00005410ed147816 */ /* 0x010fc600000000eb */
[----:B------:R-:W4:Y:S04]  /*2c190*/  LDL.LU R235, [R1+0x784] ;  /* 0x0007840001eb7983 */ /* 0x000f280000300800 */
[----:B------:R-:W4:Y:S04]  /*2c1a0*/  LDL.LU R237, [R1+0x790] ;  /* 0x0007900001ed7983 */ /* 0x000f280000300800 */
[----:B------:R-:W4:Y:S04]  /*2c1b0*/  LDL.LU R230, [R1+0x988] ;  /* 0x0009880001e67983 */ /* 0x000f280000300800 */
[----:B------:R-:W4:Y:S04]  /*2c1c0*/  LDL.LU R229, [R1+0x99c] ;  /* 0x00099c0001e57983 */ /* 0x000f280000300800 */
[----:B------:R-:W4:Y:S04]  /*2c1d0*/  LDL.LU R234, [R1+0x980] ;  /* 0x0009800001ea7983 */ /* 0x000f280000300800 */
[----:B------:R-:W4:Y:S01]  /*2c1e0*/  LDL.LU R232, [R1+0x994] ;  /* 0x0009940001e87983 */ /* 0x000f220000300800 */
[----:B---3--:R-:W-:-:S03]  /*2c1f0*/  PRMT R21, R236, 0x5410, R238 ;  /* 0x00005410ec157816 */ /* 0x008fc600000000ee */
[----:B------:R-:W3:Y:S04]  /*2c200*/  LDL.LU R238, [R1+0x794] ;  /* 0x0007940001ee7983 */ /* 0x000ee80000300800 */
[----:B------:R-:W3:Y:S01]  /*2c210*/  LDL.LU R236, [R1+0x7a8] ;  /* 0x0007a80001ec7983 */ /* 0x000ee20000300800 */
[----:B--2---:R-:W-:-:S03]  /*2c220*/  PRMT R22, R241, 0x5410, R239 ;  /* 0x00005410f1167816 */ /* 0x004fc600000000ef */
[----:B------:R-:W2:Y:S04]  /*2c230*/  LDL.LU R239, [R1+0x78c] ;  /* 0x00078c0001ef7983 */ /* 0x000ea80000300800 */
[----:B------:R-:W2:Y:S01]  /*2c240*/  LDL.LU R241, [R1+0x7a0] ;  /* 0x0007a00001f17983 */ /* 0x000ea20000300800 */
[----:B------:R-:W-:Y:S02]  /*2c250*/  PRMT R23, R196, 0x5410, R251 ;  /* 0x00005410c4177816 */ /* 0x000fe400000000fb */
[----:B------:R-:W0:Y:S02]  /*2c260*/  S2R R196, SR_TID.X ;  /* 0x0000000000c47919 */ /* 0x000e240000002100 */
[----:B0-----:R-:W-:-:S04]  /*2c270*/  LOP3.LUT R196, R196, 0x7f, RZ, 0xc0, !PT ;  /* 0x0000007fc4c47812 */ /* 0x001fc800078ec0ff */
[----:B------:R-:W-:Y:S01]  /*2c280*/  LEA R251, R196, UR5, 0x4 ;  /* 0x00000005c4fb7c11 */ /* 0x000fe2000f8e20ff */
[----:B------:R-:W-:Y:S01]  /*2c290*/  VIADD R18, R240, UR6 ;  /* 0x00000006f0127c36 */ /* 0x000fe20008000000 */
[----:B------:R-:W-:Y:S01]  /*2c2a0*/  ULDC UR6, c[0x0][0x248] ;  /* 0x0000920000067ab9 */ /* 0x000fe20000000800 */
[----:B------:R-:W-:Y:S02]  /*2c2b0*/  ULDC UR5, c[0x0][0x248] ;  /* 0x0000920000057ab9 */ /* 0x000fe40000000800 */
[----:B------:R-:W0:Y:S01]  /*2c2c0*/  LDS.128 R176, [R251] ;  /* 0x00000000fbb07984 */ /* 0x000e220000000c00 */
[----:B------:R-:W-:Y:S06]  /*2c2d0*/  BAR.SYNC.DEFER_BLOCKING 0x0 ;  /* 0x0000000000007b1d */ /* 0x000fec0000010000 */
[----:B------:R1:W-:Y:S02]  /*2c2e0*/  STSM.16.M88.4 [R11], R20 ;  /* 0x000000140b007844 */ /* 0x0003e40000000200 */
[----:B------:R-:W-:Y:S01]  /*2c2f0*/  BAR.SYNC.DEFER_BLOCKING 0x0 ;  /* 0x0000000000007b1d */ /* 0x000fe20000010000 */
[----:B-1----:R-:W-:-:S05]  /*2c300*/  PRMT R20, R227, 0x5410, R226 ;  /* 0x00005410e3147816 */ /* 0x002fca00000000e2 */
[----:B------:R-:W2:Y:S01]  /*2c310*/  LDL.LU R226, [R1+0x998] ;  /* 0x0009980001e27983 */ /* 0x000ea20000300800 */
[----:B------:R-:W-:-:S03]  /*2c320*/  PRMT R21, R228, 0x5410, R225 ;  /* 0x00005410e4157816 */ /* 0x000fc600000000e1 */
[----:B------:R-:W2:Y:S01]  /*2c330*/  LDL.LU R227, [R1+0x9b4] ;  /* 0x0009b40001e37983 */ /* 0x000ea20000300800 */
[----:B------:R-:W-:-:S03]  /*2c340*/  PRMT R22, R233, 0x5410, R231 ;  /* 0x00005410e9167816 */ /* 0x000fc600000000e7 */
[----:B------:R-:W2:Y:S04]  /*2c350*/  LDL.LU R225, [R1+0x990] ;  /* 0x0009900001e17983 */ /* 0x000ea80000300800 */
[----:B------:R-:W2:Y:S04]  /*2c360*/  LDL.LU R228, [R1+0x9ac] ;  /* 0x0009ac0001e47983 */ /* 0x000ea80000300800 */
[----:B------:R-:W2:Y:S04]  /*2c370*/  LDL.LU R231, [R1+0x7a4] ;  /* 0x0007a40001e77983 */ /* 0x000ea80000300800 */
[----:B------:R-:W2:Y:S04]  /*2c380*/  LDL.LU R233, [R1+0x7b8] ;  /* 0x0007b80001e97983 */ /* 0x000ea80000300800 */
[----:B------:R-:W1:Y:S01]  /*2c390*/  LDS.128 R172, [R251] ;  /* 0x00000000fbac7984 */ /* 0x000e620000000c00 */
[----:B----4-:R-:W-:Y:S01]  /*2c3a0*/  PRMT R23, R237, 0x5410, R235 ;  /* 0x00005410ed177816 */ /* 0x010fe200000000eb */
[----:B------:R-:W-:Y:S06]  /*2c3b0*/  BAR.SYNC.DEFER_BLOCKING 0x0 ;  /* 0x0000000000007b1d */ /* 0x000fec0000010000 */
[----:B------:R-:W4:Y:S04]  /*2c3c0*/  LDL.LU R235, [R1+0x79c] ;  /* 0x00079c0001eb7983 */ /* 0x000f280000300800 */
[----:B------:R-:W4:Y:S04]  /*2c3d0*/  LDL.LU R237, [R1+0x7b0] ;  /* 0x0007b00001ed7983 */ /* 0x000f280000300800 */
[----:B------:R0:W-:Y:S01]  /*2c3e0*/  STSM.16.M88.4 [R11], R20 ;  /* 0x000000140b007844 */ /* 0x0001e20000000200 */
[----:B------:R-:W-:Y:S01]  /*2c3f0*/  BAR.SYNC.DEFER_BLOCKING 0x0 ;  /* 0x0000000000007b1d */ /* 0x000fe20000010000 */
[----:B0-----:R-:W-:-:S05]  /*2c400*/  PRMT R20, R229, 0x5410, R230 ;  /* 0x00005410e5147816 */ /* 0x001fca00000000e6 */
[----:B------:R-:W4:Y:S01]  /*2c410*/  LDL.LU R230, [R1+0x9b0] ;  /* 0x0009b00001e67983 */ /* 0x000f220000300800 */
[----:B------:R-:W-:-:S03]  /*2c420*/  PRMT R21, R232, 0x5410, R234 ;  /* 0x00005410e8157816 */ /* 0x000fc600000000ea */
[----:B------:R-:W4:Y:S01]  /*2c430*/  LDL.LU R229, [R1+0x9c4] ;  /* 0x0009c40001e57983 */ /* 0x000f220000300800 */
[----:B---3--:R-:W-:-:S03]  /*2c440*/  PRMT R22, R236, 0x5410, R238 ;  /* 0x00005410ec167816 */ /* 0x008fc600000000ee */
[----:B------:R-:W3:Y:S01]  /*2c450*/  LDL.LU R234, [R1+0x9a8] ;  /* 0x0009a80001ea7983 */ /* 0x000ee20000300800 */
[----:B--2---:R-:W-:-:S03]  /*2c460*/  PRMT R23, R241, 0x5410, R239 ;  /* 0x00005410f1177816 */ /* 0x004fc600000000ef */
[----:B------:R-:W3:Y:S04]  /*2c470*/  LDL.LU R232, [R1+0x9bc] ;  /* 0x0009bc0001e87983 */ /* 0x000ee80000300800 */
[----:B------:R-:W2:Y:S04]  /*2c480*/  LDL.LU R238, [R1+0x7b4] ;  /* 0x0007b40001ee7983 */ /* 0x000ea80000300800 */
[----:B------:R-:W2:Y:S04]  /*2c490*/  LDL.LU R236, [R1+0x7c8] ;  /* 0x0007c80001ec7983 */ /* 0x000ea80000300800 */
[----:B------:R-:W2:Y:S04]  /*2c4a0*/  LDL.LU R239, [R1+0x7ac] ;  /* 0x0007ac0001ef7983 */ /* 0x000ea80000300800 */
[----:B------:R-:W2:Y:S04]  /*2c4b0*/  LDL.LU R241, [R1+0x7c0] ;  /* 0x0007c00001f17983 */ /* 0x000ea80000300800 */
[----:B------:R-:W0:Y:S01]  /*2c4c0*/  LDS.128 R168, [R251] ;  /* 0x00000000fba87984 */ /* 0x000e220000000c00 */
[----:B------:R-:W-:Y:S06]  /*2c4d0*/  BAR.SYNC.DEFER_BLOCKING 0x0 ;  /* 0x0000000000007b1d */ /* 0x000fec0000010000 */
[----:B------:R1:W-:Y:S02]  /*2c4e0*/  STSM.16.M88.4 [R11], R20 ;  /* 0x000000140b007844 */ /* 0x0003e40000000200 */
[----:B------:R-:W-:Y:S06]  /*2c4f0*/  BAR.SYNC.DEFER_BLOCKING 0x0 ;  /* 0x0000000000007b1d */ /* 0x000fec0000010000 */
[----:B------:R-:W0:Y:S01]  /*2c500*/  LDS.128 R164, [R251] ;  /* 0x00000000fba47984 */ /* 0x000e220000000c00 */
[----:B-1----:R-:W-:-:S03]  /*2c510*/  PRMT R20, R227, 0x5410, R226 ;  /* 0x00005410e3147816 */ /* 0x002fc600000000e2 */
[----:B------:R-:W2:Y:S04]  /*2c520*/  LDL.LU R226, [R1+0x9c0] ;  /* 0x0009c00001e27983 */ /* 0x000ea80000300800 */
[----:B------:R-:W2:Y:S01]  /*2c530*/  LDL.LU R227, [R1+0x9d4] ;  /* 0x0009d40001e37983 */ /* 0x000ea20000300800 */
[----:B------:R-:W-:-:S03]  /*2c540*/  PRMT R21, R228, 0x5410, R225 ;  /* 0x00005410e4157816 */ /* 0x000fc600000000e1 */
[----:B------:R-:W2:Y:S04]  /*2c550*/  LDL.LU R225, [R1+0x9b8] ;  /* 0x0009b80001e17983 */ /* 0x000ea80000300800 */
[----:B------:R-:W2:Y:S01]  /*2c560*/  LDL.LU R228, [R1+0x9cc] ;  /* 0x0009cc0001e47983 */ /* 0x000ea20000300800 */
[----:B------:R-:W-:-:S03]  /*2c570*/  PRMT R22, R233, 0x5410, R231 ;  /* 0x00005410e9167816 */ /* 0x000fc600000000e7 */
[----:B------:R-:W2:Y:S04]  /*2c580*/  LDL.LU R231, [R1+0x7c4] ;  /* 0x0007c40001e77983 */ /* 0x000ea80000300800 */
[----:B------:R-:W2:Y:S01]  /*2c590*/  LDL.LU R233, [R1+0x7d8] ;  /* 0x0007d80001e97983 */ /* 0x000ea20000300800 */
[----:B----4-:R-:W-:Y:S01]  /*2c5a0*/  PRMT R23, R237, 0x5410, R235 ;  /* 0x00005410ed177816 */ /* 0x010fe200000000eb */
[----:B------:R-:W-:Y:S06]  /*2c5b0*/  BAR.SYNC.DEFER_BLOCKING 0x0 ;  /* 0x0000000000007b1d */ /* 0x000fec0000010000 */
[----:B------:R-:W4:Y:S04]  /*2c5c0*/  LDL.LU R235, [R1+0x7bc] ;  /* 0x0007bc0001eb7983 */ /* 0x000f280000300800 */
[----:B------:R-:W4:Y:S04]  /*2c5d0*/  LDL.LU R237, [R1+0x7d0] ;  /* 0x0007d00001ed7983 */ /* 0x000f280000300800 */
[----:B------:R1:W-:Y:S01]  /*2c5e0*/  STSM.16.M88.4 [R11], R20 ;  /* 0x000000140b007844 */ /* 0x0003e20000000200 */
[----:B------:R-:W-:Y:S01]  /*2c5f0*/  BAR.SYNC.DEFER_BLOCKING 0x0 ;  /* 0x0000000000007b1d */ /* 0x000fe20000010000 */
[----:B-1----:R-:W-:-:S05]  /*2c600*/  PRMT R20, R229, 0x5410, R230 ;  /* 0x00005410e5147816 */ /* 0x002fca00000000e6 */
[----:B------:R-:W4:Y:S01]  /*2c610*/  LDL.LU R230, [R1+0x9d0] ;  /* 0x0009d00001e67983 */ /* 0x000f220000300800 */
[----:B---3--:R-:W-:-:S03]  /*2c620*/  PRMT R21, R232, 0x5410, R234 ;  /* 0x00005410e8157816 */ /* 0x008fc600000000ea */
[----:B------:R-:W3:Y:S01]  /*2c630*/  LDL.LU R229, [R1+0x9e4] ;  /* 0x0009e40001e57983 */ /* 0x000ee20000300800 */
[----:B--2---:R-:W-:-:S03]  /*2c640*/  PRMT R22, R236, 0x5410, R238 ;  /* 0x00005410ec167816 */ /* 0x004fc600000000ee */
[----:B------:R-:W2:Y:S04]  /*2c650*/  LDL.LU R234, [R1+0x9c8] ;  /* 0x0009c80001ea7983 */ /* 0x000ea80000300800 */
[----:B------:R-:W2:Y:S01]  /*2c660*/  LDL.LU R232, [R1+0x9dc] ;  /* 0x0009dc0001e87983 */ /* 0x000ea20000300800 */
[----:B------:R-:W-:-:S03]  /*2c670*/  PRMT R23, R241, 0x5410, R239 ;  /* 0x00005410f1177816 */ /* 0x000fc600000000ef */
[----:B------:R-:W2:Y:S04]  /*2c680*/  LDL.LU R238, [R1+0x7d4] ;  /* 0x0007d40001ee7983 */ /* 0x000ea80000300800 */
[----:B------:R-:W2:Y:S04]  /*2c690*/  LDL.LU R236, [R1+0x7e8] ;  /* 0x0007e80001ec7983 */ /* 0x000ea80000300800 */
[----:B------:R-:W2:Y:S04]  /*2c6a0*/  LDL.LU R239, [R1+0x7cc] ;  /* 0x0007cc0001ef7983 */ /* 0x000ea80000300800 */
[----:B------:R-:W2:Y:S04]  /*2c6b0*/  LDL.LU R241, [R1+0x7e0] ;  /* 0x0007e00001f17983 */ /* 0x000ea80000300800 */
[----:B------:R-:W1:Y:S01]  /*2c6c0*/  LDS.128 R160, [R251] ;  /* 0x00000000fba07984 */ /* 0x000e620000000c00 */
[----:B------:R-:W-:Y:S06]  /*2c6d0*/  BAR.SYNC.DEFER_BLOCKING 0x0 ;  /* 0x0000000000007b1d */ /* 0x000fec0000010000 */
[----:B------:R0:W-:Y:S02]  /*2c6e0*/  STSM.16.M88.4 [R11], R20 ;  /* 0x000000140b007844 */ /* 0x0001e40000000200 */
[----:B------:R-:W-:Y:S06]  /*2c6f0*/  BAR.SYNC.DEFER_BLOCKING 0x0 ;  /* 0x0000000000007b1d */ /* 0x000fec0000010000 */
[----:B------:R-:W1:Y:S01]  /*2c700*/  LDS.128 R156, [R251] ;  /* 0x00000000fb9c7984 */ /* 0x000e620000000c00 */
[----:B0-----:R-:W-:-:S03]  /*2c710*/  PRMT R20, R227, 0x5410, R226 ;  /* 0x00005410e3147816 */ /* 0x001fc600000000e2 */
        /* <DEDUP_REMOVED lines=14> */
[----:B---3--:R-:W-:-:S05]  /*2c800*/  PRMT R20, R229, 0x5410, R230 ;  /* 0x00005410e5147816 */ /* 0x008fca00000000e6 */
[----:B------:R-:W3:Y:S01]  /*2c810*/  LDL.LU R230, [R1+0x9f0] ;  /* 0x0009f00001e67983 */ /* 0x000ee20000300800 */
[----:B--2---:R-:W-:-:S03]  /*2c820*/  PRMT R21, R232, 0x5410, R234 ;  /* 0x00005410e8157816 */ /* 0x004fc600000000ea */
[----:B------:R-:W3:Y:S01]  /*2c830*/  LDL.LU R229, [R1+0xa04] ;  /* 0x000a040001e57983 */ /* 0x000ee20000300800 */
[----:B------:R-:W-:-:S03]  /*2c840*/  PRMT R22, R236, 0x5410, R238 ;  /* 0x00005410ec167816 */ /* 0x000fc600000000ee */
[----:B------:R-:W2:Y:S04]  /*2c850*/  LDL.LU R234, [R1+0x9e8] ;  /* 0x0009e80001ea7983 */ /* 0x000ea80000300800 */
[----:B------:R-:W2:Y:S01]  /*2c860*/  LDL.LU R232, [R1+0x9fc] ;  /* 0x0009fc0001e87983 */ /* 0x000ea20000300800 */
[----:B------:R-:W-:-:S03]  /*2c870*/  PRMT R23, R241, 0x5410, R239 ;  /* 0x00005410f1177816 */ /* 0x000fc600000000ef */
        /* <DEDUP_REMOVED lines=102> */
[----:B------:R-:W2:Y:S04]  /*2cee0*/  LDL.LU R220, [R1+0xa60] ;  /* 0x000a600001dc7983 */ /* 0x000ea80000300800 */
[----:B------:R-:W2:Y:S04]  /*2cef0*/  LDL.LU R222, [R1+0xa74] ;  /* 0x000a740001de7983 */ /* 0x000ea80000300800 */
[----:B------:R-:W2:Y:S04]  /*2cf00*/  LDL.LU R224, [R1+0xa58] ;  /* 0x000a580001e07983 */ /* 0x000ea80000300800 */
[----:B------:R0:W-:Y:S01]  /*2cf10*/  STSM.16.M88.4 [R11], R20 ;  /* 0x000000140b007844 */ /* 0x0001e20000000200 */
[----:B------:R-:W-:Y:S06]  /*2cf20*/  BAR.SYNC.DEFER_BLOCKING 0x0 ;  /* 0x0000000000007b1d */ /* 0x000fec0000010000 */
[----:B------:R-:W1:Y:S01]  /*2cf30*/  LDS.128 R124, [R251] ;  /* 0x00000000fb7c7984 */ /* 0x000e620000000c00 */
[----:B0-----:R-:W-:-:S02]  /*2cf40*/  PRMT R20, R227, 0x5410, R226 ;  /* 0x00005410e3147816 */ /* 0x001fc400000000e2 */
[----:B------:R-:W-:Y:S02]  /*2cf50*/  PRMT R22, R233, 0x5410, R231 ;  /* 0x00005410e9167816 */ /* 0x000fe400000000e7 */
[----:B------:R-:W2:Y:S04]  /*2cf60*/  LDL.LU R231, [R1+0xa6c] ;  /* 0x000a6c0001e77983 */ /* 0x000ea80000300800 */
[----:B------:R-:W2:Y:S04]  /*2cf70*/  LDL.LU R226, [R1+0x864] ;  /* 0x0008640001e27983 */ /* 0x000ea80000300800 */
[----:B------:R-:W2:Y:S01]  /*2cf80*/  LDL.LU R233, [R1+0x878] ;  /* 0x0008780001e97983 */ /* 0x000ea20000300800 */
[----:B------:R-:W-:Y:S01]  /*2cf90*/  PRMT R21, R228, 0x5410, R225 ;  /* 0x00005410e4157816 */ /* 0x000fe200000000e1 */
[----:B------:R-:W-:Y:S01]  /*2cfa0*/  VIADD R19, R18, UR6 ;  /* 0x0000000612137c36 */ /* 0x000fe20008000000 */
[----:B------:R-:W-:-:S03]  /*2cfb0*/  ULDC UR6, c[0x0][0x248] ;  /* 0x0000920000067ab9 */ /* 0x000fc60000000800 */
[----:B------:R-:W-:Y:S01]  /*2cfc0*/  VIADD R24, R19, UR6 ;  /* 0x0000000613187c36 */ /* 0x000fe20008000000 */
[----:B------:R-:W-:-:S03]  /*2cfd0*/  ULDC UR6, c[0x0][0x248] ;  /* 0x0000920000067ab9 */ /* 0x000fc60000000800 */
[----:B------:R-:W-:Y:S01]  /*2cfe0*/  VIADD R25, R24, UR5 ;  /* 0x0000000518197c36 */ /* 0x000fe20008000000 */
[----:B------:R-:W-:-:S03]  /*2cff0*/  ULDC UR5, c[0x0][0x248] ;  /* 0x0000920000057ab9 */ /* 0x000fc60000000800 */
[----:B------:R-:W-:Y:S01]  /*2d000*/  VIADD R26, R25, UR6 ;  /* 0x00000006191a7c36 */ /* 0x000fe20008000000 */
[----:B------:R-:W-:-:S03]  /*2d010*/  ULDC UR6, c[0x0][0x248] ;  /* 0x0000920000067ab9 */ /* 0x000fc60000000800 */
[----:B------:R-:W-:Y:S01]  /*2d020*/  VIADD R27, R26, UR5 ;  /* 0x000000051a1b7c36 */ /* 0x000fe20008000000 */
[----:B------:R-:W-:Y:S01]  /*2d030*/  ULDC UR5, c[0x0][0x248] ;  /* 0x0000920000057ab9 */ /* 0x000fe20000000800 */
[----:B----4-:R-:W-:Y:S01]  /*2d040*/  PRMT R23, R237, 0x5410, R235 ;  /* 0x00005410ed177816 */ /* 0x010fe200000000eb */
[----:B------:R-:W-:Y:S06]  /*2d050*/  BAR.SYNC.DEFER_BLOCKING 0x0 ;  /* 0x0000000000007b1d */ /* 0x000fec0000010000 */
[----:B------:R-:W4:Y:S04]  /*2d060*/  LDL.LU R235, [R1+0x85c] ;  /* 0x00085c0001eb7983 */ /* 0x000f280000300800 */
[----:B------:R-:W4:Y:S04]  /*2d070*/  LDL.LU R237, [R1+0x870] ;  /* 0x0008700001ed7983 */ /* 0x000f280000300800 */
[----:B------:R-:W4:Y:S04]  /*2d080*/  LDL.LU R228, [R1+0xa70] ;  /* 0x000a700001e47983 */ /* 0x000f280000300800 */
[----:B------:R3:W-:Y:S01]  /*2d090*/  STSM.16.M88.4 [R11], R20 ;  /* 0x000000140b007844 */ /* 0x0007e20000000200 */
[----:B------:R-:W-:Y:S01]  /*2d0a0*/  VIADD R29, R27, UR5 ;  /* 0x000000051b1d7c36 */ /* 0x000fe20008000000 */
[----:B------:R-:W-:Y:S01]  /*2d0b0*/  ULDC UR5, c[0x0][0x248] ;  /* 0x0000920000057ab9 */ /* 0x000fe20000000800 */
[----:B------:R-:W-:Y:S01]  /*2d0c0*/  BAR.SYNC.DEFER_BLOCKING 0x0 ;  /* 0x0000000000007b1d */ /* 0x000fe20000010000 */
[----:B---3--:R-:W-:-:S02]  /*2d0d0*/  PRMT R20, R229, 0x5410, R230 ;  /* 0x00005410e5147816 */ /* 0x008fc400000000e6 */
[----:B--2---:R-:W-:-:S03]  /*2d0e0*/  PRMT R21, R232, 0x5410, R234 ;  /* 0x00005410e8157816 */ /* 0x004fc600000000ea */
[----:B------:R-:W2:Y:S04]  /*2d0f0*/  LDL.LU R230, [R1+0xaec] ;  /* 0x000aec0001e67983 */ /* 0x000ea80000300800 */
[----:B------:R-:W3:Y:S01]  /*2d100*/  LDL.LU R234, [R1+0xa68] ;  /* 0x000a680001ea7983 */ /* 0x000ee20000300800 */
[----:B------:R-:W-:Y:S02]  /*2d110*/  PRMT R22, R236, 0x5410, R238 ;  /* 0x00005410ec167816 */ /* 0x000fe400000000ee */
[----:B------:R-:W-:Y:S01]  /*2d120*/  PRMT R23, R241, 0x5410, R239 ;  /* 0x00005410f1177816 */ /* 0x000fe200000000ef */
[----:B------:R-:W-:Y:S01]  /*2d130*/  VIADD R31, R29, UR5 ;  /* 0x000000051d1f7c36 */ /* 0x000fe20008000000 */
[----:B------:R-:W3:Y:S01]  /*2d140*/  LDL.LU R239, [R1+0xae8] ;  /* 0x000ae80001ef7983 */ /* 0x000ee20000300800 */
[----:B------:R-:W-:-:S03]  /*2d150*/  ULDC UR5, c[0x0][0x248] ;  /* 0x0000920000057ab9 */ /* 0x000fc60000000800 */
[----:B------:R-:W2:Y:S04]  /*2d160*/  LDL.LU R232, [R1+0x874] ;  /* 0x0008740001e87983 */ /* 0x000ea80000300800 */
[----:B------:R-:W2:Y:S04]  /*2d170*/  LDL.LU R238, [R1+0x8f0] ;  /* 0x0008f00001ee7983 */ /* 0x000ea80000300800 */
[----:B------:R-:W2:Y:S04]  /*2d180*/  LDL.LU R236, [R1+0x86c] ;  /* 0x00086c0001ec7983 */ /* 0x000ea80000300800 */
[----:B------:R-:W2:Y:S01]  /*2d190*/  LDL.LU R241, [R1+0x8ec] ;  /* 0x0008ec0001f17983 */ /* 0x000ea20000300800 */
[----:B------:R-:W-:Y:S01]  /*2d1a0*/  VIADD R28, R31, UR6 ;  /* 0x000000061f1c7c36 */ /* 0x000fe20008000000 */
[----:B------:R-:W-:-:S02]  /*2d1b0*/  ULDC UR6, c[0x0][0x248] ;  /* 0x0000920000067ab9 */ /* 0x000fc40000000800 */
[----:B------:R-:W0:Y:S01]  /*2d1c0*/  LDS.128 R120, [R251] ;  /* 0x00000000fb787984 */ /* 0x000e220000000c00 */
[----:B------:R-:W-:Y:S01]  /*2d1d0*/  VIADD R30, R28, UR5 ;  /* 0x000000051c1e7c36 */ /* 0x000fe20008000000 */
[----:B------:R-:W-:Y:S01]  /*2d1e0*/  ULDC UR5, c[0x0][0x248] ;  /* 0x0000920000057ab9 */ /* 0x000fe20000000800 */
[----:B------:R-:W-:Y:S02]  /*2d1f0*/  BAR.SYNC.DEFER_BLOCKING 0x0 ;  /* 0x0000000000007b1d */ /* 0x000fe40000010000 */
[----:B------:R-:W-:-:S04]  /*2d200*/  VIADD R33, R30, UR5 ;  /* 0x000000051e217c36 */ /* 0x000fc80008000000 */
[----:B------:R-:W-:Y:S02]  /*2d210*/  ULDC UR5, c[0x0][0x248] ;  /* 0x0000920000057ab9 */ /* 0x000fe40000000800 */
        /* <DEDUP_REMOVED lines=51> */
[----:B------:R1:W-:Y:S01]  /*2d550*/  STSM.16.M88.4 [R11], R20 ;  /* 0x000000140b007844 */ /* 0x0003e20000000200 */
[----:B------:R-:W-:Y:S02]  /*2d560*/  ULDC UR6, c[0x0][0x248] ;  /* 0x0000920000067ab9 */ /* 0x000fe40000000800 */
        /* <DEDUP_REMOVED lines=15> */
[----:B------:R-:W0:Y:S02]  /*2d660*/  LDS.128 R116, [R251] ;  /* 0x00000000fb747984 */ /* 0x000e240000000c00 */
        /* <DEDUP_REMOVED lines=9> */
[----:B-1----:R-:W-:Y:S01]  /*2d700*/  PRMT R20, R222, 0x5410, R220 ;  /* 0x00005410de147816 */ /* 0x002fe200000000dc */
[----:B------:R-:W-:Y:S02]  /*2d710*/  ULDC UR6, c[0x0][0x248] ;  /* 0x0000920000067ab9 */ /* 0x000fe40000000800 */
[----:B------:R-:W-:Y:S01]  /*2d720*/  VIADD R207, R205, UR5 ;  /* 0x00000005cdcf7c36 */ /* 0x000fe20008000000 */
[----:B------:R-:W-:Y:S01]  /*2d730*/  ULDC UR5, c[0x0][0x248] ;  /* 0x0000920000057ab9 */ /* 0x000fe20000000800 */
[----:B------:R-:W-:Y:S02]  /*2d740*/  PRMT R21, R231, 0x5410, R224 ;  /* 0x00005410e7157816 */ /* 0x000fe400000000e0 */
[----:B------:R-:W-:Y:S01]  /*2d750*/  VIADD R209, R207, UR5 ;  /* 0x00000005cfd17c36 */ /* 0x000fe20008000000 */
[----:B------:R-:W-:Y:S01]  /*2d760*/  ULDC UR5, c[0x0][0x248] ;  /* 0x0000920000057ab9 */ /* 0x000fe20000000800 */
[----:B------:R-:W-:-:S02]  /*2d770*/  PRMT R22, R233, 0x5410, R226 ;  /* 0x00005410e9167816 */ /* 0x000fc400000000e2 */
        /* <DEDUP_REMOVED lines=18> */
[----:B------:R3:W-:Y:S02]  /*2d8a0*/  STSM.16.M88.4 [R11], R20 ;  /* 0x000000140b007844 */ /* 0x0007e40000000200 */
[----:B------:R-:W-:Y:S01]  /*2d8b0*/  BAR.SYNC.DEFER_BLOCKING 0x0 ;  /* 0x0000000000007b1d */ /* 0x000fe20000010000 */
[----:B------:R-:W-:-:S04]  /*2d8c0*/  VIADD R227, R225, UR5 ;  /* 0x00000005e1e37c36 */ /* 0x000fc80008000000 */
[----:B------:R-:W-:Y:S01]  /*2d8d0*/  VIADD R229, R227, UR6 ;  /* 0x00000006e3e57c36 */ /* 0x000fe20008000000 */
[----:B------:R-:W-:Y:S01]  /*2d8e0*/  ULDC UR5, c[0x0][0x248] ;  /* 0x0000920000057ab9 */ /* 0x000fe20000000800 */
[----:B------:R-:W-:Y:S02]  /*2d8f0*/  ULDC UR6, c[0x0][0x248] ;  /* 0x0000920000067ab9 */ /* 0x000fe40000000800 */
[----:B------:R-:W-:Y:S01]  /*2d900*/  VIADD R231, R229, UR5 ;  /* 0x00000005e5e77c36 */ /* 0x000fe20008000000 */
[----:B------:R-:W-:Y:S01]  /*2d910*/  ULDC UR5, c[0x0][0x248] ;  /* 0x0000920000057ab9 */ /* 0x000fe20000000800 */
[----:B------:R-:W1:Y:S02]  /*2d920*/  LDS.128 R112, [R251] ;  /* 0x00000000fb707984 */ /* 0x000e640000000c00 */
[----:B------:R-:W-:Y:S01]  /*2d930*/  VIADD R233, R231, UR5 ;  /* 0x00000005e7e97c36 */ /* 0x000fe20008000000 */
[----:B------:R-:W-:-:S03]  /*2d940*/  ULDC UR5, c[0x0][0x248] ;  /* 0x0000920000057ab9 */ /* 0x000fc60000000800 */
[----:B------:R-:W-:Y:S01]  /*2d950*/  VIADD R235, R233, UR5 ;  /* 0x00000005e9eb7c36 */ /* 0x000fe20008000000 */
[----:B------:R-:W-:-:S03]  /*2d960*/  ULDC UR5, c[0x0][0x248] ;  /* 0x0000920000057ab9 */ /* 0x000fc60000000800 */
[----:B------:R-:W-:Y:S01]  /*2d970*/  VIADD R237, R235, UR6 ;  /* 0x00000006ebed7c36 */ /* 0x000fe20008000000 */
[----:B---3--:R-:W-:-:S03]  /*2d980*/  PRMT R21, R239, 0x5410, R234 ;  /* 0x00005410ef157816 */ /* 0x008fc600000000ea */
[----:B------:R-:W-:Y:S01]  /*2d990*/  VIADD R239, R237, UR5 ;  /* 0x00000005edef7c36 */ /* 0x000fe20008000000 */
[----:B------:R-:W-:Y:S01]  /*2d9a0*/  ULDC UR5, c[0x0][0x248] ;  /* 0x0000920000057ab9 */ /* 0x000fe20000000800 */
[----:B--2---:R-:W-:Y:S02]  /*2d9b0*/  PRMT R23, R241, 0x5410, R236 ;  /* 0x00005410f1177816 */ /* 0x004fe400000000ec */
[----:B------:R-:W-:Y:S01]  /*2d9c0*/  VIADD R241, R239, UR5 ;  /* 0x00000005eff17c36 */ /* 0x000fe20008000000 */
[----:B------:R-:W-:Y:S01]  /*2d9d0*/  ULDC UR5, c[0x0][0x248] ;  /* 0x0000920000057ab9 */ /* 0x000fe20000000800 */
[----:B------:R-:W-:Y:S02]  /*2d9e0*/  PRMT R20, R230, 0x5410, R228 ;  /* 0x00005410e6147816 */ /* 0x000fe400000000e4 */
[----:B------:R-:W-:Y:S01]  /*2d9f0*/  PRMT R22, R238, 0x5410, R232 ;  /* 0x00005410ee167816 */ /* 0x000fe200000000e8 */
[----:B------:R-:W-:Y:S01]  /*2da00*/  VIADD R252, R241, UR5 ;  /* 0x00000005f1fc7c36 */ /* 0x000fe20008000000 */
[----:B------:R-:W2:Y:S04]  /*2da10*/  LDL.LU R224, [R1+0xae4] ;  /* 0x000ae40001e07983 */ /* 0x000ea80000300800 */
[----:B------:R-:W2:Y:S04]  /*2da20*/  LDL.LU R226, [R1+0xf3c] ;  /* 0x000f3c0001e27983 */ /* 0x000ea80000300800 */
        /* <DEDUP_REMOVED lines=14> */
[----:B------:R-:W-:Y:S01]  /*2db10*/  LOP3.LUT R2, R2, 0xbfffffff, RZ, 0xc0, !PT ;  /* 0xbfffffff02027812 */ /* 0x000fe200078ec0ff */
[----:B------:R-:W-:Y:S01]  /*2db20*/  BAR.SYNC.DEFER_BLOCKING 0x0 ;  /* 0x0000000000007b1d */ /* 0x000fe20000010000 */
[----:B------:R-:W-:-:S02]  /*2db30*/  PRMT R180, R176, 0x7770, RZ ;  /* 0x00007770b0b47816 */ /* 0x000fc400000000ff */
[----:B------:R-:W-:Y:S02]  /*2db40*/  @P3 LOP3.LUT R2, R2, 0x40000000, RZ, 0xfc, !PT ;  /* 0x4000000002023812 */ /* 0x000fe400078efcff */
[----:B------:R-:W-:Y:S02]  /*2db50*/  LOP3.LUT P3, RZ, R4, 0x2, RZ, 0xc0, !PT ;  /* 0x0000000204ff7812 */ /* 0x000fe4000786c0ff */
[----:B------:R-:W-:Y:S01]  /*2db60*/  LOP3.LUT R2, R2, 0xdfffffff, RZ, 0xc0, !PT ;  /* 0xdfffffff02027812 */ /* 0x000fe200078ec0ff */
[----:B------:R-:W-:Y:S03]  /*2db70*/  STL.64 [R1+0x1198], R172 ;  /* 0x001198ac01007387 */ /* 0x000fe60000100a00 */
[----:B------:R-:W-:Y:S01]  /*2db80*/  @P2 LOP3.LUT R2, R2, 0x20000000, RZ, 0xfc, !PT ;  /* 0x2000000002022812 */ /* 0x000fe200078efcff */
[----:B------:R-:W-:Y:S01]  /*2db90*/  STL.64 [R1+0x1190], R174 ;  /* 0x001190ae01007387 */ /* 0x000fe20000100a00 */
[----:B------:R-:W-:-:S02]  /*2dba0*/  LOP3.LUT P2, RZ, R4, 0x1, RZ, 0xc0, !PT ;  /* 0x0000000104ff7812 */ /* 0x000fc4000784c0ff */
[----:B------:R-:W-:Y:S01]  /*2dbb0*/  LOP3.LUT R2, R2, 0xefffffff, RZ, 0xc0, !PT ;  /* 0xefffffff02027812 */ /* 0x000fe200078ec0ff */
[----:B------:R-:W-:Y:S03]  /*2dbc0*/  STL.64 [R1+0x1170], R168 ;  /* 0x001170a801007387 */ /* 0x000fe60000100a00 */
[----:B------:R-:W-:Y:S01]  /*2dbd0*/  @P1 LOP3.LUT R2, R2, 0x10000000, RZ, 0xfc, !PT ;  /* 0x1000000002021812 */ /* 0x000fe200078efcff */
[----:B------:R-:W-:Y:S03]  /*2dbe0*/  STL.64 [R1+0x1168], R170 ;  /* 0x001168aa01007387 */ /* 0x000fe60000100a00 */
        /* <DEDUP_REMOVED lines=21> */
[----:B------:R2:W-:Y:S04]  /*2dd40*/  STSM.16.M88.4 [R11], R20 ;  /* 0x000000140b007844 */ /* 0x0005e80000000200 */
[----:B------:R-:W-:Y:S01]  /*2dd50*/  STL.64 [R1+0x10b0], R142 ;  /* 0x0010b08e01007387 */ /* 0x000fe20000100a00 */
[----:B------:R-:W-:Y:S06]  /*2dd60*/  BAR.SYNC.DEFER_BLOCKING 0x0 ;  /* 0x0000000000007b1d */ /* 0x000fec0000010000 */
        /* <DEDUP_REMOVED lines=9> */
[----:B0-----:R-:W-:Y:S04]  /*2de00*/  STL.64 [R1+0x1060], R120 ;  /* 0x0010607801007387 */ /* 0x001fe80000100a00 */
[----:B------:R-:W-:Y:S04]  /*2de10*/  STL.64 [R1+0x1058], R122 ;  /* 0x0010587a01007387 */ /* 0x000fe80000100a00 */
[----:B------:R-:W-:Y:S04]  /*2de20*/  STL.64 [R1+0x1050], R116 ;  /* 0x0010507401007387 */ /* 0x000fe80000100a00 */
[----:B------:R-:W-:Y:S04]  /*2de30*/  STL.64 [R1+0x1048], R118 ;  /* 0x0010487601007387 */ /* 0x000fe80000100a00 */
[----:B-1----:R-:W-:Y:S04]  /*2de40*/  STL.64 [R1+0x1040], R112 ;  /* 0x0010407001007387 */ /* 0x002fe80000100a00 */
[----:B------:R-:W-:Y:S04]  /*2de50*/  STL.64 [R1+0x1038], R114 ;  /* 0x0010387201007387 */ /* 0x000fe80000100a00 */
[----:B------:R-:W-:Y:S04]  /*2de60*/  STL.64 [R1+0x1020], R244 ;  /* 0x001020f401007387 */ /* 0x000fe80000100a00 */
[----:B------:R-:W-:Y:S04]  /*2de70*/  STL.64 [R1+0xfe8], R246 ;  /* 0x000fe8f601007387 */ /* 0x000fe80000100a00 */
[----:B------:R-:W-:Y:S04]  /*2de80*/  STL.64 [R1+0xf90], R248 ;  /* 0x000f90f801007387 */ /* 0x000fe80000100a00 */
[----:B------:R-:W-:Y:S04]  /*2de90*/  STL.64 [R1+0x11a0], R4 ;  /* 0x0011a00401007387 */ /* 0x000fe80000100a00 */
[----:B------:R-:W4:Y:S04]  /*2dea0*/  LDL.LU R220, [R1+0xadc] ;  /* 0x000adc0001dc7983 */ /* 0x000f280000300800 */
[----:B------:R-:W4:Y:S04]  /*2deb0*/  LDL.LU R222, [R1+0xf34] ;  /* 0x000f340001de7983 */ /* 0x000f280000300800 */
[----:B------:R-:W0:Y:S01]  /*2dec0*/  LDS.128 R108, [R251] ;  /* 0x00000000fb6c7984 */ /* 0x000e220000000c00 */
[----:B--2---:R-:W-:-:S03]  /*2ded0*/  PRMT R20, R226, 0x5410, R224 ;  /* 0x00005410e2147816 */ /* 0x004fc600000000e0 */
[----:B------:R-:W2:Y:S04]  /*2dee0*/  LDL.LU R224, [R1+0xaa4] ;  /* 0x000aa40001e07983 */ /* 0x000ea80000300800 */
[----:B------:R-:W2:Y:S01]  /*2def0*/  LDL.LU R226, [R1+0xefc] ;  /* 0x000efc0001e27983 */ /* 0x000ea20000300800 */
[----:B---3--:R-:W-:-:S03]  /*2df00*/  PRMT R21, R230, 0x5410, R228 ;  /* 0x00005410e6157816 */ /* 0x008fc600000000e4 */
[----:B------:R-:W3:Y:S04]  /*2df10*/  LDL.LU R228, [R1+0x8e0] ;  /* 0x0008e00001e47983 */ /* 0x000ee80000300800 */
[----:B------:R-:W3:Y:S01]  /*2df20*/  LDL.LU R230, [R1+0x95c] ;  /* 0x00095c0001e67983 */ /* 0x000ee20000300800 */
[----:B----4-:R-:W-:-:S03]  /*2df30*/  PRMT R23, R232, 0x5410, R234 ;  /* 0x00005410e8177816 */ /* 0x010fc600000000ea */
[----:B------:R-:W4:Y:S04]  /*2df40*/  LDL.LU R234, [R1+0x8a8] ;  /* 0x0008a80001ea7983 */ /* 0x000f280000300800 */
[----:B------:R-:W4:Y:S01]  /*2df50*/  LDL.LU R232, [R1+0x920] ;  /* 0x0009200001e87983 */ /* 0x000f220000300800 */
[----:B------:R-:W-:Y:S01]  /*2df60*/  PRMT R22, R206, 0x5410, R204 ;  /* 0x00005410ce167816 */ /* 0x000fe200000000cc */
[----:B------:R-:W-:Y:S06]  /*2df70*/  BAR.SYNC.DEFER_BLOCKING 0x0 ;  /* 0x0000000000007b1d */ /* 0x000fec0000010000 */
[----:B0-----:R-:W-:Y:S04]  /*2df80*/  STL.64 [R1+0x1030], R108 ;  /* 0x0010306c01007387 */ /* 0x001fe80000100a00 */
[----:B------:R-:W-:Y:S04]  /*2df90*/  STL.64 [R1+0x1028], R110 ;  /* 0x0010286e01007387 */ /* 0x000fe80000100a00 */
[----:B------:R0:W-:Y:S01]  /*2dfa0*/  STSM.16.M88.4 [R11], R20 ;  /* 0x000000140b007844 */ /* 0x0001e20000000200 */
[----:B------:R-:W-:Y:S01]  /*2dfb0*/  BAR.SYNC.DEFER_BLOCKING 0x0 ;  /* 0x0000000000007b1d */ /* 0x000fe20000010000 */
[----:B0-----:R-:W-:-:S05]  /*2dfc0*/  PRMT R23, R236, 0x5410, R238 ;  /* 0x00005410ec177816 */ /* 0x001fca00000000ee */
[----:B------:R-:W4:Y:S04]  /*2dfd0*/  LDL.LU R238, [R1+0xad8] ;  /* 0x000ad80001ee7983 */ /* 0x000f280000300800 */
[----:B------:R-:W4:Y:S01]  /*2dfe0*/  LDL.LU R236, [R1+0xf30] ;  /* 0x000f300001ec7983 */ /* 0x000f220000300800 */
[----:B------:R-:W-:Y:S02]  /*2dff0*/  PRMT R20, R210, 0x5410, R208 ;  /* 0x00005410d2147816 */ /* 0x000fe400000000d0 */
[----:B------:R-:W-:Y:S01]  /*2e000*/  PRMT R21, R214, 0x5410, R212 ;  /* 0x00005410d6157816 */ /* 0x000fe200000000d4 */
[----:B------:R-:W4:Y:S04]  /*2e010*/  LDL.LU R194, [R1+0xaa0] ;  /* 0x000aa00001c27983 */ /* 0x000f280000300800 */
[----:B------:R-:W0:Y:S01]  /*2e020*/  LDS.128 R104, [R251] ;  /* 0x00000000fb687984 */ /* 0x000e220000000c00 */
[----:B------:R-:W-:Y:S01]  /*2e030*/  PRMT R22, R218, 0x5410, R216 ;  /* 0x00005410da167816 */ /* 0x000fe200000000d8 */
[----:B------:R-:W-:Y:S06]  /*2e040*/  BAR.SYNC.DEFER_BLOCKING 0x0 ;  /* 0x0000000000007b1d */ /* 0x000fec0000010000 */
[----:B------:R-:W4:Y:S04]  /*2e050*/  LDL.LU R200, [R1+0xef8] ;  /* 0x000ef80001c87983 */ /* 0x000f280000300800 */
[----:B------:R-:W4:Y:S04]  /*2e060*/  LDL.LU R198, [R1+0x8dc] ;  /* 0x0008dc0001c67983 */ /* 0x000f280000300800 */
[----:B------:R-:W4:Y:S04]  /*2e070*/  LDL.LU R202, [R1+0x958] ;  /* 0x0009580001ca7983 */ /* 0x000f280000300800 */
[----:B------:R-:W4:Y:S04]  /*2e080*/  LDL.LU R216, [R1+0x8a4] ;  /* 0x0008a40001d87983 */ /* 0x000f280000300800 */
[----:B------:R1:W-:Y:S01]  /*2e090*/  STSM.16.M88.4 [R11], R20 ;  /* 0x000000140b007844 */ /* 0x0003e20000000200 */
[----:B------:R-:W-:Y:S06]  /*2e0a0*/  BAR.SYNC.DEFER_BLOCKING 0x0 ;  /* 0x0000000000007b1d */ /* 0x000fec0000010000 */
[----:B------:R-:W4:Y:S04]  /*2e0b0*/  LDL.LU R218, [R1+0x91c] ;  /* 0x00091c0001da7983 */ /* 0x000f280000300800 */
[----:B0-----:R-:W-:Y:S04]  /*2e0c0*/  STL.64 [R1+0x1018], R104 ;  /* 0x0010186801007387 */ /* 0x001fe80000100a00 */
[----:B------:R-:W-:Y:S04]  /*2e0d0*/  STL.64 [R1+0x1010], R106 ;  /* 0x0010106a01007387 */ /* 0x000fe80000100a00 */
[----:B------:R-:W0:Y:S01]  /*2e0e0*/  LDS.128 R100, [R251] ;  /* 0x00000000fb647984 */ /* 0x000e220000000c00 */
[----:B-1----:R-:W-:-:S02]  /*2e0f0*/  PRMT R20, R222, 0x5410, R220 ;  /* 0x00005410de147816 */ /* 0x002fc400000000dc */
[----:B--2---:R-:W-:Y:S02]  /*2e100*/  PRMT R21, R226, 0x5410, R224 ;  /* 0x00005410e2157816 */ /* 0x004fe400000000e0 */
[----:B------:R-:W2:Y:S04]  /*2e110*/  LDL.LU R224, [R1+0xad4] ;  /* 0x000ad40001e07983 */ /* 0x000ea80000300800 */
[----:B------:R-:W2:Y:S01]  /*2e120*/  LDL.LU R226, [R1+0xf2c] ;  /* 0x000f2c0001e27983 */ /* 0x000ea20000300800 */
[----:B---3--:R-:W-:-:S03]  /*2e130*/  PRMT R22, R230, 0x5410, R228 ;  /* 0x00005410e6167816 */ /* 0x008fc600000000e4 */
[----:B------:R-:W3:Y:S04]  /*2e140*/  LDL.LU R228, [R1+0xa9c] ;  /* 0x000a9c0001e47983 */ /* 0x000ee80000300800 */
[----:B------:R-:W3:Y:S04]  /*2e150*/  LDL.LU R230, [R1+0xef4] ;  /* 0x000ef40001e67983 */ /* 0x000ee80000300800 */
[----:B------:R-:W3:Y:S04]  /*2e160*/  LDL.LU R204, [R1+0x8d8] ;  /* 0x0008d80001cc7983 */ /* 0x000ee80000300800 */
[----:B------:R-:W3:Y:S01]  /*2e170*/  LDL.LU R206, [R1+0x954] ;  /* 0x0009540001ce7983 */ /* 0x000ee20000300800 */
[----:B----4-:R-:W-:-:S03]  /*2e180*/  PRMT R23, R232, 0x5410, R234 ;  /* 0x00005410e8177816 */ /* 0x010fc600000000ea */
[----:B------:R-:W4:Y:S04]  /*2e190*/  LDL.LU R234, [R1+0x8a0] ;  /* 0x0008a00001ea7983 */ /* 0x000f280000300800 */
[----:B------:R-:W4:Y:S01]  /*2e1a0*/  LDL.LU R232, [R1+0x918] ;  /* 0x0009180001e87983 */ /* 0x000f220000300800 */
[----:B------:R-:W-:Y:S06]  /*2e1b0*/  BAR.SYNC.DEFER_BLOCKING 0x0 ;  /* 0x0000000000007b1d */ /* 0x000fec0000010000 */
[----:B0-----:R-:W-:Y:S04]  /*2e1c0*/  STL.64 [R1+0x1008], R100 ;  /* 0x0010086401007387 */ /* 0x001fe80000100a00 */
[----:B------:R-:W-:Y:S04]  /*2e1d0*/  STL.64 [R1+0x1000], R102 ;  /* 0x0010006601007387 */ /* 0x000fe80000100a00 */
[----:B------:R-:W4:Y:S04]  /*2e1e0*/  LDL.LU R208, [R1+0xad0] ;  /* 0x000ad00001d07983 */ /* 0x000f280000300800 */
[----:B------:R-:W4:Y:S04]  /*2e1f0*/  LDL.LU R210, [R1+0xf28] ;  /* 0x000f280001d27983 */ /* 0x000f280000300800 */
[----:B------:R-:W4:Y:S04]  /*2e200*/  LDL.LU R212, [R1+0xa98] ;  /* 0x000a980001d47983 */ /* 0x000f280000300800 */
[----:B------:R-:W4:Y:S04]  /*2e210*/  LDL.LU R214, [R1+0xef0] ;  /* 0x000ef00001d67983 */ /* 0x000f280000300800 */
[----:B------:R0:W-:Y:S04]  /*2e220*/  STSM.16.M88.4 [R11], R20 ;  /* 0x000000140b007844 */ /* 0x0001e80000000200 */
[----:B------:R-:W4:Y:S04]  /*2e230*/  LDL.LU R220, [R1+0x8d4] ;  /* 0x0008d40001dc7983 */ /* 0x000f280000300800 */
[----:B------:R-:W4:Y:S01]  /*2e240*/  LDL.LU R222, [R1+0x950] ;  /* 0x0009500001de7983 */ /* 0x000f220000300800 */
[----:B------:R-:W-:Y:S01]  /*2e250*/  BAR.SYNC.DEFER_BLOCKING 0x0 ;  /* 0x0000000000007b1d */ /* 0x000fe20000010000 */
[----:B0-----:R-:W-:-:S05]  /*2e260*/  PRMT R20, R236, 0x5410, R238 ;  /* 0x00005410ec147816 */ /* 0x001fca00000000ee */
[----:B------:R-:W4:Y:S04]  /*2e270*/  LDL.LU R238, [R1+0x89c] ;  /* 0x00089c0001ee7983 */ /* 0x000f280000300800 */
[----:B------:R-:W4:Y:S04]  /*2e280*/  LDL.LU R236, [R1+0x914] ;  /* 0x0009140001ec7983 */ /* 0x000f280000300800 */
[----:B------:R-:W0:Y:S01]  /*2e290*/  LDS.128 R96, [R251] ;  /* 0x00000000fb607984 */ /* 0x000e220000000c00 */
[----:B------:R-:W-:Y:S02]  /*2e2a0*/  PRMT R21, R200, 0x5410, R194 ;  /* 0x00005410c8157816 */ /* 0x000fe400000000c2 */
[----:B------:R-:W-:-:S02]  /*2e2b0*/  PRMT R22, R202, 0x5410, R198 ;  /* 0x00005410ca167816 */ /* 0x000fc400000000c6 */
[----:B------:R-:W-:Y:S01]  /*2e2c0*/  PRMT R23, R218, 0x5410, R216 ;  /* 0x00005410da177816 */ /* 0x000fe200000000d8 */
[----:B------:R-:W-:Y:S06]  /*2e2d0*/  BAR.SYNC.DEFER_BLOCKING 0x0 ;  /* 0x0000000000007b1d */ /* 0x000fec0000010000 */
[----:B------:R2:W-:Y:S02]  /*2e2e0*/  STSM.16.M88.4 [R11], R20 ;  /* 0x000000140b007844 */ /* 0x0005e40000000200 */
[----:B------:R-:W-:Y:S06]  /*2e2f0*/  BAR.SYNC.DEFER_BLOCKING 0x0 ;  /* 0x0000000000007b1d */ /* 0x000fec0000010000 */
[----:B0-----:R-:W-:Y:S04]  /*2e300*/  STL.64 [R1+0xff8], R96 ;  /* 0x000ff86001007387 */ /* 0x001fe80000100a00 */
        /* <DEDUP_REMOVED lines=21> */
[----:B------:R-:W4:Y:S04]  /*2e460*/  LDL.LU R236, [R1+0xf20] ;  /* 0x000f200001ec7983 */ /* 0x000f280000300800 */
[----:B------:R-:W0:Y:S01]  /*2e470*/  LDS.128 R88, [R251] ;  /* 0x00000000fb587984 */ /* 0x000e220000000c00 */
[----:B------:R-:W-:-:S03]  /*2e480*/  PRMT R20, R210, 0x5410, R208 ;  /* 0x00005410d2147816 */ /* 0x000fc600000000d0 */
[----:B------:R-:W4:Y:S01]  /*2e490*/  LDL.LU R194, [R1+0xa90] ;  /* 0x000a900001c27983 */ /* 0x000f220000300800 */
[----:B------:R-:W-:-:S03]  /*2e4a0*/  PRMT R21, R214, 0x5410, R212 ;  /* 0x00005410d6157816 */ /* 0x000fc600000000d4 */
[----:B------:R-:W4:Y:S01]  /*2e4b0*/  LDL.LU R200, [R1+0xee8] ;  /* 0x000ee80001c87983 */ /* 0x000f220000300800 */
        /* <DEDUP_REMOVED lines=88> */
[----:B------:R0:W-:Y:S01]  /*2ea40*/  STSM.16.M88.4 [R11], R20 ;  /* 0x000000140b007844 */ /* 0x0001e20000000200 */
[----:B------:R-:W-:Y:S01]  /*2ea50*/  BAR.SYNC.DEFER_BLOCKING 0x0 ;  /* 0x0000000000007b1d */ /* 0x000fe20000010000 */
[----:B0-----:R-:W-:-:S05]  /*2ea60*/  PRMT R20, R222, 0x5410, R220 ;  /* 0x00005410de147816 */ /* 0x001fca00000000dc */
        /* <DEDUP_REMOVED lines=9> */
[----:B----4-:R-:W-:Y:S01]  /*2eb00*/  PRMT R23, R232, 0x5410, R234 ;  /* 0x00005410e8177816 */ /* 0x010fe200000000ea */
[----:B------:R-:W-:Y:S06]  /*2eb10*/  BAR.SYNC.DEFER_BLOCKING 0x0 ;  /* 0x0000000000007b1d */ /* 0x000fec0000010000 */
[----:B------:R-:W4:Y:S04]  /*2eb20*/  LDL.LU R234, [R1+0x87c] ;  /* 0x00087c0001ea7983 */ /* 0x000f280000300800 */
[----:B------:R-:W4:Y:S04]  /*2eb30*/  LDL.LU R232, [R1+0x8f4] ;  /* 0x0008f40001e87983 */ /* 0x000f280000300800 */
[----:B0-----:R-:W-:Y:S04]  /*2eb40*/  STL.64 [R1+0xf78], R68 ;  /* 0x000f784401007387 */ /* 0x001fe80000100a00 */
[----:B------:R-:W-:Y:S04]  /*2eb50*/  STL.64 [R1+0xf70], R70 ;  /* 0x000f704601007387 */ /* 0x000fe80000100a00 */
[----:B------:R0:W-:Y:S01]  /*2eb60*/  STSM.16.M88.4 [R11], R20 ;  /* 0x000000140b007844 */ /* 0x0001e20000000200 */
[----:B------:R-:W-:Y:S06]  /*2eb70*/  BAR.SYNC.DEFER_BLOCKING 0x0 ;  /* 0x0000000000007b1d */ /* 0x000fec0000010000 */
[----:B------:R-:W1:Y:S01]  /*2eb80*/  LDS.128 R64, [R251] ;  /* 0x00000000fb407984 */ /* 0x000e620000000c00 */
[----:B0-----:R-:W-:-:S03]  /*2eb90*/  PRMT R23, R236, 0x5410, R238 ;  /* 0x00005410ec177816 */ /* 0x001fc600000000ee */
[----:B------:R-:W4:Y:S04]  /*2eba0*/  LDL.LU R238, [R1+0x618] ;  /* 0x0006180001ee7983 */ /* 0x000f280000300800 */
[----:B------:R-:W4:Y:S01]  /*2ebb0*/  LDL.LU R236, [R1+0x624] ;  /* 0x0006240001ec7983 */ /* 0x000f220000300800 */
[----:B------:R-:W-:Y:S02]  /*2ebc0*/  PRMT R20, R192, 0x5410, R190 ;  /* 0x00005410c0147816 */ /* 0x000fe400000000be */
[----:B------:R-:W-:Y:S02]  /*2ebd0*/  PRMT R21, R200, 0x5410, R194 ;  /* 0x00005410c8157816 */ /* 0x000fe400000000c2 */
[----:B------:R-:W-:Y:S01]  /*2ebe0*/  PRMT R22, R202, 0x5410, R198 ;  /* 0x00005410ca167816 */ /* 0x000fe200000000c6 */
[----:B------:R-:W-:Y:S06]  /*2ebf0*/  BAR.SYNC.DEFER_BLOCKING 0x0 ;  /* 0x0000000000007b1d */ /* 0x000fec0000010000 */
[----:B------:R0:W-:Y:S02]  /*2ec00*/  STSM.16.M88.4 [R11], R20 ;  /* 0x000000140b007844 */ /* 0x0001e40000000200 */
[----:B------:R-:W-:Y:S06]  /*2ec10*/  BAR.SYNC.DEFER_BLOCKING 0x0 ;  /* 0x0000000000007b1d */ /* 0x000fec0000010000 */
[----:B------:R-:W1:Y:S01]  /*2ec20*/  LDS.128 R60, [R251] ;  /* 0x00000000fb3c7984 */ /* 0x000e620000000c00 */
[----:B0-----:R-:W-:-:S02]  /*2ec30*/  PRMT R20, R206, 0x5410, R204 ;  /* 0x00005410ce147816 */ /* 0x001fc400000000cc */
[----:B------:R-:W-:Y:S02]  /*2ec40*/  PRMT R21, R210, 0x5410, R208 ;  /* 0x00005410d2157816 */ /* 0x000fe400000000d0 */
[----:B------:R-:W-:Y:S02]  /*2ec50*/  PRMT R22, R214, 0x5410, R212 ;  /* 0x00005410d6167816 */ /* 0x000fe400000000d4 */
[----:B------:R-:W-:Y:S01]  /*2ec60*/  PRMT R23, R218, 0x5410, R216 ;  /* 0x00005410da177816 */ /* 0x000fe200000000d8 */
[----:B------:R-:W-:Y:S06]  /*2ec70*/  BAR.SYNC.DEFER_BLOCKING 0x0 ;  /* 0x0000000000007b1d */ /* 0x000fec0000010000 */
[----:B------:R0:W-:Y:S02]  /*2ec80*/  STSM.16.M88.4 [R11], R20 ;  /* 0x000000140b007844 */ /* 0x0001e40000000200 */
[----:B------:R-:W-:Y:S06]  /*2ec90*/  BAR.SYNC.DEFER_BLOCKING 0x0 ;  /* 0x0000000000007b1d */ /* 0x000fec0000010000 */
[----:B------:R-:W0:Y:S04]  /*2eca0*/  LDS.128 R56, [R251] ;  /* 0x00000000fb387984 */ /* 0x000e280000000c00 */
[----:B-1----:R-:W-:Y:S04]  /*2ecb0*/  STL.64 [R1+0xf68], R64 ;  /* 0x000f684001007387 */ /* 0x002fe80000100a00 */
[----:B------:R-:W-:Y:S04]  /*2ecc0*/  STL.64 [R1+0xf60], R66 ;  /* 0x000f604201007387 */ /* 0x000fe80000100a00 */
[----:B------:R1:W-:Y:S04]  /*2ecd0*/  STL.64 [R1+0xf48], R60 ;  /* 0x000f483c01007387 */ /* 0x0003e80000100a00 */
[----:B------:R-:W-:Y:S01]  /*2ece0*/  STL.64 [R1+0xf40], R62 ;  /* 0x000f403e01007387 */ /* 0x000fe20000100a00 */
[----:B0-----:R-:W-:-:S03]  /*2ecf0*/  PRMT R20, R222, 0x5410, R220 ;  /* 0x00005410de147816 */ /* 0x001fc600000000dc */
[----:B------:R-:W-:Y:S04]  /*2ed00*/  STL.64 [R1+0xf58], R56 ;  /* 0x000f583801007387 */ /* 0x000fe80000100a00 */
[----:B------:R-:W-:Y:S01]  /*2ed10*/  STL.64 [R1+0xf50], R58 ;  /* 0x000f503a01007387 */ /* 0x000fe20000100a00 */
[----:B---3--:R-:W-:-:S03]  /*2ed20*/  PRMT R22, R230, 0x5410, R228 ;  /* 0x00005410e6167816 */ /* 0x008fc600000000e4 */
[----:B------:R-:W3:Y:S01]  /*2ed30*/  LDL.LU R230, [R1+0x630] ;  /* 0x0006300001e67983 */ /* 0x000ee20000300800 */
[----:B--2---:R-:W-:Y:S02]  /*2ed40*/  PRMT R21, R226, 0x5410, R224 ;  /* 0x00005410e2157816 */ /* 0x004fe400000000e0 */
[----:B----4-:R-:W-:Y:S01]  /*2ed50*/  PRMT R23, R232, 0x5410, R234 ;  /* 0x00005410e8177816 */ /* 0x010fe200000000ea */
[----:B------:R-:W-:Y:S06]  /*2ed60*/  BAR.SYNC.DEFER_BLOCKING 0x0 ;  /* 0x0000000000007b1d */ /* 0x000fec0000010000 */
[----:B------:R-:W2:Y:S04]  /*2ed70*/  LDL.LU R234, [R1+0x638] ;  /* 0x0006380001ea7983 */ /* 0x000ea80000300800 */
[----:B------:R-:W4:Y:S04]  /*2ed80*/  LDL.LU R218, [R1+0x640] ;  /* 0x0006400001da7983 */ /* 0x000f280000300800 */
[----:B------:R-:W4:Y:S04]  /*2ed90*/  LDL.LU R232, [R1+0x648] ;  /* 0x0006480001e87983 */ /* 0x000f280000300800 */
[----:B------:R-:W-:Y:S01]  /*2eda0*/  STSM.16.M88.4 [R11], R20 ;  /* 0x000000140b007844 */ /* 0x000fe20000000200 */
[----:B------:R-:W-:Y:S06]  /*2edb0*/  BAR.SYNC.DEFER_BLOCKING 0x0 ;  /* 0x0000000000007b1d */ /* 0x000fec0000010000 */
[----:B------:R0:W-:Y:S01]  /*2edc0*/  @P4 STG.E.U8 desc[UR32][R12.64], R180 ;  /* 0x000000b40c004986 */ /* 0x0001e2000c101120 */
[----:B-1----:R-:W-:-:S04]  /*2edd0*/  IADD3 R60, P4, R238, R10, RZ ;  /* 0x0000000aee3c7210 */ /* 0x002fc80007f9e0ff */
[----:B------:R-:W-:Y:S02]  /*2ede0*/  LEA.HI.X.SX32 R61, R238, R0, 0x1, P4 ;  /* 0x00000000ee3d7211 */ /* 0x000fe400020f0eff */
[----:B------:R-:W4:Y:S04]  /*2edf0*/  LDL.LU R238, [R1+0x650] ;  /* 0x0006500001ee7983 */ /* 0x000f280000300800 */
[----:B------:R-:W4:Y:S01]  /*2ee00*/  LDL.LU R224, [R1+0x658] ;  /* 0x0006580001e07983 */ /* 0x000f220000300800 */
[----:B0-----:R-:W-:-:S04]  /*2ee10*/  IADD3 R12, P4, R236, R10, RZ ;  /* 0x0000000aec0c7210 */ /* 0x001fc80007f9e0ff */
[----:B------:R-:W-:Y:S02]  /*2ee20*/  LEA.HI.X.SX32 R13, R236, R0, 0x1, P4 ;  /* 0x00000000ec0d7211 */ /* 0x000fe400020f0eff */
[----:B------:R-:W4:Y:S04]  /*2ee30*/  LDL.LU R236, [R1+0x660] ;  /* 0x0006600001ec7983 */ /* 0x000f280000300800 */
[----:B------:R-:W4:Y:S04]  /*2ee40*/  LDL.LU R226, [R1+0x668] ;  /* 0x0006680001e27983 */ /* 0x000f280000300800 */
[----:B------:R-:W4:Y:S04]  /*2ee50*/  LDL.LU R220, [R1+0x670] ;  /* 0x0006700001dc7983 */ /* 0x000f280000300800 */
[----:B------:R-:W4:Y:S04]  /*2ee60*/  LDL.LU R222, [R1+0x678] ;  /* 0x0006780001de7983 */ /* 0x000f280000300800 */
[----:B------:R-:W4:Y:S01]  /*2ee70*/  LDL.LU R228, [R1+0x680] ;  /* 0x0006800001e47983 */ /* 0x000f220000300800 */
[----:B------:R-:W-:-:S05]  /*2ee80*/  PRMT R11, R176, 0x7771, RZ ;  /* 0x00007771b00b7816 */ /* 0x000fca00000000ff */
[----:B------:R0:W-:Y:S02]  /*2ee90*/  @P2 STG.E.U8 desc[UR32][R14.64], R11 ;  /* 0x0000000b0e002986 */ /* 0x0001e4000c101120 */
[----:B0-----:R-:W-:-:S05]  /*2eea0*/  PRMT R11, R177, 0x7770, RZ ;  /* 0x00007770b10b7816 */ /* 0x001fca00000000ff */
[----:B------:R2:W-:Y:S01]  /*2eeb0*/  @P3 STG.E.U8 desc[UR32][R16.64], R11 ;  /* 0x0000000b10003986 */ /* 0x0005e2000c101120 */
[----:B---3--:R-:W-:-:S04]  /*2eec0*/  IADD3 R14, P4, R230, R10, RZ ;  /* 0x0000000ae60e7210 */ /* 0x008fc80007f9e0ff */
[----:B------:R-:W-:Y:S02]  /*2eed0*/  LEA.HI.X.SX32 R15, R230, R0, 0x1, P4 ;  /* 0x00000000e60f7211 */ /* 0x000fe400020f0eff */
[----:B------:R-:W3:Y:S01]  /*2eee0*/  LDL.LU R230, [R1+0x688] ;  /* 0x0006880001e67983 */ /* 0x000ee20000300800 */
[----:B--2---:R-:W-:-:S04]  /*2eef0*/  IADD3 R16, P4, R234, R10, RZ ;  /* 0x0000000aea107210 */ /* 0x004fc80007f9e0ff */
[----:B------:R-:W-:Y:S02]  /*2ef00*/  LEA.HI.X.SX32 R17, R234, R0, 0x1, P4 ;  /* 0x00000000ea117211 */ /* 0x000fe400020f0eff */
[----:B------:R-:W2:Y:S01]  /*2ef10*/  LDL.LU R234, [R1+0x690] ;  /* 0x0006900001ea7983 */ /* 0x000ea20000300800 */
[----:B----4-:R-:W-:-:S03]  /*2ef20*/  IADD3 R20, P4, R218, R10, RZ ;  /* 0x0000000ada147210 */ /* 0x010fc60007f9e0ff */
[----:B------:R-:W4:Y:S01]  /*2ef30*/  LDL.LU R216, [R1+0x698] ;  /* 0x0006980001d87983 */ /* 0x000f220000300800 */
[----:B------:R-:W-:Y:S02]  /*2ef40*/  LEA.HI.X.SX32 R21, R218, R0, 0x1, P4 ;  /* 0x00000000da157211 */ /* 0x000fe400020f0eff */
[----:B------:R-:W-:-:S04]  /*2ef50*/  IADD3 R22, P4, R232, R10, RZ ;  /* 0x0000000ae8167210 */ /* 0x000fc80007f9e0ff */
[----:B------:R-:W-:Y:S02]  /*2ef60*/  LEA.HI.X.SX32 R23, R232, R0, 0x1, P4 ;  /* 0x00000000e8177211 */ /* 0x000fe400020f0eff */
[----:B------:R-:W4:Y:S01]  /*2ef70*/  LDL.LU R232, [R1+0x6a0] ;  /* 0x0006a00001e87983 */ /* 0x000f220000300800 */
        /* <DEDUP_REMOVED lines=8> */
[----:B------:R-:W4:Y:S04]  /*2f000*/  LDL.LU R236, [R1+0x6b8] ;  /* 0x0006b80001ec7983 */ /* 0x000f280000300800 */
[----:B------:R-:W4:Y:S01]  /*2f010*/  LDL.LU R218, [R1+0x6c0] ;  /* 0x0006c00001da7983 */ /* 0x000f220000300800 */
[----:B------:R-:W-:-:S04]  /*2f020*/  IADD3 R6, P4, R226, R10, RZ ;  /* 0x0000000ae2067210 */ /* 0x000fc80007f9e0ff */
[----:B------:R-:W-:Y:S02]  /*2f030*/  LEA.HI.X.SX32 R7, R226, R0, 0x1, P4 ;  /* 0x00000000e2077211 */ /* 0x000fe400020f0eff */
[----:B------:R-:W4:Y:S01]  /*2f040*/  LDL.LU R226, [R1+0x6c8] ;  /* 0x0006c80001e27983 */ /* 0x000f220000300800 */
[----:B------:R-:W-:-:S03]  /*2f050*/  IADD3 R172, P4, R220, R10, RZ ;  /* 0x0000000adcac7210 */ /* 0x000fc60007f9e0ff */
[----:B------:R0:W-:Y:S01]  /*2f060*/  STL.64 [R1+0xab8], R6 ;  /* 0x000ab80601007387 */ /* 0x0001e20000100a00 */
[----:B------:R-:W-:-:S03]  /*2f070*/  LEA.HI.X.SX32 R173, R220, R0, 0x1, P4 ;  /* 0x00000000dcad7211 */ /* 0x000fc600020f0eff */
[----:B------:R-:W4:Y:S01]  /*2f080*/  LDL.LU R220, [R1+0x6d0] ;  /* 0x0006d00001dc7983 */ /* 0x000f220000300800 */
[----:B0-----:R-:W-:-:S04]  /*2f090*/  IADD3 R6, P4, R222, R10, RZ ;  /* 0x0000000ade067210 */ /* 0x001fc80007f9e0ff */
[----:B------:R-:W-:Y:S02]  /*2f0a0*/  LEA.HI.X.SX32 R7, R222, R0, 0x1, P4 ;  /* 0x00000000de077211 */ /* 0x000fe400020f0eff */
[----:B------:R-:W4:Y:S04]  /*2f0b0*/  LDL.LU R222, [R1+0x6d8] ;  /* 0x0006d80001de7983 */ /* 0x000f280000300800 */
[----:B------:R0:W-:Y:S02]  /*2f0c0*/  STL.64 [R1+0xaa8], R6 ;  /* 0x000aa80601007387 */ /* 0x0001e40000100a00 */
[----:B0-----:R-:W-:-:S04]  /*2f0d0*/  IADD3 R6, P4, R228, R10, RZ ;  /* 0x0000000ae4067210 */ /* 0x001fc80007f9e0ff */
[----:B------:R-:W-:Y:S02]  /*2f0e0*/  LEA.HI.X.SX32 R7, R228, R0, 0x1, P4 ;  /* 0x00000000e4077211 */ /* 0x000fe400020f0eff */
[----:B------:R-:W4:Y:S04]  /*2f0f0*/  LDL.LU R228, [R1+0x6e0] ;  /* 0x0006e00001e47983 */ /* 0x000f280000300800 */
[----:B------:R3:W-:Y:S02]  /*2f100*/  STL.64 [R1+0xaa0], R6 ;  /* 0x000aa00601007387 */ /* 0x0007e40000100a00 */
[----:B---3--:R-:W-:-:S04]  /*2f110*/  IADD3 R6, P4, R230, R10, RZ ;  /* 0x0000000ae6067210 */ /* 0x008fc80007f9e0ff */
[----:B------:R-:W-:Y:S02]  /*2f120*/  LEA.HI.X.SX32 R7, R230, R0, 0x1, P4 ;  /* 0x00000000e6077211 */ /* 0x000fe400020f0eff */
[----:B------:R-:W3:Y:S04]  /*2f130*/  LDL.LU R230, [R1+0x6e8] ;  /* 0x0006e80001e67983 */ /* 0x000ee80000300800 */
[----:B------:R2:W-:Y:S02]  /*2f140*/  STL.64 [R1+0xa98], R6 ;  /* 0x000a980601007387 */ /* 0x0005e40000100a00 */
[----:B--2---:R-:W-:-:S04]  /*2f150*/  IADD3 R6, P4, R234, R10, RZ ;  /* 0x0000000aea067210 */ /* 0x004fc80007f9e0ff */
[----:B------:R-:W-:Y:S02]  /*2f160*/  LEA.HI.X.SX32 R7, R234, R0, 0x1, P4 ;  /* 0x00000000ea077211 */ /* 0x000fe400020f0eff */
[----:B------:R-:W2:Y:S04]  /*2f170*/  LDL.LU R234, [R1+0x6f0] ;  /* 0x0006f00001ea7983 */ /* 0x000ea80000300800 */
[----:B------:R4:W-:Y:S02]  /*2f180*/  STL.64 [R1+0xa90], R6 ;  /* 0x000a900601007387 */ /* 0x0009e40000100a00 */
[----:B----4-:R-:W-:-:S04]  /*2f190*/  IADD3 R6, P4, R216, R10, RZ ;  /* 0x0000000ad8067210 */ /* 0x010fc80007f9e0ff */
[----:B------:R-:W-:Y:S02]  /*2f1a0*/  LEA.HI.X.SX32 R7, R216, R0, 0x1, P4 ;  /* 0x00000000d8077211 */ /* 0x000fe400020f0eff */
[----:B------:R-:W-:-:S04]  /*2f1b0*/  IADD3 R174, P4, R232, R10, RZ ;  /* 0x0000000ae8ae7210 */ /* 0x000fc80007f9e0ff */
[----:B------:R-:W-:Y:S02]  /*2f1c0*/  LEA.HI.X.SX32 R175, R232, R0, 0x1, P4 ;  /* 0x00000000e8af7211 */ /* 0x000fe400020f0eff */
[----:B------:R-:W4:Y:S04]  /*2f1d0*/  LDL.LU R232, [R1+0x6f8] ;  /* 0x0006f80001e87983 */ /* 0x000f280000300800 */
[----:B------:R0:W-:Y:S02]  /*2f1e0*/  STL.64 [R1+0xa88], R6 ;  /* 0x000a880601007387 */ /* 0x0001e40000100a00 */
        /* <DEDUP_REMOVED lines=13> */
[----:B------:R-:W-:-:S05]  /*2f2c0*/  LEA.HI.X.SX32 R7, R218, R0, 0x1, P4 ;  /* 0x00000000da077211 */ /* 0x000fca00020f0eff */
        /* <DEDUP_REMOVED lines=20> */
[----:B------:R2:W-:Y:S04]  /*2f410*/  STL.64 [R1+0xa38], R6 ;  /* 0x000a380601007387 */ /* 0x0005e80000100a00 */
[----:B------:R-:W3:Y:S01]  /*2f420*/  LDL.LU R218, [R1+0x740] ;  /* 0x0007400001da7983 */ /* 0x000ee20000300800 */
[----:B--2---:R-:W-:-:S04]  /*2f430*/  IADD3 R6, P4, R234, R10, RZ ;  /* 0x0000000aea067210 */ /* 0x004fc80007f9e0ff */
[----:B------:R-:W-:Y:S02]  /*2f440*/  LEA.HI.X.SX32 R7, R234, R0, 0x1, P4 ;  /* 0x00000000ea077211 */ /* 0x000fe400020f0eff */
[----:B------:R-:W2:Y:S04]  /*2f450*/  LDL.LU R234, [R1+0x748] ;  /* 0x0007480001ea7983 */ /* 0x000ea80000300800 */
[----:B------:R4:W-:Y:S02]  /*2f460*/  STL.64 [R1+0xa30], R6 ;  /* 0x000a300601007387 */ /* 0x0009e40000100a00 */
[----:B----4-:R-:W-:-:S04]  /*2f470*/  IADD3 R6, P4, R232, R10, RZ ;  /* 0x0000000ae8067210 */ /* 0x010fc80007f9e0ff */
[----:B------:R-:W-:Y:S02]  /*2f480*/  LEA.HI.X.SX32 R7, R232, R0, 0x1, P4 ;  /* 0x00000000e8077211 */ /* 0x000fe400020f0eff */
[----:B------:R-:W4:Y:S04]  /*2f490*/  LDL.LU R232, [R1+0x750] ;  /* 0x0007500001e87983 */ /* 0x000f280000300800 */
[----:B------:R0:W-:Y:S01]  /*2f4a0*/  STL.64 [R1+0xa28], R6 ;  /* 0x000a280601007387 */ /* 0x0001e20000100a00 */
[----:B------:R-:W-:-:S04]  /*2f4b0*/  IADD3 R168, P4, R238, R10, RZ ;  /* 0x0000000aeea87210 */ /* 0x000fc80007f9e0ff */
[----:B------:R-:W-:Y:S02]  /*2f4c0*/  LEA.HI.X.SX32 R169, R238, R0, 0x1, P4 ;  /* 0x00000000eea97211 */ /* 0x000fe400020f0eff */
[----:B------:R-:W4:Y:S04]  /*2f4d0*/  LDL.LU R238, [R1+0x758] ;  /* 0x0007580001ee7983 */ /* 0x000f280000300800 */
[----:B------:R-:W-:Y:S01]  /*2f4e0*/  STL.64 [R1+0x1178], R168 ;  /* 0x001178a801007387 */ /* 0x000fe20000100a00 */
[----:B0-----:R-:W-:-:S04]  /*2f4f0*/  IADD3 R6, P4, R224, R10, RZ ;  /* 0x0000000ae0067210 */ /* 0x001fc80007f9e0ff */
[----:B------:R-:W-:Y:S02]  /*2f500*/  LEA.HI.X.SX32 R7, R224, R0, 0x1, P4 ;  /* 0x00000000e0077211 */ /* 0x000fe400020f0eff */
[----:B------:R-:W-:-:S04]  /*2f510*/  IADD3 R170, P4, R236, R10, RZ ;  /* 0x0000000aecaa7210 */ /* 0x000fc80007f9e0ff */
[----:B------:R-:W-:Y:S02]  /*2f520*/  LEA.HI.X.SX32 R171, R236, R0, 0x1, P4 ;  /* 0x00000000ecab7211 */ /* 0x000fe400020f0eff */
[----:B------:R-:W4:Y:S04]  /*2f530*/  LDL.LU R236, [R1+0x760] ;  /* 0x0007600001ec7983 */ /* 0x000f280000300800 */
[----:B------:R0:W-:Y:S04]  /*2f540*/  STL.64 [R1+0xa18], R6 ;  /* 0x000a180601007387 */ /* 0x0001e80000100a00 */
[----:B------:R-:W4:Y:S04]  /*2f550*/  LDL.LU R224, [R1+0x768] ;  /* 0x0007680001e07983 */ /* 0x000f280000300800 */
[----:B------:R-:W-:Y:S01]  /*2f560*/  STL.64 [R1+0x1180], R170 ;  /* 0x001180aa01007387 */ /* 0x000fe20000100a00 */
        /* <DEDUP_REMOVED lines=20> */
[----:B0-----:R-:W-:-:S04]  /*2f6b0*/  IADD3 R6, P4, R218, R10, RZ ;  /* 0x0000000ada067210 */ /* 0x001fc80007f9e0ff */
[----:B------:R-:W-:-:S05]  /*2f6c0*/  LEA.HI.X.SX32 R7, R218, R0, 0x1, P4 ;  /* 0x00000000da077211 */ /* 0x000fca00020f0eff */
[----:B------:R2:W-:Y:S02]  /*2f6d0*/  STL.64 [R1+0x9e0], R6 ;  /* 0x0009e00601007387 */ /* 0x0005e40000100a00 */
[----:B--2---:R-:W-:-:S04]  /*2f6e0*/  IADD3 R6, P4, R234, R10, RZ ;  /* 0x0000000aea067210 */ /* 0x004fc80007f9e0ff */
[----:B------:R-:W-:Y:S02]  /*2f6f0*/  LEA.HI.X.SX32 R7, R234, R0, 0x1, P4 ;  /* 0x00000000ea077211 */ /* 0x000fe400020f0eff */
[----:B------:R-:W2:Y:S04]  /*2f700*/  LDL.LU R234, [R1+0x74c] ;  /* 0x00074c0001ea7983 */ /* 0x000ea80000300800 */
[----:B------:R4:W-:Y:S02]  /*2f710*/  STL.64 [R1+0x9d8], R6 ;  /* 0x0009d80601007387 */ /* 0x0009e40000100a00 */
[----:B----4-:R-:W-:-:S04]  /*2f720*/  IADD3 R6, P4, R232, R10, RZ ;  /* 0x0000000ae8067210 */ /* 0x010fc80007f9e0ff */
[----:B------:R-:W-:Y:S02]  /*2f730*/  LEA.HI.X.SX32 R7, R232, R0, 0x1, P4 ;  /* 0x00000000e8077211 */ /* 0x000fe400020f0eff */
[----:B------:R-:W4:Y:S04]  /*2f740*/  LDL.LU R232, [R1+0x744] ;  /* 0x0007440001e87983 */ /* 0x000f280000300800 */
[----:B------:R0:W-:Y:S04]  /*2f750*/  STL.64 [R1+0x9d0], R6 ;  /* 0x0009d00601007387 */ /* 0x0001e80000100a00 */
[----:B------:R-:W4:Y:S01]  /*2f760*/  LDL.LU R218, [R1+0x73c] ;  /* 0x00073c0001da7983 */ /* 0x000f220000300800 */
[----:B------:R-:W-:-:S04]  /*2f770*/  IADD3 R164, P4, R238, R10, RZ ;  /* 0x0000000aeea47210 */ /* 0x000fc80007f9e0ff */
[----:B------:R-:W-:Y:S02]  /*2f780*/  LEA.HI.X.SX32 R165, R238, R0, 0x1, P4 ;  /* 0x00000000eea57211 */ /* 0x000fe400020f0eff */
        /* <DEDUP_REMOVED lines=29> */
[----:B------:R4:W-:Y:S01]  /*2f960*/  STL.64 [R1+0x1150], R6 ;  /* 0x0011500601007387 */ /* 0x0009e20000100a00 */
[----:B--2---:R-:W-:-:S04]  /*2f970*/  IADD3 R166, P4, R234, R10, RZ ;  /* 0x0000000aeaa67210 */ /* 0x004fc80007f9e0ff */
[----:B------:R-:W-:Y:S02]  /*2f980*/  LEA.HI.X.SX32 R167, R234, R0, 0x1, P4 ;  /* 0x00000000eaa77211 */ /* 0x000fe400020f0eff */
[----:B------:R-:W2:Y:S04]  /*2f990*/  LDL.LU R234, [R1+0x6f4] ;  /* 0x0006f40001ea7983 */ /* 0x000ea80000300800 */
[----:B------:R-:W-:Y:S01]  /*2f9a0*/  STL.64 [R1+0x1158], R166 ;  /* 0x001158a601007387 */ /* 0x000fe20000100a00 */
[----:B----4-:R-:W-:-:S04]  /*2f9b0*/  IADD3 R6, P4, R232, R10, RZ ;  /* 0x0000000ae8067210 */ /* 0x010fc80007f9e0ff */
        /* <DEDUP_REMOVED lines=21> */
[----:B------:R0:W-:Y:S04]  /*2fb10*/  STL.64 [R1+0x958], R6 ;  /* 0x0009580601007387 */ /* 0x0001e80000100a00 */
[----:B------:R-:W4:Y:S01]  /*2fb20*/  LDL.LU R216, [R1+0x6c4] ;  /* 0x0006c40001d87983 */ /* 0x000f220000300800 */
[----:B0-----:R-:W-:-:S04]  /*2fb30*/  IADD3 R6, P4, R220, R10, RZ ;  /* 0x0000000adc067210 */ /* 0x001fc80007f9e0ff */
[----:B------:R-:W-:-:S05]  /*2fb40*/  LEA.HI.X.SX32 R7, R220, R0, 0x1, P4 ;  /* 0x00000000dc077211 */ /* 0x000fca00020f0eff */
[----:B------:R0:W-:Y:S04]  /*2fb50*/  STL.64 [R1+0x950], R6 ;  /* 0x0009500601007387 */ /* 0x0001e80000100a00 */
[----:B------:R-:W4:Y:S01]  /*2fb60*/  LDL.LU R218, [R1+0x6bc] ;  /* 0x0006bc0001da7983 */ /* 0x000f220000300800 */
[----:B0-----:R-:W-:-:S04]  /*2fb70*/  IADD3 R6, P4, R222, R10, RZ ;  /* 0x0000000ade067210 */ /* 0x001fc80007f9e0ff */
[----:B------:R-:W-:-:S05]  /*2fb80*/  LEA.HI.X.SX32 R7, R222, R0, 0x1, P4 ;  /* 0x00000000de077211 */ /* 0x000fca00020f0eff */
[----:B------:R0:W-:Y:S04]  /*2fb90*/  STL.64 [R1+0x948], R6 ;  /* 0x0009480601007387 */ /* 0x0001e80000100a00 */
[----:B------:R-:W4:Y:S01]  /*2fba0*/  LDL.LU R220, [R1+0x6b4] ;  /* 0x0006b40001dc7983 */ /* 0x000f220000300800 */
[----:B0-----:R-:W-:-:S04]  /*2fbb0*/  IADD3 R6, P4, R228, R10, RZ ;  /* 0x0000000ae4067210 */ /* 0x001fc80007f9e0ff */
[----:B------:R-:W-:Y:S02]  /*2fbc0*/  LEA.HI.X.SX32 R7, R228, R0, 0x1, P4 ;  /* 0x00000000e4077211 */ /* 0x000fe400020f0eff */
[----:B------:R-:W4:Y:S04]  /*2fbd0*/  LDL.LU R228, [R1+0x6ac] ;  /* 0x0006ac0001e47983 */ /* 0x000f280000300800 */
[----:B------:R2:W-:Y:S01]  /*2fbe0*/  STL.64 [R1+0x940], R6 ;  /* 0x0009400601007387 */ /* 0x0005e20000100a00 */
[----:B---3--:R-:W-:-:S04]  /*2fbf0*/  IADD3 R160, P4, R230, R10, RZ ;  /* 0x0000000ae6a07210 */ /* 0x008fc80007f9e0ff */
[----:B------:R-:W-:Y:S02]  /*2fc00*/  LEA.HI.X.SX32 R161, R230, R0, 0x1, P4 ;  /* 0x00000000e6a17211 */ /* 0x000fe400020f0eff */
[----:B------:R-:W3:Y:S04]  /*2fc10*/  LDL.LU R230, [R1+0x6a4] ;  /* 0x0006a40001e67983 */ /* 0x000ee80000300800 */
[----:B------:R-:W-:Y:S01]  /*2fc20*/  STL.64 [R1+0x1118], R160 ;  /* 0x001118a001007387 */ /* 0x000fe20000100a00 */
[----:B--2---:R-:W-:-:S04]  /*2fc30*/  IADD3 R6, P4, R234, R10, RZ ;  /* 0x0000000aea067210 */ /* 0x004fc80007f9e0ff */
[----:B------:R-:W-:Y:S02]  /*2fc40*/  LEA.HI.X.SX32 R7, R234, R0, 0x1, P4 ;  /* 0x00000000ea077211 */ /* 0x000fe400020f0eff */
[----:B------:R-:W2:Y:S04]  /*2fc50*/  LDL.LU R234, [R1+0x69c] ;  /* 0x00069c0001ea7983 */ /* 0x000ea80000300800 */
[----:B------:R0:W-:Y:S01]  /*2fc60*/  STL.64 [R1+0x930], R6 ;  /* 0x0009300601007387 */ /* 0x0001e20000100a00 */
[----:B----4-:R-:W-:-:S04]  /*2fc70*/  IADD3 R162, P4, R232, R10, RZ ;  /* 0x0000000ae8a27210 */ /* 0x010fc80007f9e0ff */
[----:B------:R-:W-:Y:S02]  /*2fc80*/  LEA.HI.X.SX32 R163, R232, R0, 0x1, P4 ;  /* 0x00000000e8a37211 */ /* 0x000fe400020f0eff */
[----:B------:R-:W4:Y:S04]  /*2fc90*/  LDL.LU R232, [R1+0x694] ;  /* 0x0006940001e87983 */ /* 0x000f280000300800 */
        /* <DEDUP_REMOVED lines=61> */
[----:B------:R-:W-:-:S04]  /*30070*/  IADD3 R156, P4, R226, R10, RZ ;  /* 0x0000000ae29c7210 */ /* 0x000fc80007f9e0ff */
[----:B------:R-:W-:Y:S02]  /*30080*/  LEA.HI.X.SX32 R157, R226, R0, 0x1, P4 ;  /* 0x00000000e29d7211 */ /* 0x000fe400020f0eff */
[----:B------:R-:W4:Y:S04]  /*30090*/  LDL.LU R226, [R1+0x61c] ;  /* 0x00061c0001e27983 */ /* 0x000f280000300800 */
[----:B------:R-:W-:Y:S01]  /*300a0*/  STL.64 [R1+0x1128], R156 ;  /* 0x0011289c01007387 */ /* 0x000fe20000100a00 */
        /* <DEDUP_REMOVED lines=65> */
[----:B------:R-:W-:Y:S02]  /*304c0*/  LEA.HI.X.SX32 R7, R220, R0, 0x1, P4 ;  /* 0x00000000dc077211 */ /* 0x000fe400020f0eff */
[----:B------:R-:W4:Y:S04]  /*304d0*/  LDL.LU R220, [R1+0x5d4] ;  /* 0x0005d40001dc7983 */ /* 0x000f280000300800 */
[----:B------:R0:W-:Y:S01]  /*304e0*/  STL.64 [R1+0x820], R6 ;  /* 0x0008200601007387 */ /* 0x0001e20000100a00 */
[----:B------:R-:W-:-:S04]  /*304f0*/  IADD3 R154, P4, R238, R10, RZ ;  /* 0x0000000aee9a7210 */ /* 0x000fc80007f9e0ff */
[----:B------:R-:W-:Y:S02]  /*30500*/  LEA.HI.X.SX32 R155, R238, R0, 0x1, P4 ;  /* 0x00000000ee9b7211 */ /* 0x000fe400020f0eff */
        /* <DEDUP_REMOVED lines=116> */
[----:B------:R-:W2:Y:S01]  /*30c50*/  LDL.LU R234, [R1+0x558] ;  /* 0x0005580001ea7983 */ /* 0x000ea20000300800 */
        /* <DEDUP_REMOVED lines=42> */
[----:B------:R0:W-:Y:S01]  /*30f00*/  STL.64 [R1+0x6d0], R6 ;  /* 0x0006d00601007387 */ /* 0x0001e20000100a00 */
[----:B----4-:R-:W-:-:S04]  /*30f10*/  IADD3 R140, P4, R232, R10, RZ ;  /* 0x0000000ae88c7210 */ /* 0x010fc80007f9e0ff */
        /* <DEDUP_REMOVED lines=76> */
[----:B---3--:R-:W-:-:S04]  /*313e0*/  IADD3 R138, P4, R230, R10, RZ ;  /* 0x0000000ae68a7210 */ /* 0x008fc80007f9e0ff */
[----:B------:R-:W-:Y:S02]  /*313f0*/  LEA.HI.X.SX32 R139, R230, R0, 0x1, P4 ;  /* 0x00000000e68b7211 */ /* 0x000fe400020f0eff */
        /* <DEDUP_REMOVED lines=924> */
[----:B------:R-:W4:Y:S04]  /*34dc0*/  LDL.LU R226, [R1+0xe58] ;  /* 0x000e580001e27983 */ /* 0x000f280000300800 */
        /* <DEDUP_REMOVED lines=15> */
[----:B------:R-:W2:Y:S01]  /*34ec0*/  LDL.LU R234, [R1+0xe6c] ;  /* 0x000e6c0001ea7983 */ /* 0x000ea20000300800 */
        /* <DEDUP_REMOVED lines=39> */
[----:B------:R-:W-:Y:S02]  /*35140*/  LEA.HI.X.SX32 R7, R218, R0, 0x1, P4 ;  /* 0x00000000da077211 */ /* 0x000fe400020f0eff */
        /* <DEDUP_REMOVED lines=22> */
[----:B------:R-:W4:Y:S04]  /*352b0*/  LDL.LU R210, [R1+0xea8] ;  /* 0x000ea80001d27983 */ /* 0x000f280000300800 */
        /* <DEDUP_REMOVED lines=16> */
[----:B---3--:R-:W-:-:S04]  /*353c0*/  IADD3 R6, P4, R230, R10, RZ ;  /* 0x0000000ae6067210 */ /* 0x008fc80007f9e0ff */
[----:B------:R-:W-:-:S05]  /*353d0*/  LEA.HI.X.SX32 R7, R230, R0, 0x1, P4 ;  /* 0x00000000e6077211 */ /* 0x000fca00020f0eff */
[----:B------:R2:W-:Y:S04]  /*353e0*/  STL.64 [R1+0x118], R6 ;  /* 0x0001180601007387 */ /* 0x0005e80000100a00 */
[----:B------:R-:W3:Y:S04]  /*353f0*/  LDL.LU R226, [R1+0xec8] ;  /* 0x000ec80001e27983 */ /* 0x000ee80000300800 */
[----:B------:R-:W3:Y:S01]  /*35400*/  LDL.LU R228, [R1+0xecc] ;  /* 0x000ecc0001e47983 */ /* 0x000ee20000300800 */
[----:B--2---:R-:W-:-:S04]  /*35410*/  IADD3 R6, P4, R234, R10, RZ ;  /* 0x0000000aea067210 */ /* 0x004fc80007f9e0ff */
[----:B------:R-:W-:-:S05]  /*35420*/  LEA.HI.X.SX32 R7, R234, R0, 0x1, P4 ;  /* 0x00000000ea077211 */ /* 0x000fca00020f0eff */
[----:B------:R4:W-:Y:S04]  /*35430*/  STL.64 [R1+0x110], R6 ;  /* 0x0001100601007387 */ /* 0x0009e80000100a00 */
[----:B------:R-:W2:Y:S04]  /*35440*/  LDL.LU R230, [R1+0xed0] ;  /* 0x000ed00001e67983 */ /* 0x000ea80000300800 */
[----:B------:R-:W2:Y:S01]  /*35450*/  LDL.LU R234, [R1+0xed4] ;  /* 0x000ed40001ea7983 */ /* 0x000ea20000300800 */
[----:B----4-:R-:W-:-:S04]  /*35460*/  IADD3 R6, P4, R232, R10, RZ ;  /* 0x0000000ae8067210 */ /* 0x010fc80007f9e0ff */
[----:B------:R-:W-:-:S05]  /*35470*/  LEA.HI.X.SX32 R7, R232, R0, 0x1, P4 ;  /* 0x00000000e8077211 */ /* 0x000fca00020f0eff */
[----:B------:R0:W-:Y:S04]  /*35480*/  STL.64 [R1+0x108], R6 ;  /* 0x0001080601007387 */ /* 0x0001e80000100a00 */
        /* <DEDUP_REMOVED lines=13> */
[----:B------:R-:W-:-:S05]  /*35560*/  LEA.HI.X.SX32 R7, R210, R0, 0x1, P4 ;  /* 0x00000000d2077211 */ /* 0x000fca00020f0eff */
[----:B------:R0:W-:Y:S02]  /*35570*/  STL.64 [R1+0xe8], R6 ;  /* 0x0000e80601007387 */ /* 0x0001e40000100a00 */
[----:B0-----:R-:W-:-:S04]  /*35580*/  IADD3 R6, P4, R212, R10, RZ ;  /* 0x0000000ad4067210 */ /* 0x001fc80007f9e0ff */
[----:B------:R-:W-:Y:S02]  /*35590*/  LEA.HI.X.SX32 R7, R212, R0, 0x1, P4 ;  /* 0x00000000d4077211 */ /* 0x000fe400020f0eff */
[----:B------:R-:W-:-:S03]  /*355a0*/  IADD3 R68, P4, R214, R10, RZ ;  /* 0x0000000ad6447210 */ /* 0x000fc60007f9e0ff */
[----:B------:R0:W-:Y:S01]  /*355b0*/  STL.64 [R1+0xe0], R6 ;  /* 0x0000e00601007387 */ /* 0x0001e20000100a00 */
[----:B------:R-:W-:Y:S02]  /*355c0*/  LEA.HI.X.SX32 R69, R214, R0, 0x1, P4 ;  /* 0x00000000d6457211 */ /* 0x000fe400020f0eff */
        /* <DEDUP_REMOVED lines=12> */
[----:B------:R-:W-:-:S05]  /*35690*/  LEA.HI.X.SX32 R7, R224, R0, 0x1, P4 ;  /* 0x00000000e0077211 */ /* 0x000fca00020f0eff */
[----:B------:R3:W-:Y:S02]  /*356a0*/  STL.64 [R1+0xb0], R6 ;  /* 0x0000b00601007387 */ /* 0x0007e40000100a00 */
[----:B---3--:R-:W-:-:S04]  /*356b0*/  IADD3 R6, P4, R226, R10, RZ ;  /* 0x0000000ae2067210 */ /* 0x008fc80007f9e0ff */
[----:B------:R-:W-:-:S05]  /*356c0*/  LEA.HI.X.SX32 R7, R226, R0, 0x1, P4 ;  /* 0x00000000e2077211 */ /* 0x000fca00020f0eff */
[----:B------:R0:W-:Y:S02]  /*356d0*/  STL.64 [R1+0xa8], R6 ;  /* 0x0000a80601007387 */ /* 0x0001e40000100a00 */
[----:B0-----:R-:W-:-:S04]  /*356e0*/  IADD3 R6, P4, R228, R10, RZ ;  /* 0x0000000ae4067210 */ /* 0x001fc80007f9e0ff */
[----:B------:R-:W-:-:S05]  /*356f0*/  LEA.HI.X.SX32 R7, R228, R0, 0x1, P4 ;  /* 0x00000000e4077211 */ /* 0x000fca00020f0eff */
[----:B------:R2:W-:Y:S02]  /*35700*/  STL.64 [R1+0xa0], R6 ;  /* 0x0000a00601007387 */ /* 0x0005e40000100a00 */
[----:B--2---:R-:W-:-:S04]  /*35710*/  IADD3 R6, P4, R230, R10, RZ ;  /* 0x0000000ae6067210 */ /* 0x004fc80007f9e0ff */
[----:B------:R-:W-:-:S05]  /*35720*/  LEA.HI.X.SX32 R7, R230, R0, 0x1, P4 ;  /* 0x00000000e6077211 */ /* 0x000fca00020f0eff */
[----:B------:R0:W-:Y:S02]  /*35730*/  STL.64 [R1+0x98], R6 ;  /* 0x0000980601007387 */ /* 0x0001e40000100a00 */
[----:B0-----:R-:W-:-:S04]  /*35740*/  IADD3 R6, P4, R234, R10, RZ ;  /* 0x0000000aea067210 */ /* 0x001fc80007f9e0ff */
[----:B------:R-:W-:-:S05]  /*35750*/  LEA.HI.X.SX32 R7, R234, R0, 0x1, P4 ;  /* 0x00000000ea077211 */ /* 0x000fca00020f0eff */
[----:B------:R4:W-:Y:S02]  /*35760*/  STL.64 [R1+0x90], R6 ;  /* 0x0000900601007387 */ /* 0x0009e40000100a00 */
[----:B----4-:R-:W-:-:S04]  /*35770*/  IADD3 R6, P4, R232, R10, RZ ;  /* 0x0000000ae8067210 */ /* 0x010fc80007f9e0ff */
[----:B------:R-:W-:-:S05]  /*35780*/  LEA.HI.X.SX32 R7, R232, R0, 0x1, P4 ;  /* 0x00000000e8077211 */ /* 0x000fca00020f0eff */
        /* <DEDUP_REMOVED lines=34> */
[----:B------:R0:W-:Y:S01]  /*359b0*/  STL.64 [R1+0x28], R6 ;  /* 0x0000280601007387 */ /* 0x0001e20000100a00 */
[----:B------:R-:W-:Y:S02]  /*359c0*/  IMAD.MOV.U32 R164, RZ, RZ, R56 ;  /* 0x000000ffffa47224 */ /* 0x000fe400078e0038 */
[----:B------:R-:W-:Y:S01]  /*359d0*/  IMAD.MOV.U32 R165, RZ, RZ, R57 ;  /* 0x000000ffffa57224 */ /* 0x000fe200078e0039 */
[----:B0-----:R-:W-:-:S04]  /*359e0*/  IADD3 R6, P4, R30, R10, RZ ;  /* 0x0000000a1e067210 */ /* 0x001fc80007f9e0ff */
[----:B------:R-:W-:Y:S02]  /*359f0*/  LEA.HI.X.SX32 R7, R30, R0, 0x1, P4 ;  /* 0x000000001e077211 */ /* 0x000fe400020f0eff */
[----:B------:R-:W-:Y:S01]  /*35a00*/  IADD3 R56, P4, R33, R10, RZ ;  /* 0x0000000a21387210 */ /* 0x000fe20007f9e0ff */
[----:B------:R-:W-:-:S03]  /*35a10*/  IMAD.MOV.U32 R170, RZ, RZ, R58 ;  /* 0x000000ffffaa7224 */ /* 0x000fc600078e003a */
[----:B------:R-:W-:Y:S02]  /*35a20*/  LEA.HI.X.SX32 R57, R33, R0, 0x1, P4 ;  /* 0x0000000021397211 */ /* 0x000fe400020f0eff */
[C---:B------:R-:W-:Y:S01]  /*35a30*/  IADD3 R58, P4, R35.reuse, R10, RZ ;  /* 0x0000000a233a7210 */ /* 0x040fe20007f9e0ff */
[----:B------:R-:W-:Y:S02]  /*35a40*/  IMAD.MOV.U32 R171, RZ, RZ, R59 ;  /* 0x000000ffffab7224 */ /* 0x000fe400078e003b */
[----:B------:R-:W-:Y:S01]  /*35a50*/  IMAD.MOV.U32 R158, RZ, RZ, R60 ;  /* 0x000000ffff9e7224 */ /* 0x000fe200078e003c */
[----:B------:R-:W-:Y:S02]  /*35a60*/  LEA.HI.X.SX32 R59, R35, R0, 0x1, P4 ;  /* 0x00000000233b7211 */ /* 0x000fe400020f0eff */
[----:B------:R-:W-:Y:S01]  /*35a70*/  IADD3 R60, P4, R32, R10, RZ ;  /* 0x0000000a203c7210 */ /* 0x000fe20007f9e0ff */
[----:B------:R-:W-:-:S03]  /*35a80*/  IMAD.MOV.U32 R159, RZ, RZ, R61 ;  /* 0x000000ffff9f7224 */ /* 0x000fc600078e003d */
        /* <DEDUP_REMOVED lines=8> */
[C---:B------:R-:W-:Y:S01]  /*35b10*/  IADD3 R14, P4, R39.reuse, R10, RZ ;  /* 0x0000000a270e7210 */ /* 0x040fe20007f9e0ff */
[----:B------:R-:W-:Y:S02]  /*35b20*/  IMAD.MOV.U32 R163, RZ, RZ, R15 ;  /* 0x000000ffffa37224 */ /* 0x000fe400078e000f */
[----:B------:R-:W-:Y:S01]  /*35b30*/  IMAD.MOV.U32 R160, RZ, RZ, R16 ;  /* 0x000000ffffa07224 */ /* 0x000fe200078e0010 */
[----:B------:R-:W-:-:S02]  /*35b40*/  LEA.HI.X.SX32 R15, R39, R0, 0x1, P4 ;  /* 0x00000000270f7211 */ /* 0x000fc400020f0eff */
[----:B------:R-:W-:Y:S01]  /*35b50*/  IADD3 R16, P4, R36, R10, RZ ;  /* 0x0000000a24107210 */ /* 0x000fe20007f9e0ff */
[----:B------:R-:W-:-:S03]  /*35b60*/  IMAD.MOV.U32 R161, RZ, RZ, R17 ;  /* 0x000000ffffa17224 */ /* 0x000fc600078e0011 */
[----:B------:R-:W-:Y:S02]  /*35b70*/  LEA.HI.X.SX32 R17, R36, R0, 0x1, P4 ;  /* 0x0000000024117211 */ /* 0x000fe400020f0eff */
[----:B------:R-:W-:Y:S01]  /*35b80*/  IADD3 R18, P4, R38, R10, RZ ;  /* 0x0000000a26127210 */ /* 0x000fe20007f9e0ff */
[----:B------:R-:W-:-:S03]  /*35b90*/  IMAD.MOV.U32 R166, RZ, RZ, R20 ;  /* 0x000000ffffa67224 */ /* 0x000fc600078e0014 */
[----:B------:R-:W-:Y:S02]  /*35ba0*/  LEA.HI.X.SX32 R19, R38, R0, 0x1, P4 ;  /* 0x0000000026137211 */ /* 0x000fe400020f0eff */
[C---:B------:R-:W-:Y:S01]  /*35bb0*/  IADD3 R20, P4, R41.reuse, R10, RZ ;  /* 0x0000000a29147210 */ /* 0x040fe20007f9e0ff */
[----:B------:R0:W-:Y:S01]  /*35bc0*/  STL.64 [R1+0x20], R6 ;  /* 0x0000200601007387 */ /* 0x0001e20000100a00 */
[----:B------:R-:W-:Y:S02]  /*35bd0*/  IMAD.MOV.U32 R167, RZ, RZ, R21 ;  /* 0x000000ffffa77224 */ /* 0x000fe400078e0015 */
[----:B------:R-:W-:Y:S01]  /*35be0*/  LEA.HI.X.SX32 R21, R41, R0, 0x1, P4 ;  /* 0x0000000029157211 */ /* 0x000fe200020f0eff */
[----:B------:R-:W2:Y:S01]  /*35bf0*/  LDL.LU.64 R168, [R1+0xab8] ;  /* 0x000ab80001a87983 */ /* 0x000ea20000300a00 */
[----:B0-----:R-:W-:Y:S01]  /*35c00*/  IMAD.MOV.U32 R6, RZ, RZ, R22 ;  /* 0x000000ffff067224 */ /* 0x001fe200078e0016 */
[----:B------:R-:W-:Y:S01]  /*35c10*/  IADD3 R22, P4, R43, R10, RZ ;  /* 0x0000000a2b167210 */ /* 0x000fe20007f9e0ff */
[----:B------:R-:W-:-:S03]  /*35c20*/  IMAD.MOV.U32 R7, RZ, RZ, R23 ;  /* 0x000000ffff077224 */ /* 0x000fc600078e0017 */
[----:B------:R-:W-:Y:S02]  /*35c30*/  LEA.HI.X.SX32 R23, R43, R0, 0x1, P4 ;  /* 0x000000002b177211 */ /* 0x000fe400020f0eff */
[----:B------:R-:W-:-:S04]  /*35c40*/  IADD3 R24, P4, R40, R10, RZ ;  /* 0x0000000a28187210 */ /* 0x000fc80007f9e0ff */
        /* <DEDUP_REMOVED lines=73> */
[----:B------:R-:W-:Y:S02]  /*360e0*/  IADD3 R222, P4, R223, R10, RZ ;  /* 0x0000000adfde7210 */ /* 0x000fe40007f9e0ff */
[----:B------:R-:W-:Y:S02]  /*360f0*/  LOP3.LUT P5, RZ, R3, 0x4000, RZ, 0xc0, !PT ;  /* 0x0000400003ff7812 */ /* 0x000fe400078ac0ff */
[----:B------:R-:W-:Y:S02]  /*36100*/  LEA.HI.X.SX32 R223, R223, R0, 0x1, P4 ;  /* 0x00000000dfdf7211 */ /* 0x000fe400020f0eff */
[----:B------:R-:W-:-:S04]  /*36110*/  IADD3 R224, P4, R225, R10, RZ ;  /* 0x0000000ae1e07210 */ /* 0x000fc80007f9e0ff */
[----:B------:R-:W-:Y:S02]  /*36120*/  LEA.HI.X.SX32 R225, R225, R0, 0x1, P4 ;  /* 0x00000000e1e17211 */ /* 0x000fe400020f0eff */
[C---:B------:R-:W-:Y:S02]  /*36130*/  IADD3 R226, P4, R227.reuse, R10, RZ ;  /* 0x0000000ae3e27210 */ /* 0x040fe40007f9e0ff */
[----:B------:R-:W-:Y:S02]  /*36140*/  LOP3.LUT R250, R250, 0xffffffef, RZ, 0xc0, !PT ;  /* 0xffffffeffafa7812 */ /* 0x000fe400078ec0ff */
[----:B------:R-:W-:Y:S02]  /*36150*/  LEA.HI.X.SX32 R227, R227, R0, 0x1, P4 ;  /* 0x00000000e3e37211 */ /* 0x000fe400020f0eff */
[----:B------:R-:W-:Y:S02]  /*36160*/  IADD3 R228, P4, R229, R10, RZ ;  /* 0x0000000ae5e47210 */ /* 0x000fe40007f9e0ff */
[----:B------:R-:W-:-:S02]  /*36170*/  @P5 LOP3.LUT R250, R250, 0x10, RZ, 0xfc, !PT ;  /* 0x00000010fafa5812 */ /* 0x000fc400078efcff */
        /* <DEDUP_REMOVED lines=22> */
[----:B------:R-:W-:-:S05]  /*362e0*/  PRMT R252, R177, 0x7771, RZ ;  /* 0x00007771b1fc7816 */ /* 0x000fca00000000ff */
[----:B------:R0:W-:Y:S01]  /*362f0*/  @P5 STG.E.U8 desc[UR32][R158.64], R252 ;  /* 0x000000fc9e005986 */ /* 0x0001e2000c101120 */
[----:B------:R-:W-:Y:S02]  /*36300*/  LOP3.LUT P5, RZ, R250, 0x40, RZ, 0xc0, !PT ;  /* 0x00000040faff7812 */ /* 0x000fe400078ac0ff */
[----:B0-----:R-:W-:-:S11]  /*36310*/  PRMT R252, R178, 0x7770, RZ ;  /* 0x00007770b2fc7816 */ /* 0x001fd600000000ff */
[----:B------:R0:W-:Y:S01]  /*36320*/  @P5 STG.E.U8 desc[UR32][R156.64], R252 ;  /* 0x000000fc9c005986 */ /* 0x0001e2000c101120 */
[----:B------:R-:W-:Y:S02]  /*36330*/  LOP3.LUT P5, RZ, R250, 0x20, RZ, 0xc0, !PT ;  /* 0x00000020faff7812 */ /* 0x000fe400078ac0ff */
[----:B------:R-:W-:Y:S02]  /*36340*/  LOP3.LUT P4, RZ, R3, 0x2000, RZ, 0xc0, !PT ;  /* 0x0000200003ff7812 */ /* 0x000fe4000788c0ff */
[----:B0-----:R-:W-:-:S09]  /*36350*/  PRMT R252, R178, 0x7771, RZ ;  /* 0x00007771b2fc7816 */ /* 0x001fd200000000ff */
[----:B------:R0:W-:Y:S01]  /*36360*/  @P5 STG.E.U8 desc[UR32][R162.64], R252 ;  /* 0x000000fca2005986 */ /* 0x0001e2000c101120 */
[----:B------:R-:W-:Y:S02]  /*36370*/  LOP3.LUT P5, RZ, R250, 0x10, RZ, 0xc0, !PT ;  /* 0x00000010faff7812 */ /* 0x000fe400078ac0ff */
[C---:B------:R-:W-:Y:S02]  /*36380*/  LOP3.LUT P6, RZ, R3.reuse, 0x8000, RZ, 0xc0, !PT ;  /* 0x0000800003ff7812 */ /* 0x040fe400078cc0ff */
[----:B------:R-:W-:Y:S02]  /*36390*/  LOP3.LUT P0, RZ, R3, 0x10000, RZ, 0xc0, !PT ;  /* 0x0001000003ff7812 */ /* 0x000fe4000780c0ff */
[----:B0-----:R-:W-:-:S05]  /*363a0*/  PRMT R252, R179, 0x7770, RZ ;  /* 0x00007770b3fc7816 */ /* 0x001fca00000000ff */
[----:B------:R0:W-:Y:S01]  /*363b0*/  @P4 STG.E.U8 desc[UR32][R160.64], R252 ;  /* 0x000000fca0004986 */ /* 0x0001e2000c101120 */
[C---:B------:R-:W-:Y:S02]  /*363c0*/  LOP3.LUT P1, RZ, R3.reuse, 0x20000, RZ, 0xc0, !PT ;  /* 0x0002000003ff7812 */ /* 0x040fe4000782c0ff */
[----:B------:R-:W-:Y:S02]  /*363d0*/  LOP3.LUT P2, RZ, R3, 0x40000, RZ, 0xc0, !PT ;  /* 0x0004000003ff7812 */ /* 0x000fe4000784c0ff */
[----:B0-----:R-:W-:-:S05]  /*363e0*/  PRMT R252, R179, 0x7771, RZ ;  /* 0x00007771b3fc7816 */ /* 0x001fca00000000ff */
[----:B------:R0:W-:Y:S02]  /*363f0*/  @P5 STG.E.U8 desc[UR32][R166.64], R252 ;  /* 0x000000fca6005986 */ /* 0x0001e4000c101120 */
[C---:B0-----:R-:W-:Y:S02]  /*36400*/  PRMT R252, R176.reuse, 0x7772, RZ ;  /* 0x00007772b0fc7816 */ /* 0x041fe400000000ff */
[----:B------:R-:W-:-:S03]  /*36410*/  PRMT R176, R176, 0x7773, RZ ;  /* 0x00007773b0b07816 */ /* 0x000fc600000000ff */
[----:B------:R-:W-:Y:S04]  /*36420*/  @P6 STG.E.U8 desc[UR32][R6.64], R252 ;  /* 0x000000fc06006986 */ /* 0x000fe8000c101120 */
[----:B------:R0:W-:Y:S02]  /*36430*/  @P0 STG.E.U8 desc[UR32][R164.64], R176 ;  /* 0x000000b0a4000986 */ /* 0x0001e4000c101120 */
[C---:B0-----:R-:W-:Y:S02]  /*36440*/  PRMT R176, R177.reuse, 0x7772, RZ ;  /* 0x00007772b1b07816 */ /* 0x041fe400000000ff */
[----:B------:R-:W-:-:S03]  /*36450*/  PRMT R177, R177, 0x7773, RZ ;  /* 0x00007773b1b17816 */ /* 0x000fc600000000ff */
[----:B------:R-:W-:Y:S04]  /*36460*/  @P1 STG.E.U8 desc[UR32][R170.64], R176 ;  /* 0x000000b0aa001986 */ /* 0x000fe8000c101120 */
[----:B------:R0:W-:Y:S04]  /*36470*/  @P2 STG.E.U8 desc[UR32][R4.64], R177 ;  /* 0x000000b104002986 */ /* 0x0001e8000c101120 */
[----:B0-----:R-:W3:Y:S01]  /*36480*/  LDL.LU.64 R4, [R1+0x11a0] ;  /* 0x0011a00001047983 */ /* 0x001ee20000300a00 */
[C---:B------:R-:W-:Y:S02]  /*36490*/  LOP3.LUT P3, RZ, R3.reuse, 0x80000, RZ, 0xc0, !PT ;  /* 0x0008000003ff7812 */ /* 0x040fe4000786c0ff */
[----:B------:R-:W-:-:S02]  /*364a0*/  LOP3.LUT P0, RZ, R3, 0x100000, RZ, 0xc0, !PT ;  /* 0x0010000003ff7812 */ /* 0x000fc4000780c0ff */
[C---:B------:R-:W-:Y:S02]  /*364b0*/  PRMT R176, R178.reuse, 0x7772, RZ ;  /* 0x00007772b2b07816 */ /* 0x040fe400000000ff */
[----:B------:R-:W-:-:S07]  /*364c0*/  PRMT R178, R178, 0x7773, RZ ;  /* 0x00007773b2b27816 */ /* 0x000fce00000000ff */
[----:B--2---:R0:W-:Y:S04]  /*364d0*/  @P3 STG.E.U8 desc[UR32][R168.64], R176 ;  /* 0x000000b0a8003986 */ /* 0x0041e8000c101120 */
[----:B------:R1:W-:Y:S04]  /*364e0*/  @P0 STG.E.U8 desc[UR32][R172.64], R178 ;  /* 0x000000b2ac000986 */ /* 0x0003e8000c101120 */
[----:B0-----:R-:W2:Y:S04]  /*364f0*/  LDL.LU.64 R168, [R1+0xaa8] ;  /* 0x000aa80001a87983 */ /* 0x001ea80000300a00 */
[----:B------:R-:W4:Y:S04]  /*36500*/  LDL.LU.64 R160, [R1+0xaa0] ;  /* 0x000aa00001a07983 */ /* 0x000f280000300a00 */
[----:B------:R-:W4:Y:S04]  /*36510*/  LDL.LU.64 R166, [R1+0xa98] ;  /* 0x000a980001a67983 */ /* 0x000f280000300a00 */
[----:B------:R-:W4:Y:S04]  /*36520*/  LDL.LU.64 R6, [R1+0xa90] ;  /* 0x000a900001067983 */ /* 0x000f280000300a00 */
[----:B------:R-:W4:Y:S04]  /*36530*/  LDL.LU.64 R164, [R1+0xa88] ;  /* 0x000a880001a47983 */ /* 0x000f280000300a00 */
[----:B-1----:R-:W4:Y:S01]  /*36540*/  LDL.LU.64 R172, [R1+0x1198] ;  /* 0x0011980001ac7983 */ /* 0x002f220000300a00 */
[----:B------:R-:W-:-:S02]  /*36550*/  LOP3.LUT R0, R0, 0xefffffff, RZ, 0xc0, !PT ;  /* 0xefffffff00007812 */ /* 0x000fc400078ec0ff */
[----:B------:R-:W-:Y:S01]  /*36560*/  LOP3.LUT R250, R250, 0xfffffffe, RZ, 0xc0, !PT ;  /* 0xfffffffefafa7812 */ /* 0x000fe200078ec0ff */
[----:B------:R-:W4:Y:S01]  /*36570*/  LDL.LU.64 R152, [R1+0xa78] ;  /* 0x000a780001987983 */ /* 0x000f220000300a00 */
[C---:B------:R-:W-:Y:S02]  /*36580*/  LOP3.LUT P1, RZ, R3.reuse, 0x200000, RZ, 0xc0, !PT ;  /* 0x0020000003ff7812 */ /* 0x040fe4000782c0ff */
[C---:B------:R-:W-:Y:S01]  /*36590*/  LOP3.LUT P2, RZ, R3.reuse, 0x400000, RZ, 0xc0, !PT ;  /* 0x0040000003ff7812 */ /* 0x040fe2000784c0ff */
[----:B------:R-:W4:Y:S01]  /*365a0*/  LDL.LU.64 R170, [R1+0xa70] ;  /* 0x000a700001aa7983 */ /* 0x000f220000300a00 */
[----:B------:R-:W-:Y:S02]  /*365b0*/  LOP3.LUT P3, RZ, R3, 0x800000, RZ, 0xc0, !PT ;  /* 0x0080000003ff7812 */ /* 0x000fe4000786c0ff */
[C---:B------:R-:W-:Y:S02]  /*365c0*/  PRMT R176, R179.reuse, 0x7772, RZ ;  /* 0x00007772b3b07816 */ /* 0x040fe400000000ff */
[----:B------:R-:W-:-:S02]  /*365d0*/  PRMT R179, R179, 0x7773, RZ ;  /* 0x00007773b3b37816 */ /* 0x000fc400000000ff */
[----:B---3--:R-:W-:-:S13]  /*365e0*/  LOP3.LUT P4, RZ, R5, 0x1, RZ, 0xc0, !PT ;  /* 0x0000000105ff7812 */ /* 0x008fda000788c0ff */
[----:B------:R-:W-:Y:S02]  /*365f0*/  @P4 LOP3.LUT R0, R0, 0x10000000, RZ, 0xfc, !PT ;  /* 0x1000000000004812 */ /* 0x000fe400078efcff */
[----:B------:R-:W-:Y:S02]  /*36600*/  LOP3.LUT P4, RZ, R3, 0x80000000, RZ, 0xc0, !PT ;  /* 0x8000000003ff7812 */ /* 0x000fe4000788c0ff */
[----:B------:R-:W-:-:S11]  /*36610*/  LOP3.LUT R0, R0, 0xdfffffff, RZ, 0xc0, !PT ;  /* 0xdfffffff00007812 */ /* 0x000fd600078ec0ff */
[----:B------:R-:W-:Y:S02]  /*36620*/  @P4 LOP3.LUT R0, R0, 0x20000000, RZ, 0xfc, !PT ;  /* 0x2000000000004812 */ /* 0x000fe400078efcff */
[----:B------:R-:W-:Y:S02]  /*36630*/  LOP3.LUT P4, RZ, R3, 0x40000000, RZ, 0xc0, !PT ;  /* 0x4000000003ff7812 */ /* 0x000fe4000788c0ff */
[----:B------:R-:W-:-:S11]  /*36640*/  LOP3.LUT R0, R0, 0xbfffffff, RZ, 0xc0, !PT ;  /* 0xbfffffff00007812 */ /* 0x000fd600078ec0ff */
[----:B------:R-:W-:Y:S02]  /*36650*/  @P4 LOP3.LUT R0, R0, 0x40000000, RZ, 0xfc, !PT ;  /* 0x4000000000004812 */ /* 0x000fe400078efcff */
[----:B------:R-:W-:Y:S02]  /*36660*/  LOP3.LUT P4, RZ, R3, 0x20000000, RZ, 0xc0, !PT ;  /* 0x2000000003ff7812 */ /* 0x000fe4000788c0ff */
[----:B------:R-:W-:-:S11]  /*36670*/  LOP3.LUT R0, R0, 0x7fffffff, RZ, 0xc0, !PT ;  /* 0x7fffffff00007812 */ /* 0x000fd600078ec0ff */
[----:B------:R-:W-:Y:S02]  /*36680*/  @P4 LOP3.LUT R0, R0, 0x80000000, RZ, 0xfc, !PT ;  /* 0x8000000000004812 */ /* 0x000fe400078efcff */
[----:B------:R-:W-:-:S13]  /*36690*/  LOP3.LUT P4, RZ, R3, 0x10000000, RZ, 0xc0, !PT ;  /* 0x1000000003ff7812 */ /* 0x000fda000788c0ff */
        /* <DEDUP_REMOVED lines=8> */
[----:B------:R-:W-:Y:S01]  /*36720*/  LOP3.LUT R250, R250, 0xfffffff7, RZ, 0xc0, !PT ;  /* 0xfffffff7fafa7812 */ /* 0x000fe200078ec0ff */
[----:B--2---:R4:W-:Y:S10]  /*36730*/  @P1 STG.E.U8 desc[UR32][R168.64], R176 ;  /* 0x000000b0a8001986 */ /* 0x0049f4000c101120 */
[----:B------:R-:W-:-:S02]  /*36740*/  @P4 LOP3.LUT R250, R250, 0x8, RZ, 0xfc, !PT ;  /* 0x00000008fafa4812 */ /* 0x000fc400078efcff */
[----:B------:R-:W-:Y:S02]  /*36750*/  LOP3.LUT P4, RZ, R3, 0x1000000, RZ, 0xc0, !PT ;  /* 0x0100000003ff7812 */ /* 0x000fe4000788c0ff */
[C---:B----4-:R-:W-:Y:S01]  /*36760*/  PRMT R176, R172.reuse, 0x7770, RZ ;  /* 0x00007770acb07816 */ /* 0x050fe200000000ff */
[----:B------:R0:W-:Y:S04]  /*36770*/  @P2 STG.E.U8 desc[UR32][R160.64], R179 ;  /* 0x000000b3a0002986 */ /* 0x0001e8000c101120 */
[----:B------:R1:W-:Y:S04]  /*36780*/  @P3 STG.E.U8 desc[UR32][R166.64], R176 ;  /* 0x000000b0a6003986 */ /* 0x0003e8000c101120 */
[----:B------:R-:W2:Y:S04]  /*36790*/  LDL.LU.64 R168, [R1+0xa68] ;  /* 0x000a680001a87983 */ /* 0x000ea80000300a00 */
[----:B0-----:R-:W3:Y:S01]  /*367a0*/  LDL.LU.64 R178, [R1+0xa60] ;  /* 0x000a600001b27983 */ /* 0x001ee20000300a00 */
[----:B-1----:R-:W-:-:S03]  /*367b0*/  PRMT R176, R172, 0x7771, RZ ;  /* 0x00007771acb07816 */ /* 0x002fc600000000ff */
[----:B------:R-:W4:Y:S04]  /*367c0*/  LDL.LU.64 R158, [R1+0xa58] ;  /* 0x000a5800019e7983 */ /* 0x000f280000300a00 */
[----:B------:R0:W-:Y:S01]  /*367d0*/  @P4 STG.E.U8 desc[UR32][R6.64], R176 ;  /* 0x000000b006004986 */ /* 0x0001e2000c101120 */
[----:B------:R-:W-:-:S03]  /*367e0*/  LOP3.LUT P4, RZ, R250, 0x8, RZ, 0xc0, !PT ;  /* 0x00000008faff7812 */ /* 0x000fc6000788c0ff */
[----:B------:R-:W4:Y:S04]  /*367f0*/  LDL.LU.64 R156, [R1+0xa50] ;  /* 0x000a5000019c7983 */ /* 0x000f280000300a00 */
[----:B------:R-:W4:Y:S01]  /*36800*/  LDL.LU.64 R162, [R1+0xa48] ;  /* 0x000a480001a27983 */ /* 0x000f220000300a00 */
[----:B0-----:R-:W-:-:S03]  /*36810*/  PRMT R176, R173, 0x7770, RZ ;  /* 0x00007770adb07816 */ /* 0x001fc600000000ff */
[----:B------:R-:W4:Y:S04]  /*36820*/  LDL.LU.64 R160, [R1+0xa40] ;  /* 0x000a400001a07983 */ /* 0x000f280000300a00 */
[----:B------:R0:W-:Y:S01]  /*36830*/  @P4 STG.E.U8 desc[UR32][R164.64], R176 ;  /* 0x000000b0a4004986 */ /* 0x0001e2000c101120 */
[----:B------:R-:W-:-:S03]  /*36840*/  LOP3.LUT P4, RZ, R250, 0x4, RZ, 0xc0, !PT ;  /* 0x00000004faff7812 */ /* 0x000fc6000788c0ff */
[----:B------:R-:W4:Y:S04]  /*36850*/  LDL.LU.64 R166, [R1+0xa38] ;  /* 0x000a380001a67983 */ /* 0x000f280000300a00 */
[----:B------:R-:W4:Y:S01]  /*36860*/  LDL.LU.64 R6, [R1+0xa30] ;  /* 0x000a300001067983 */ /* 0x000f220000300a00 */
[----:B0-----:R-:W-:-:S03]  /*36870*/  PRMT R176, R173, 0x7771, RZ ;  /* 0x00007771adb07816 */ /* 0x001fc600000000ff */
[----:B------:R-:W4:Y:S04]  /*36880*/  LDL.LU.64 R164, [R1+0xa28] ;  /* 0x000a280001a47983 */ /* 0x000f280000300a00 */
[----:B------:R0:W-:Y:S04]  /*36890*/  @P4 STG.E.U8 desc[UR32][R174.64], R176 ;  /* 0x000000b0ae004986 */ /* 0x0001e8000c101120 */
[----:B0-----:R-:W2:Y:S01]  /*368a0*/  LDL.LU.64 R174, [R1+0x1190] ;  /* 0x0011900001ae7983 */ /* 0x001ea20000300a00 */
[----:B------:R-:W-:Y:S02]  /*368b0*/  LOP3.LUT P4, RZ, R250, 0x2, RZ, 0xc0, !PT ;  /* 0x00000002faff7812 */ /* 0x000fe4000788c0ff */
[----:B--2---:R-:W-:-:S11]  /*368c0*/  PRMT R176, R174, 0x7770, RZ ;  /* 0x00007770aeb07816 */ /* 0x004fd600000000ff */
[----:B------:R0:W-:Y:S01]  /*368d0*/  @P4 STG.E.U8 desc[UR32][R152.64], R176 ;  /* 0x000000b098004986 */ /* 0x0001e2000c101120 */
[----:B------:R-:W-:Y:S02]  /*368e0*/  LOP3.LUT P4, RZ, R250, 0x1, RZ, 0xc0, !PT ;  /* 0x00000001faff7812 */ /* 0x000fe4000788c0ff */
[----:B0-----:R-:W-:Y:S01]  /*368f0*/  PRMT R176, R174, 0x7771, RZ ;  /* 0x00007771aeb07816 */ /* 0x001fe200000000ff */
[----:B------:R-:W2:Y:S10]  /*36900*/  LDL.LU.64 R152, [R1+0x1188] ;  /* 0x0011880001987983 */ /* 0x000eb40000300a00 */
[----:B------:R0:W-:Y:S01]  /*36910*/  @P4 STG.E.U8 desc[UR32][R170.64], R176 ;  /* 0x000000b0aa004986 */ /* 0x0001e2000c101120 */
[----:B------:R-:W-:-:S02]  /*36920*/  LOP3.LUT P4, RZ, R0, 0x80000000, RZ, 0xc0, !PT ;  /* 0x8000000000ff7812 */ /* 0x000fc4000788c0ff */
[----:B0-----:R-:W-:Y:S01]  /*36930*/  PRMT R176, R175, 0x7770, RZ ;  /* 0x00007770afb07816 */ /* 0x001fe200000000ff */
[----:B------:R-:W2:Y:S10]  /*36940*/  LDL.LU.64 R170, [R1+0x1180] ;  /* 0x0011800001aa7983 */ /* 0x000eb40000300a00 */
[----:B------:R0:W-:Y:S04]  /*36950*/  @P4 STG.E.U8 desc[UR32][R168.64], R176 ;  /* 0x000000b0a8004986 */ /* 0x0001e8000c101120 */
[----:B0-----:R-:W2:Y:S01]  /*36960*/  LDL.LU.64 R168, [R1+0x1178] ;  /* 0x0011780001a87983 */ /* 0x001ea20000300a00 */
[----:B------:R-:W-:-:S02]  /*36970*/  LOP3.LUT P4, RZ, R0, 0x40000000, RZ, 0xc0, !PT ;  /* 0x4000000000ff7812 */ /* 0x000fc4000788c0ff */
[----:B------:R-:W-:-:S11]  /*36980*/  PRMT R176, R175, 0x7771, RZ ;  /* 0x00007771afb07816 */ /* 0x000fd600000000ff */
[----:B---3--:R0:W-:Y:S01]  /*36990*/  @P4 STG.E.U8 desc[UR32][R178.64], R176 ;  /* 0x000000b0b2004986 */ /* 0x0081e2000c101120 */
[----:B------:R-:W-:Y:S02]  /*369a0*/  LOP3.LUT P4, RZ, R0, 0x20000000, RZ, 0xc0, !PT ;  /* 0x2000000000ff7812 */ /* 0x000fe4000788c0ff */
[----:B0-----:R-:W-:-:S11]  /*369b0*/  PRMT R176, R172, 0x7772, RZ ;  /* 0x00007772acb07816 */ /* 0x001fd600000000ff */
[----:B----4-:R-:W-:Y:S01]  /*369c0*/  @P4 STG.E.U8 desc[UR32][R158.64], R176 ;  /* 0x000000b09e004986 */ /* 0x010fe2000c101120 */
[----:B------:R-:W-:Y:S02]  /*369d0*/  LOP3.LUT P4, RZ, R0, 0x10000000, RZ, 0xc0, !PT ;  /* 0x1000000000ff7812 */ /* 0x000fe4000788c0ff */
[C---:B------:R-:W-:Y:S02]  /*369e0*/  LOP3.LUT P5, RZ, R5.reuse, 0x2, RZ, 0xc0, !PT ;  /* 0x0000000205ff7812 */ /* 0x040fe400078ac0ff */
[----:B------:R-:W-:Y:S02]  /*369f0*/  PRMT R172, R172, 0x7773, RZ ;  /* 0x00007773acac7816 */ /* 0x000fe400000000ff */
[C---:B------:R-:W-:Y:S02]  /*36a00*/  LOP3.LUT P6, RZ, R5.reuse, 0x4, RZ, 0xc0, !PT ;  /* 0x0000000405ff7812 */ /* 0x040fe400078cc0ff */
[----:B------:R-:W-:-:S05]  /*36a10*/  LOP3.LUT P0, RZ, R5, 0x8, RZ, 0xc0, !PT ;  /* 0x0000000805ff7812 */ /* 0x000fca000780c0ff */
[----:B------:R0:W-:Y:S01]  /*36a20*/  @P4 STG.E.U8 desc[UR32][R156.64], R172 ;  /* 0x000000ac9c004986 */ /* 0x0001e2000c101120 */
[C---:B------:R-:W-:Y:S02]  /*36a30*/  LOP3.LUT P1, RZ, R5.reuse, 0x10, RZ, 0xc0, !PT ;  /* 0x0000001005ff7812 */ /* 0x040fe4000782c0ff */
[C---:B------:R-:W-:Y:S02]  /*36a40*/  LOP3.LUT P2, RZ, R5.reuse, 0x20, RZ, 0xc0, !PT ;  /* 0x0000002005ff7812 */ /* 0x040fe4000784c0ff */
[----:B------:R-:W-:Y:S02]  /*36a50*/  LOP3.LUT P3, RZ, R5, 0x40, RZ, 0xc0, !PT ;  /* 0x0000004005ff7812 */ /* 0x000fe4000786c0ff */
[C---:B0-----:R-:W-:Y:S02]  /*36a60*/  PRMT R172, R173.reuse, 0x7772, RZ ;  /* 0x00007772adac7816 */ /* 0x041fe400000000ff */
[----:B------:R-:W-:-:S03]  /*36a70*/  PRMT R173, R173, 0x7773, RZ ;  /* 0x00007773adad7816 */ /* 0x000fc600000000ff */
[----:B------:R0:W-:Y:S04]  /*36a80*/  @P5 STG.E.U8 desc[UR32][R162.64], R172 ;  /* 0x000000aca2005986 */ /* 0x0001e8000c101120 */
[----:B------:R-:W-:Y:S01]  /*36a90*/  @P6 STG.E.U8 desc[UR32][R160.64], R173 ;  /* 0x000000ada0006986 */ /* 0x000fe2000c101120 */
[C---:B0-----:R-:W-:Y:S02]  /*36aa0*/  PRMT R172, R174.reuse, 0x7772, RZ ;  /* 0x00007772aeac7816 */ /* 0x041fe400000000ff */
[----:B------:R-:W-:-:S03]  /*36ab0*/  PRMT R174, R174, 0x7773, RZ ;  /* 0x00007773aeae7816 */ /* 0x000fc600000000ff */
[----:B------:R0:W-:Y:S04]  /*36ac0*/  @P0 STG.E.U8 desc[UR32][R166.64], R172 ;  /* 0x000000aca6000986 */ /* 0x0001e8000c101120 */
[----:B------:R-:W-:Y:S01]  /*36ad0*/  @P1 STG.E.U8 desc[UR32][R6.64], R174 ;  /* 0x000000ae06001986 */ /* 0x000fe2000c101120 */
[C---:B0-----:R-:W-:Y:S02]  /*36ae0*/  PRMT R172, R175.reuse, 0x7772, RZ ;  /* 0x00007772afac7816 */ /* 0x041fe400000000ff */
[----:B------:R-:W-:-:S03]  /*36af0*/  PRMT R175, R175, 0x7773, RZ ;  /* 0x00007773afaf7816 */ /* 0x000fc600000000ff */
[----:B------:R-:W-:Y:S04]  /*36b00*/  @P2 STG.E.U8 desc[UR32][R164.64], R172 ;  /* 0x000000aca4002986 */ /* 0x000fe8000c101120 */
[----:B--2---:R0:W-:Y:S04]  /*36b10*/  @P3 STG.E.U8 desc[UR32][R168.64], R175 ;  /* 0x000000afa8003986 */ /* 0x0041e8000c101120 */
[----:B0-----:R-:W2:Y:S04]  /*36b20*/  LDL.LU.64 R168, [R1+0x1170] ;  /* 0x0011700001a87983 */ /* 0x001ea80000300a00 */
[----:B------:R-:W3:Y:S01]  /*36b30*/  LDL.LU.64 R164, [R1+0xa18] ;  /* 0x000a180001a47983 */ /* 0x000ee20000300a00 */
[----:B------:R-:W-:-:S02]  /*36b40*/  LOP3.LUT P0, RZ, R5, 0x80, RZ, 0xc0, !PT ;  /* 0x0000008005ff7812 */ /* 0x000fc4000780c0ff */
[C---:B------:R-:W-:Y:S01]  /*36b50*/  LOP3.LUT P1, RZ, R5.reuse, 0x100, RZ, 0xc0, !PT ;  /* 0x0000010005ff7812 */ /* 0x040fe2000782c0ff */
[----:B------:R-:W4:Y:S04]  /*36b60*/  LDL.LU.64 R156, [R1+0xa08] ;  /* 0x000a0800019c7983 */ /* 0x000f280000300a00 */
[----:B------:R-:W4:Y:S04]  /*36b70*/  LDL.LU.64 R162, [R1+0xa00] ;  /* 0x000a000001a27983 */ /* 0x000f280000300a00 */
[----:B------:R-:W4:Y:S04]  /*36b80*/  LDL.LU.64 R160, [R1+0x9f8] ;  /* 0x0009f80001a07983 */ /* 0x000f280000300a00 */
[----:B------:R-:W4:Y:S04]  /*36b90*/  LDL.LU.64 R158, [R1+0x9f0] ;  /* 0x0009f000019e7983 */ /* 0x000f280000300a00 */
[----:B------:R-:W4:Y:S04]  /*36ba0*/  LDL.LU.64 R166, [R1+0x9e8] ;  /* 0x0009e80001a67983 */ /* 0x000f280000300a00 */
[----:B------:R-:W4:Y:S01]  /*36bb0*/  LDL.LU.64 R6, [R1+0x9e0] ;  /* 0x0009e00001067983 */ /* 0x000f220000300a00 */
[----:B------:R-:W-:-:S02]  /*36bc0*/  LOP3.LUT P4, RZ, R5, 0x80000, RZ, 0xc0, !PT ;  /* 0x0008000005ff7812 */ /* 0x000fc4000788c0ff */
[----:B------:R-:W-:-:S11]  /*36bd0*/  LOP3.LUT R0, R0, 0xffefffff, RZ, 0xc0, !PT ;  /* 0xffefffff00007812 */ /* 0x000fd600078ec0ff */
[----:B------:R-:W-:Y:S02]  /*36be0*/  @P4 LOP3.LUT R0, R0, 0x100000, RZ, 0xfc, !PT ;  /* 0x0010000000004812 */ /* 0x000fe400078efcff */
[----:B------:R-:W-:Y:S02]  /*36bf0*/  LOP3.LUT P4, RZ, R5, 0x40000, RZ, 0xc0, !PT ;  /* 0x0004000005ff7812 */ /* 0x000fe4000788c0ff */
[----:B------:R-:W-:-:S11]  /*36c00*/  LOP3.LUT R0, R0, 0xffdfffff, RZ, 0xc0, !PT ;  /* 0xffdfffff00007812 */ /* 0x000fd600078ec0ff */
[----:B------:R-:W-:Y:S02]  /*36c10*/  @P4 LOP3.LUT R0, R0, 0x200000, RZ, 0xfc, !PT ;  /* 0x0020000000004812 */ /* 0x000fe400078efcff */
[----:B------:R-:W-:Y:S02]  /*36c20*/  LOP3.LUT P4, RZ, R5, 0x20000, RZ, 0xc0, !PT ;  /* 0x0002000005ff7812 */ /* 0x000fe4000788c0ff */
[----:B------:R-:W-:Y:S02]  /*36c30*/  LOP3.LUT R0, R0, 0xffbfffff, RZ, 0xc0, !PT ;  /* 0xffbfffff00007812 */ /* 0x000fe400078ec0ff */
[----:B--2---:R-:W-:-:S05]  /*36c40*/  PRMT R172, R168, 0x7770, RZ ;  /* 0x00007770a8ac7816 */ /* 0x004fca00000000ff */
[----:B---3--:R0:W-:Y:S02]  /*36c50*/  @P0 STG.E.U8 desc[UR32][R164.64], R172 ;  /* 0x000000aca4000986 */ /* 0x0081e4000c101120 */
[----:B0-----:R-:W-:Y:S02]  /*36c60*/  PRMT R172, R168, 0x7771, RZ ;  /* 0x00007771a8ac7816 */ /* 0x001fe400000000ff */
[----:B------:R-:W2:Y:S04]  /*36c70*/  LDL.LU.64 R164, [R1+0x9d8] ;  /* 0x0009d80001a47983 */ /* 0x000ea80000300a00 */
[----:B------:R0:W-:Y:S04]  /*36c80*/  @P1 STG.E.U8 desc[UR32][R170.64], R172 ;  /* 0x000000acaa001986 */ /* 0x0001e8000c101120 */
[----:B0-----:R-:W3:Y:S01]  /*36c90*/  LDL.LU.64 R170, [R1+0x1168] ;  /* 0x0011680001aa7983 */ /* 0x001ee20000300a00 */
[----:B------:R-:W-:-:S02]  /*36ca0*/  @P4 LOP3.LUT R0, R0, 0x400000, RZ, 0xfc, !PT ;  /* 0x0040000000004812 */ /* 0x000fc400078efcff */
[C---:B------:R-:W-:Y:S01]  /*36cb0*/  LOP3.LUT P4, RZ, R5.reuse, 0x10000, RZ, 0xc0, !PT ;  /* 0x0001000005ff7812 */ /* 0x040fe2000788c0ff */
[----:B------:R-:W2:Y:S01]  /*36cc0*/  LDL.LU.64 R174, [R1+0x9c0] ;  /* 0x0009c00001ae7983 */ /* 0x000ea20000300a00 */
[----:B------:R-:W-:Y:S02]  /*36cd0*/  LOP3.LUT R0, R0, 0xff7fffff, RZ, 0xc0, !PT ;  /* 0xff7fffff00007812 */ /* 0x000fe400078ec0ff */
[C---:B------:R-:W-:Y:S01]  /*36ce0*/  LOP3.LUT P2, RZ, R5.reuse, 0x200, RZ, 0xc0, !PT ;  /* 0x0000020005ff7812 */ /* 0x040fe2000784c0ff */
[----:B------:R-:W2:Y:S01]  /*36cf0*/  LDL.LU.64 R176, [R1+0x9b8] ;  /* 0x0009b80001b07983 */ /* 0x000ea20000300a00 */
[----:B------:R-:W-:Y:S02]  /*36d00*/  LOP3.LUT P3, RZ, R5, 0x400, RZ, 0xc0, !PT ;  /* 0x0000040005ff7812 */ /* 0x000fe4000786c0ff */
[----:B------:R-:W-:Y:S01]  /*36d10*/  PRMT R172, R169, 0x7770, RZ ;  /* 0x00007770a9ac7816 */ /* 0x000fe200000000ff */
[----:B------:R-:W2:Y:S04]  /*36d20*/  LDL.LU.64 R178, [R1+0x9b0] ;  /* 0x0009b00001b27983 */ /* 0x000ea80000300a00 */
[----:B------:R-:W-:-:S02]  /*36d30*/  @P4 LOP3.LUT R0, R0, 0x800000, RZ, 0xfc, !PT ;  /* 0x0080000000004812 */ /* 0x000fc400078efcff */
        /* <DEDUP_REMOVED lines=11> */
[----:B----4-:R0:W-:Y:S10]  /*36df0*/  @P2 STG.E.U8 desc[UR32][R156.64], R172 ;  /* 0x000000ac9c002986 */ /* 0x0101f4000c101120 */
[----:B------:R-:W-:-:S02]  /*36e00*/  @P4 LOP3.LUT R0, R0, 0x8000000, RZ, 0xfc, !PT ;  /* 0x0800000000004812 */ /* 0x000fc400078efcff */
[----:B------:R-:W-:Y:S01]  /*36e10*/  LOP3.LUT P4, RZ, R5, 0x800, RZ, 0xc0, !PT ;  /* 0x0000080005ff7812 */ /* 0x000fe2000788c0ff */
[----:B0-----:R-:W4:Y:S01]  /*36e20*/  LDL.LU.64 R156, [R1+0x9a8] ;  /* 0x0009a800019c7983 */ /* 0x001f220000300a00 */
[----:B------:R-:W-:-:S05]  /*36e30*/  PRMT R172, R169, 0x7771, RZ ;  /* 0x00007771a9ac7816 */ /* 0x000fca00000000ff */
[----:B------:R0:W-:Y:S04]  /*36e40*/  @P3 STG.E.U8 desc[UR32][R162.64], R172 ;  /* 0x000000aca2003986 */ /* 0x0001e8000c101120 */
[----:B0-----:R-:W4:Y:S01]  /*36e50*/  LDL.LU.64 R162, [R1+0x9a0] ;  /* 0x0009a00001a27983 */ /* 0x001f220000300a00 */
[----:B---3--:R-:W-:-:S05]  /*36e60*/  PRMT R172, R170, 0x7770, RZ ;  /* 0x00007770aaac7816 */ /* 0x008fca00000000ff */
[----:B------:R0:W-:Y:S01]  /*36e70*/  @P4 STG.E.U8 desc[UR32][R160.64], R172 ;  /* 0x000000aca0004986 */ /* 0x0001e2000c101120 */
[----:B------:R-:W-:Y:S02]  /*36e80*/  LOP3.LUT P4, RZ, R0, 0x8000000, RZ, 0xc0, !PT ;  /* 0x0800000000ff7812 */ /* 0x000fe4000788c0ff */
[----:B0-----:R-:W-:Y:S01]  /*36e90*/  PRMT R172, R170, 0x7771, RZ ;  /* 0x00007771aaac7816 */ /* 0x001fe200000000ff */
[----:B------:R-:W3:Y:S10]  /*36ea0*/  LDL.LU.64 R160, [R1+0x998] ;  /* 0x0009980001a07983 */ /* 0x000ef40000300a00 */
[----:B------:R0:W-:Y:S01]  /*36eb0*/  @P4 STG.E.U8 desc[UR32][R158.64], R172 ;  /* 0x000000ac9e004986 */ /* 0x0001e2000c101120 */
[----:B------:R-:W-:-:S02]  /*36ec0*/  LOP3.LUT P4, RZ, R0, 0x4000000, RZ, 0xc0, !PT ;  /* 0x0400000000ff7812 */ /* 0x000fc4000788c0ff */
        /* <DEDUP_REMOVED lines=10> */
[----:B--2---:R0:W-:Y:S04]  /*36f70*/  @P4 STG.E.U8 desc[UR32][R164.64], R172 ;  /* 0x000000aca4004986 */ /* 0x0041e8000c101120 */
[----:B0-----:R-:W2:Y:S04]  /*36f80*/  LDL.LU.64 R164, [R1+0x1148] ;  /* 0x0011480001a47983 */ /* 0x001ea80000300a00 */
[----:B------:R-:W4:Y:S01]  /*36f90*/  LDL.LU.64 R172, [R1+0x9d0] ;  /* 0x0009d00001ac7983 */ /* 0x000f220000300a00 */
[----:B------:R-:W-:-:S02]  /*36fa0*/  LOP3.LUT P4, RZ, R0, 0x800000, RZ, 0xc0, !PT ;  /* 0x0080000000ff7812 */ /* 0x000fc4000788c0ff */
[----:B------:R-:W-:-:S11]  /*36fb0*/  PRMT R168, R168, 0x7773, RZ ;  /* 0x00007773a8a87816 */ /* 0x000fd600000000ff */
[----:B----4-:R0:W-:Y:S01]  /*36fc0*/  @P4 STG.E.U8 desc[UR32][R172.64], R168 ;  /* 0x000000a8ac004986 */ /* 0x0101e2000c101120 */
[----:B------:R-:W-:Y:S02]  /*36fd0*/  LOP3.LUT P4, RZ, R0, 0x400000, RZ, 0xc0, !PT ;  /* 0x0040000000ff7812 */ /* 0x000fe4000788c0ff */
[----:B0-----:R-:W-:-:S11]  /*36fe0*/  PRMT R168, R169, 0x7772, RZ ;  /* 0x00007772a9a87816 */ /* 0x001fd600000000ff */
[----:B--2---:R0:W-:Y:S04]  /*36ff0*/  @P4 STG.E.U8 desc[UR32][R164.64], R168 ;  /* 0x000000a8a4004986 */ /* 0x0041e8000c101120 */
[----:B0-----:R-:W2:Y:S01]  /*37000*/  LDL.LU.64 R164, [R1+0x1140] ;  /* 0x0011400001a47983 */ /* 0x001ea20000300a00 */
[----:B------:R-:W-:Y:S02]  /*37010*/  LOP3.LUT P4, RZ, R0, 0x200000, RZ, 0xc0, !PT ;  /* 0x0020000000ff7812 */ /* 0x000fe4000788c0ff */
[----:B------:R-:W-:Y:S02]  /*37020*/  PRMT R169, R169, 0x7773, RZ ;  /* 0x00007773a9a97816 */ /* 0x000fe400000000ff */
[C---:B------:R-:W-:Y:S02]  /*37030*/  LOP3.LUT P5, RZ, R5.reuse, 0x100000, RZ, 0xc0, !PT ;  /* 0x0010000005ff7812 */ /* 0x040fe400078ac0ff */
[----:B------:R-:W-:-:S07]  /*37040*/  LOP3.LUT P6, RZ, R5, 0x200000, RZ, 0xc0, !PT ;  /* 0x0020000005ff7812 */ /* 0x000fce00078cc0ff */
[----:B------:R-:W-:Y:S01]  /*37050*/  @P4 STG.E.U8 desc[UR32][R174.64], R169 ;  /* 0x000000a9ae004986 */ /* 0x000fe2000c101120 */
[----:B------:R-:W-:Y:S02]  /*37060*/  LOP3.LUT P4, RZ, R0, 0x100000, RZ, 0xc0, !PT ;  /* 0x0010000000ff7812 */ /* 0x000fe4000788c0ff */
[C---:B------:R-:W-:Y:S02]  /*37070*/  PRMT R168, R170.reuse, 0x7772, RZ ;  /* 0x00007772aaa87816 */ /* 0x040fe400000000ff */
[C---:B------:R-:W-:Y:S02]  /*37080*/  LOP3.LUT P0, RZ, R5.reuse, 0x400000, RZ, 0xc0, !PT ;  /* 0x0040000005ff7812 */ /* 0x040fe4000780c0ff */
[----:B------:R-:W-:Y:S02]  /*37090*/  LOP3.LUT P1, RZ, R5, 0x800000, RZ, 0xc0, !PT ;  /* 0x0080000005ff7812 */ /* 0x000fe4000782c0ff */
[----:B------:R-:W-:-:S05]  /*370a0*/  PRMT R170, R170, 0x7773, RZ ;  /* 0x00007773aaaa7816 */ /* 0x000fca00000000ff */
[----:B------:R0:W-:Y:S01]  /*370b0*/  @P4 STG.E.U8 desc[UR32][R176.64], R168 ;  /* 0x000000a8b0004986 */ /* 0x0001e2000c101120 */
[----:B------:R-:W-:-:S03]  /*370c0*/  LOP3.LUT P2, RZ, R5, 0x1000000, RZ, 0xc0, !PT ;  /* 0x0100000005ff7812 */ /* 0x000fc6000784c0ff */
[----:B------:R-:W-:Y:S01]  /*370d0*/  @P5 STG.E.U8 desc[UR32][R178.64], R170 ;  /* 0x000000aab2005986 */ /* 0x000fe2000c101120 */
[C---:B0-----:R-:W-:Y:S02]  /*370e0*/  PRMT R168, R171.reuse, 0x7772, RZ ;  /* 0x00007772aba87816 */ /* 0x041fe400000000ff */
[----:B------:R-:W-:-:S03]  /*370f0*/  PRMT R171, R171, 0x7773, RZ ;  /* 0x00007773abab7816 */ /* 0x000fc600000000ff */
[----:B------:R2:W-:Y:S01]  /*37100*/  @P6 STG.E.U8 desc[UR32][R156.64], R168 ;  /* 0x000000a89c006986 */ /* 0x0005e2000c101120 */
[----:B------:R-:W-:-:S03]  /*37110*/  LOP3.LUT P3, RZ, R5, 0x2000000, RZ, 0xc0, !PT ;  /* 0x0200000005ff7812 */ /* 0x000fc6000786c0ff */
[----:B------:R-:W-:Y:S01]  /*37120*/  @P0 STG.E.U8 desc[UR32][R162.64], R171 ;  /* 0x000000aba2000986 */ /* 0x000fe2000c101120 */
[----:B--2---:R-:W-:-:S05]  /*37130*/  PRMT R168, R164, 0x7770, RZ ;  /* 0x00007770a4a87816 */ /* 0x004fca00000000ff */
[----:B---3--:R0:W-:Y:S02]  /*37140*/  @P1 STG.E.U8 desc[UR32][R160.64], R168 ;  /* 0x000000a8a0001986 */ /* 0x0081e4000c101120 */
[----:B0-----:R-:W-:-:S05]  /*37150*/  PRMT R168, R164, 0x7771, RZ ;  /* 0x00007771a4a87816 */ /* 0x001fca00000000ff */
[----:B------:R0:W-:Y:S02]  /*37160*/  @P2 STG.E.U8 desc[UR32][R6.64], R168 ;  /* 0x000000a806002986 */ /* 0x0001e4000c101120 */
[----:B0-----:R-:W-:Y:S02]  /*37170*/  PRMT R168, R165, 0x7770, RZ ;  /* 0x00007770a5a87816 */ /* 0x001fe400000000ff */
[----:B------:R-:W2:Y:S04]  /*37180*/  LDL.LU.64 R6, [R1+0x1138] ;  /* 0x0011380001067983 */ /* 0x000ea80000300a00 */
[----:B------:R0:W-:Y:S04]  /*37190*/  @P3 STG.E.U8 desc[UR32][R166.64], R168 ;  /* 0x000000a8a6003986 */ /* 0x0001e8000c101120 */
[----:B0-----:R-:W3:Y:S04]  /*371a0*/  LDL.LU.64 R166, [R1+0x1130] ;  /* 0x0011300001a67983 */ /* 0x001ee80000300a00 */
[----:B------:R-:W4:Y:S04]  /*371b0*/  LDL.LU.64 R160, [R1+0x980] ;  /* 0x0009800001a07983 */ /* 0x000f280000300a00 */
[----:B------:R-:W3:Y:S04]  /*371c0*/  LDL.LU.64 R156, [R1+0x978] ;  /* 0x00097800019c7983 */ /* 0x000ee80000300a00 */
[----:B------:R-:W3:Y:S04]  /*371d0*/  LDL.LU.64 R170, [R1+0x970] ;  /* 0x0009700001aa7983 */ /* 0x000ee80000300a00 */
[----:B------:R-:W3:Y:S04]  /*371e0*/  LDL.LU.64 R172, [R1+0x968] ;  /* 0x0009680001ac7983 */ /* 0x000ee80000300a00 */
[----:B------:R-:W3:Y:S04]  /*371f0*/  LDL.LU.64 R174, [R1+0x960] ;  /* 0x0009600001ae7983 */ /* 0x000ee80000300a00 */
[----:B------:R-:W3:Y:S04]  /*37200*/  LDL.LU.64 R176, [R1+0x958] ;  /* 0x0009580001b07983 */ /* 0x000ee80000300a00 */
[----:B------:R-:W3:Y:S01]  /*37210*/  LDL.LU.64 R178, [R1+0x950] ;  /* 0x0009500001b27983 */ /* 0x000ee20000300a00 */
[----:B------:R-:W-:-:S03]  /*37220*/  LOP3.LUT P0, RZ, R5, 0x4000000, RZ, 0xc0, !PT ;  /* 0x0400000005ff7812 */ /* 0x000fc6000780c0ff */
[----:B------:R-:W3:Y:S01]  /*37230*/  LDL.LU.64 R162, [R1+0x948] ;  /* 0x0009480001a27983 */ /* 0x000ee20000300a00 */
[----:B------:R-:W-:Y:S02]  /*37240*/  PRMT R168, R165, 0x7771, RZ ;  /* 0x00007771a5a87816 */ /* 0x000fe400000000ff */
[----:B------:R-:W-:Y:S02]  /*37250*/  LOP3.LUT R0, R0, 0xffffefff, RZ, 0xc0, !PT ;  /* 0xffffefff00007812 */ /* 0x000fe400078ec0ff */
[C---:B------:R-:W-:Y:S02]  /*37260*/  LOP3.LUT P1, RZ, R5.reuse, 0x8000000, RZ, 0xc0, !PT ;  /* 0x0800000005ff7812 */ /* 0x040fe4000782c0ff */
[C---:B------:R-:W-:Y:S02]  /*37270*/  LOP3.LUT P2, RZ, R5.reuse, 0x10000000, RZ, 0xc0, !PT ;  /* 0x1000000005ff7812 */ /* 0x040fe4000784c0ff */
[----:B------:R-:W-:Y:S01]  /*37280*/  LOP3.LUT P3, RZ, R5, 0x20000000, RZ, 0xc0, !PT ;  /* 0x2000000005ff7812 */ /* 0x000fe2000786c0ff */
[----:B----4-:R0:W-:Y:S04]  /*37290*/  @P0 STG.E.U8 desc[UR32][R160.64], R168 ;  /* 0x000000a8a0000986 */ /* 0x0101e8000c101120 */
[----:B0-----:R-:W4:Y:S01]  /*372a0*/  LDL.LU.64 R160, [R1+0x940] ;  /* 0x0009400001a07983 */ /* 0x001f220000300a00 */
[----:B--2---:R-:W-:-:S13]  /*372b0*/  LOP3.LUT P4, RZ, R6, 0x40, RZ, 0xc0, !PT ;  /* 0x0000004006ff7812 */ /* 0x004fda000788c0ff */
        /* <DEDUP_REMOVED lines=17> */
[----:B------:R-:W-:Y:S02]  /*373d0*/  LOP3.LUT R0, R0, 0xfffbffff, RZ, 0xc0, !PT ;  /* 0xfffbffff00007812 */ /* 0x000fe400078ec0ff */
[----:B---3--:R-:W-:-:S09]  /*373e0*/  PRMT R168, R166, 0x7770, RZ ;  /* 0x00007770a6a87816 */ /* 0x008fd200000000ff */
[----:B------:R-:W-:Y:S02]  /*373f0*/  @P4 LOP3.LUT R0, R0, 0x40000, RZ, 0xfc, !PT ;  /* 0x0004000000004812 */ /* 0x000fe400078efcff */
[----:B------:R-:W-:Y:S01]  /*37400*/  LOP3.LUT P4, RZ, R5, 0x80000000, RZ, 0xc0, !PT ;  /* 0x8000000005ff7812 */ /* 0x000fe2000788c0ff */
[----:B------:R0:W-:Y:S01]  /*37410*/  @P1 STG.E.U8 desc[UR32][R156.64], R168 ;  /* 0x000000a89c001986 */ /* 0x0001e2000c101120 */
[----:B------:R-:W-:Y:S02]  /*37420*/  LOP3.LUT R0, R0, 0xfff7ffff, RZ, 0xc0, !PT ;  /* 0xfff7ffff00007812 */ /* 0x000fe400078ec0ff */
[----:B0-----:R-:W-:Y:S01]  /*37430*/  PRMT R168, R166, 0x7771, RZ ;  /* 0x00007771a6a87816 */ /* 0x001fe200000000ff */
[----:B------:R-:W2:Y:S08]  /*37440*/  LDL.LU.64 R156, [R1+0x1128] ;  /* 0x00112800019c7983 */ /* 0x000eb00000300a00 */
[----:B------:R-:W-:-:S02]  /*37450*/  @P4 LOP3.LUT R0, R0, 0x80000, RZ, 0xfc, !PT ;  /* 0x0008000000004812 */ /* 0x000fc400078efcff */
[----:B------:R-:W-:Y:S01]  /*37460*/  LOP3.LUT P4, RZ, R5, 0x40000000, RZ, 0xc0, !PT ;  /* 0x4000000005ff7812 */ /* 0x000fe2000788c0ff */
[----:B------:R0:W-:Y:S02]  /*37470*/  @P2 STG.E.U8 desc[UR32][R170.64], R168 ;  /* 0x000000a8aa002986 */ /* 0x0001e4000c101120 */
[C---:B0-----:R-:W-:Y:S02]  /*37480*/  PRMT R168, R167.reuse, 0x7770, RZ ;  /* 0x00007770a7a87816 */ /* 0x041fe400000000ff */
[----:B------:R-:W3:Y:S04]  /*37490*/  LDL.LU.64 R170, [R1+0x910] ;  /* 0x0009100001aa7983 */ /* 0x000ee80000300a00 */
[----:B------:R0:W-:Y:S02]  /*374a0*/  @P3 STG.E.U8 desc[UR32][R172.64], R168 ;  /* 0x000000a8ac003986 */ /* 0x0001e4000c101120 */
[----:B0-----:R-:W-:-:S02]  /*374b0*/  PRMT R168, R167, 0x7771, RZ ;  /* 0x00007771a7a87816 */ /* 0x001fc400000000ff */
[----:B------:R-:W2:Y:S04]  /*374c0*/  LDL.LU.64 R172, [R1+0x908] ;  /* 0x0009080001ac7983 */ /* 0x000ea80000300a00 */
[----:B------:R0:W-:Y:S01]  /*374d0*/  @P4 STG.E.U8 desc[UR32][R174.64], R168 ;  /* 0x000000a8ae004986 */ /* 0x0001e2000c101120 */
[----:B------:R-:W-:Y:S02]  /*374e0*/  LOP3.LUT P4, RZ, R0, 0x80000, RZ, 0xc0, !PT ;  /* 0x0008000000ff7812 */ /* 0x000fe4000788c0ff */
[----:B0-----:R-:W-:-:S11]  /*374f0*/  PRMT R168, R164, 0x7772, RZ ;  /* 0x00007772a4a87816 */ /* 0x001fd600000000ff */
[----:B------:R0:W-:Y:S01]  /*37500*/  @P4 STG.E.U8 desc[UR32][R176.64], R168 ;  /* 0x000000a8b0004986 */ /* 0x0001e2000c101120 */
[----:B------:R-:W-:Y:S02]  /*37510*/  LOP3.LUT P4, RZ, R0, 0x40000, RZ, 0xc0, !PT ;  /* 0x0004000000ff7812 */ /* 0x000fe4000788c0ff */
[----:B------:R-:W-:Y:S01]  /*37520*/  PRMT R164, R164, 0x7773, RZ ;  /* 0x00007773a4a47816 */ /* 0x000fe200000000ff */
[----:B0-----:R-:W3:Y:S10]  /*37530*/  LDL.LU.64 R168, [R1+0x918] ;  /* 0x0009180001a87983 */ /* 0x001ef40000300a00 */
[----:B------:R0:W-:Y:S01]  /*37540*/  @P4 STG.E.U8 desc[UR32][R178.64], R164 ;  /* 0x000000a4b2004986 */ /* 0x0001e2000c101120 */
[----:B------:R-:W-:-:S03]  /*37550*/  LOP3.LUT P4, RZ, R0, 0x20000, RZ, 0xc0, !PT ;  /* 0x0002000000ff7812 */ /* 0x000fc6000788c0ff */
[----:B------:R-:W2:Y:S04]  /*37560*/  LDL.LU.64 R174, [R1+0x900] ;  /* 0x0009000001ae7983 */ /* 0x000ea80000300a00 */
[----:B------:R-:W2:Y:S01]  /*37570*/  LDL.LU.64 R176, [R1+0x8f8] ;  /* 0x0008f80001b07983 */ /* 0x000ea20000300a00 */
[----:B0-----:R-:W-:-:S03]  /*37580*/  PRMT R164, R165, 0x7772, RZ ;  /* 0x00007772a5a47816 */ /* 0x001fc600000000ff */
[----:B------:R-:W2:Y:S04]  /*37590*/  LDL.LU.64 R178, [R1+0x8f0] ;  /* 0x0008f00001b27983 */ /* 0x000ea80000300a00 */
[----:B------:R0:W-:Y:S01]  /*375a0*/  @P4 STG.E.U8 desc[UR32][R162.64], R164 ;  /* 0x000000a4a2004986 */ /* 0x0001e2000c101120 */
[C---:B------:R-:W-:Y:S02]  /*375b0*/  LOP3.LUT P4, RZ, R0.reuse, 0x10000, RZ, 0xc0, !PT ;  /* 0x0001000000ff7812 */ /* 0x040fe4000788c0ff */
[----:B------:R-:W-:Y:S01]  /*375c0*/  PRMT R165, R165, 0x7773, RZ ;  /* 0x00007773a5a57816 */ /* 0x000fe200000000ff */
[----:B0-----:R-:W3:Y:S10]  /*375d0*/  LDL.LU.64 R162, [R1+0x1120] ;  /* 0x0011200001a27983 */ /* 0x001ef40000300a00 */
[----:B----4-:R0:W-:Y:S04]  /*375e0*/  @P4 STG.E.U8 desc[UR32][R160.64], R165 ;  /* 0x000000a5a0004986 */ /* 0x0101e8000c101120 */
[----:B0-----:R-:W4:Y:S01]  /*375f0*/  LDL.LU.64 R160, [R1+0x1118] ;  /* 0x0011180001a07983 */ /* 0x001f220000300a00 */
[----:B------:R-:W-:-:S02]  /*37600*/  LOP3.LUT P4, RZ, R0, 0x8000, RZ, 0xc0, !PT ;  /* 0x0000800000ff7812 */ /* 0x000fc4000788c0ff */
[----:B------:R-:W-:-:S11]  /*37610*/  PRMT R164, R166, 0x7772, RZ ;  /* 0x00007772a6a47816 */ /* 0x000fd600000000ff */
[----:B----4-:R0:W-:Y:S04]  /*37620*/  @P4 STG.E.U8 desc[UR32][R160.64], R164 ;  /* 0x000000a4a0004986 */ /* 0x0101e8000c101120 */
[----:B0-----:R-:W4:Y:S04]  /*37630*/  LDL.LU.64 R160, [R1+0x1110] ;  /* 0x0011100001a07983 */ /* 0x001f280000300a00 */
[----:B------:R-:W2:Y:S01]  /*37640*/  LDL.LU.64 R164, [R1+0x930] ;  /* 0x0009300001a47983 */ /* 0x000ea20000300a00 */
[----:B------:R-:W-:Y:S02]  /*37650*/  LOP3.LUT P4, RZ, R0, 0x4000, RZ, 0xc0, !PT ;  /* 0x0000400000ff7812 */ /* 0x000fe4000788c0ff */
[----:B------:R-:W-:-:S11]  /*37660*/  PRMT R166, R166, 0x7773, RZ ;  /* 0x00007773a6a67816 */ /* 0x000fd600000000ff */
[----:B--2---:R0:W-:Y:S01]  /*37670*/  @P4 STG.E.U8 desc[UR32][R164.64], R166 ;  /* 0x000000a6a4004986 */ /* 0x0041e2000c101120 */
[----:B------:R-:W-:Y:S02]  /*37680*/  LOP3.LUT P4, RZ, R0, 0x2000, RZ, 0xc0, !PT ;  /* 0x0000200000ff7812 */ /* 0x000fe4000788c0ff */
[----:B0-----:R-:W-:-:S11]  /*37690*/  PRMT R164, R167, 0x7772, RZ ;  /* 0x00007772a7a47816 */ /* 0x001fd600000000ff */
[----:B---3--:R0:W-:Y:S04]  /*376a0*/  @P4 STG.E.U8 desc[UR32][R162.64], R164 ;  /* 0x000000a4a2004986 */ /* 0x0081e8000c101120 */
[----:B0-----:R-:W2:Y:S04]  /*376b0*/  LDL.LU.64 R162, [R1+0x1108] ;  /* 0x0011080001a27983 */ /* 0x001ea80000300a00 */
[----:B------:R-:W3:Y:S01]  /*376c0*/  LDL.LU.64 R164, [R1+0x920] ;  /* 0x0009200001a47983 */ /* 0x000ee20000300a00 */
[----:B------:R-:W-:Y:S02]  /*376d0*/  LOP3.LUT P4, RZ, R0, 0x1000, RZ, 0xc0, !PT ;  /* 0x0000100000ff7812 */ /* 0x000fe4000788c0ff */
[----:B------:R-:W-:-:S02]  /*376e0*/  LOP3.LUT P5, RZ, R6, 0x80, RZ, 0xc0, !PT ;  /* 0x0000008006ff7812 */ /* 0x000fc400078ac0ff */
[----:B------:R-:W-:Y:S02]  /*376f0*/  PRMT R167, R167, 0x7773, RZ ;  /* 0x00007773a7a77816 */ /* 0x000fe400000000ff */
[C---:B------:R-:W-:Y:S02]  /*37700*/  LOP3.LUT P6, RZ, R6.reuse, 0x100, RZ, 0xc0, !PT ;  /* 0x0000010006ff7812 */ /* 0x040fe400078cc0ff */
[C---:B------:R-:W-:Y:S02]  /*37710*/  LOP3.LUT P0, RZ, R6.reuse, 0x200, RZ, 0xc0, !PT ;  /* 0x0000020006ff7812 */ /* 0x040fe4000780c0ff */
[C---:B------:R-:W-:Y:S02]  /*37720*/  LOP3.LUT P1, RZ, R6.reuse, 0x400, RZ, 0xc0, !PT ;  /* 0x0000040006ff7812 */ /* 0x040fe4000782c0ff */
[C---:B------:R-:W-:Y:S02]  /*37730*/  LOP3.LUT P2, RZ, R6.reuse, 0x800, RZ, 0xc0, !PT ;  /* 0x0000080006ff7812 */ /* 0x040fe4000784c0ff */
[----:B------:R-:W-:-:S02]  /*37740*/  LOP3.LUT P3, RZ, R6, 0x1000, RZ, 0xc0, !PT ;  /* 0x0000100006ff7812 */ /* 0x000fc4000786c0ff */
[----:B------:R-:W-:Y:S01]  /*37750*/  LOP3.LUT R0, R0, 0xffffffef, RZ, 0xc0, !PT ;  /* 0xffffffef00007812 */ /* 0x000fe200078ec0ff */
[----:B---3--:R4:W-:Y:S02]  /*37760*/  @P4 STG.E.U8 desc[UR32][R164.64], R167 ;  /* 0x000000a7a4004986 */ /* 0x0089e4000c101120 */
[C---:B----4-:R-:W-:Y:S02]  /*37770*/  PRMT R164, R160.reuse, 0x7770, RZ ;  /* 0x00007770a0a47816 */ /* 0x050fe400000000ff */
[----:B------:R-:W3:Y:S04]  /*37780*/  LDL.LU.64 R166, [R1+0x8e8] ;  /* 0x0008e80001a67983 */ /* 0x000ee80000300a00 */
[----:B------:R0:W-:Y:S02]  /*37790*/  @P5 STG.E.U8 desc[UR32][R168.64], R164 ;  /* 0x000000a4a8005986 */ /* 0x0001e4000c101120 */
[----:B0-----:R-:W-:-:S02]  /*377a0*/  PRMT R164, R160, 0x7771, RZ ;  /* 0x00007771a0a47816 */ /* 0x001fc400000000ff */
[----:B------:R-:W4:Y:S04]  /*377b0*/  LDL.LU.64 R168, [R1+0x8e0] ;  /* 0x0008e00001a87983 */ /* 0x000f280000300a00 */
[----:B------:R0:W-:Y:S02]  /*377c0*/  @P6 STG.E.U8 desc[UR32][R170.64], R164 ;  /* 0x000000a4aa006986 */ /* 0x0001e4000c101120 */
[C---:B0-----:R-:W-:Y:S02]  /*377d0*/  PRMT R164, R161.reuse, 0x7770, RZ ;  /* 0x00007770a1a47816 */ /* 0x041fe400000000ff */
[----:B------:R-:W4:Y:S04]  /*377e0*/  LDL.LU.64 R170, [R1+0x8d8] ;  /* 0x0008d80001aa7983 */ /* 0x000f280000300a00 */
[----:B------:R0:W-:Y:S02]  /*377f0*/  @P0 STG.E.U8 desc[UR32][R172.64], R164 ;  /* 0x000000a4ac000986 */ /* 0x0001e4000c101120 */
[----:B0-----:R-:W-:-:S02]  /*37800*/  PRMT R164, R161, 0x7771, RZ ;  /* 0x00007771a1a47816 */ /* 0x001fc400000000ff */
[----:B------:R-:W4:Y:S04]  /*37810*/  LDL.LU.64 R172, [R1+0x8d0] ;  /* 0x0008d00001ac7983 */ /* 0x000f280000300a00 */
[----:B------:R0:W-:Y:S04]  /*37820*/  @P1 STG.E.U8 desc[UR32][R174.64], R164 ;  /* 0x000000a4ae001986 */ /* 0x0001e8000c101120 */
[----:B0-----:R-:W4:Y:S01]  /*37830*/  LDL.LU.64 R174, [R1+0x8c8] ;  /* 0x0008c80001ae7983 */ /* 0x001f220000300a00 */
[----:B--2---:R-:W-:-:S05]  /*37840*/  PRMT R164, R162, 0x7770, RZ ;  /* 0x00007770a2a47816 */ /* 0x004fca00000000ff */
[----:B------:R0:W-:Y:S04]  /*37850*/  @P2 STG.E.U8 desc[UR32][R176.64], R164 ;  /* 0x000000a4b0002986 */ /* 0x0001e8000c101120 */
[----:B0-----:R-:W2:Y:S01]  /*37860*/  LDL.LU.64 R176, [R1+0x8c0] ;  /* 0x0008c00001b07983 */ /* 0x001ea20000300a00 */
[----:B------:R-:W-:-:S05]  /*37870*/  PRMT R164, R162, 0x7771, RZ ;  /* 0x00007771a2a47816 */ /* 0x000fca00000000ff */
[----:B------:R0:W-:Y:S04]  /*37880*/  @P3 STG.E.U8 desc[UR32][R178.64], R164 ;  /* 0x000000a4b2003986 */ /* 0x0001e8000c101120 */
[----:B0-----:R-:W2:Y:S01]  /*37890*/  LDL.LU.64 R178, [R1+0x8b8] ;  /* 0x0008b80001b27983 */ /* 0x001ea20000300a00 */
        /* <DEDUP_REMOVED lines=17> */
[C---:B------:R-:W-:Y:S02]  /*379b0*/  LOP3.LUT P4, RZ, R6.reuse, 0x80000, RZ, 0xc0, !PT ;  /* 0x0008000006ff7812 */ /* 0x040fe4000788c0ff */
[----:B------:R-:W-:Y:S02]  /*379c0*/  LOP3.LUT P0, RZ, R6, 0x2000, RZ, 0xc0, !PT ;  /* 0x0000200006ff7812 */ /* 0x000fe4000780c0ff */
[----:B------:R-:W-:Y:S02]  /*379d0*/  LOP3.LUT R0, R0, 0xfffffbff, RZ, 0xc0, !PT ;  /* 0xfffffbff00007812 */ /* 0x000fe400078ec0ff */
[----:B------:R-:W-:Y:S02]  /*379e0*/  LOP3.LUT P1, RZ, R6, 0x4000, RZ, 0xc0, !PT ;  /* 0x0000400006ff7812 */ /* 0x000fe4000782c0ff */
[----:B------:R-:W-:-:S05]  /*379f0*/  PRMT R164, R163, 0x7770, RZ ;  /* 0x00007770a3a47816 */ /* 0x000fca00000000ff */
[----:B------:R-:W-:Y:S02]  /*37a00*/  @P4 LOP3.LUT R0, R0, 0x400, RZ, 0xfc, !PT ;  /* 0x0000040000004812 */ /* 0x000fe400078efcff */
[C---:B------:R-:W-:Y:S02]  /*37a10*/  LOP3.LUT P4, RZ, R6.reuse, 0x40000, RZ, 0xc0, !PT ;  /* 0x0004000006ff7812 */ /* 0x040fe4000788c0ff */
[C---:B------:R-:W-:Y:S02]  /*37a20*/  LOP3.LUT P2, RZ, R6.reuse, 0x8000, RZ, 0xc0, !PT ;  /* 0x0000800006ff7812 */ /* 0x040fe4000784c0ff */
[----:B------:R-:W-:Y:S02]  /*37a30*/  LOP3.LUT P3, RZ, R6, 0x10000, RZ, 0xc0, !PT ;  /* 0x0001000006ff7812 */ /* 0x000fe4000786c0ff */
[----:B------:R-:W-:-:S07]  /*37a40*/  LOP3.LUT R0, R0, 0xfffff7ff, RZ, 0xc0, !PT ;  /* 0xfffff7ff00007812 */ /* 0x000fce00078ec0ff */
[----:B------:R-:W-:Y:S02]  /*37a50*/  @P4 LOP3.LUT R0, R0, 0x800, RZ, 0xfc, !PT ;  /* 0x0000080000004812 */ /* 0x000fe400078efcff */
[----:B------:R-:W-:Y:S01]  /*37a60*/  LOP3.LUT P4, RZ, R6, 0x20000, RZ, 0xc0, !PT ;  /* 0x0002000006ff7812 */ /* 0x000fe2000788c0ff */
[----:B---3--:R0:W-:Y:S02]  /*37a70*/  @P0 STG.E.U8 desc[UR32][R166.64], R164 ;  /* 0x000000a4a6000986 */ /* 0x0081e4000c101120 */
[----:B0-----:R-:W-:-:S05]  /*37a80*/  PRMT R164, R163, 0x7771, RZ ;  /* 0x00007771a3a47816 */ /* 0x001fca00000000ff */
[----:B----4-:R0:W-:Y:S02]  /*37a90*/  @P1 STG.E.U8 desc[UR32][R168.64], R164 ;  /* 0x000000a4a8001986 */ /* 0x0101e4000c101120 */
[C---:B0-----:R-:W-:Y:S02]  /*37aa0*/  PRMT R164, R160.reuse, 0x7772, RZ ;  /* 0x00007772a0a47816 */ /* 0x041fe400000000ff */
[----:B------:R-:W-:-:S03]  /*37ab0*/  PRMT R160, R160, 0x7773, RZ ;  /* 0x00007773a0a07816 */ /* 0x000fc600000000ff */
[----:B------:R0:W-:Y:S04]  /*37ac0*/  @P2 STG.E.U8 desc[UR32][R170.64], R164 ;  /* 0x000000a4aa002986 */ /* 0x0001e8000c101120 */
[----:B0-----:R-:W3:Y:S04]  /*37ad0*/  LDL.LU.64 R164, [R1+0x890] ;  /* 0x0008900001a47983 */ /* 0x001ee80000300a00 */
[----:B------:R-:W4:Y:S04]  /*37ae0*/  LDL.LU.64 R166, [R1+0x888] ;  /* 0x0008880001a67983 */ /* 0x000f280000300a00 */
[----:B------:R0:W-:Y:S04]  /*37af0*/  @P3 STG.E.U8 desc[UR32][R172.64], R160 ;  /* 0x000000a0ac003986 */ /* 0x0001e8000c101120 */
[----:B------:R-:W4:Y:S04]  /*37b00*/  LDL.LU.64 R168, [R1+0x880] ;  /* 0x0008800001a87983 */ /* 0x000f280000300a00 */
[----:B------:R-:W4:Y:S01]  /*37b10*/  LDL.LU.64 R170, [R1+0x878] ;  /* 0x0008780001aa7983 */ /* 0x000f220000300a00 */
[----:B0-----:R-:W-:-:S03]  /*37b20*/  PRMT R160, R161, 0x7772, RZ ;  /* 0x00007772a1a07816 */ /* 0x001fc600000000ff */
[----:B------:R-:W4:Y:S04]  /*37b30*/  LDL.LU.64 R172, [R1+0x870] ;  /* 0x0008700001ac7983 */ /* 0x000f280000300a00 */
[----:B------:R0:W-:Y:S01]  /*37b40*/  @P4 STG.E.U8 desc[UR32][R174.64], R160 ;  /* 0x000000a0ae004986 */ /* 0x0001e2000c101120 */
[----:B------:R-:W-:Y:S02]  /*37b50*/  LOP3.LUT P4, RZ, R0, 0x800, RZ, 0xc0, !PT ;  /* 0x0000080000ff7812 */ /* 0x000fe4000788c0ff */
[----:B------:R-:W-:Y:S02]  /*37b60*/  PRMT R161, R161, 0x7773, RZ ;  /* 0x00007773a1a17816 */ /* 0x000fe400000000ff */
[----:B0-----:R-:W-:Y:S01]  /*37b70*/  PRMT R160, R162, 0x7772, RZ ;  /* 0x00007772a2a07816 */ /* 0x001fe200000000ff */
[----:B------:R-:W4:Y:S08]  /*37b80*/  LDL.LU.64 R174, [R1+0x868] ;  /* 0x0008680001ae7983 */ /* 0x000f300000300a00 */
[----:B--2---:R0:W-:Y:S01]  /*37b90*/  @P4 STG.E.U8 desc[UR32][R176.64], R161 ;  /* 0x000000a1b0004986 */ /* 0x0041e2000c101120 */
[----:B------:R-:W-:-:S03]  /*37ba0*/  LOP3.LUT P4, RZ, R0, 0x400, RZ, 0xc0, !PT ;  /* 0x0000040000ff7812 */ /* 0x000fc6000788c0ff */
[----:B0-----:R-:W2:Y:S10]  /*37bb0*/  LDL.LU.64 R176, [R1+0x860] ;  /* 0x0008600001b07983 */ /* 0x001eb40000300a00 */
[----:B------:R0:W-:Y:S04]  /*37bc0*/  @P4 STG.E.U8 desc[UR32][R178.64], R160 ;  /* 0x000000a0b2004986 */ /* 0x0001e8000c101120 */
[----:B0-----:R-:W3:Y:S01]  /*37bd0*/  LDL.LU.64 R160, [R1+0x8b0] ;  /* 0x0008b00001a07983 */ /* 0x001ee20000300a00 */
[----:B------:R-:W-:-:S02]  /*37be0*/  LOP3.LUT P4, RZ, R0, 0x200, RZ, 0xc0, !PT ;  /* 0x0000020000ff7812 */ /* 0x000fc4000788c0ff */
[----:B------:R-:W-:Y:S01]  /*37bf0*/  PRMT R162, R162, 0x7773, RZ ;  /* 0x00007773a2a27816 */ /* 0x000fe200000000ff */
[----:B------:R-:W2:Y:S10]  /*37c00*/  LDL.LU.64 R178, [R1+0x858] ;  /* 0x0008580001b27983 */ /* 0x000eb40000300a00 */
[----:B---3--:R0:W-:Y:S01]  /*37c10*/  @P4 STG.E.U8 desc[UR32][R160.64], R162 ;  /* 0x000000a2a0004986 */ /* 0x0081e2000c101120 */
[----:B------:R-:W-:-:S02]  /*37c20*/  LOP3.LUT P4, RZ, R0, 0x100, RZ, 0xc0, !PT ;  /* 0x0000010000ff7812 */ /* 0x000fc4000788c0ff */
[----:B0-----:R-:W-:-:S11]  /*37c30*/  PRMT R160, R163, 0x7772, RZ ;  /* 0x00007772a3a07816 */ /* 0x001fd600000000ff */
[----:B------:R0:W-:Y:S01]  /*37c40*/  @P4 STG.E.U8 desc[UR32][R156.64], R160 ;  /* 0x000000a09c004986 */ /* 0x0001e2000c101120 */
[C---:B------:R-:W-:Y:S02]  /*37c50*/  LOP3.LUT P4, RZ, R0.reuse, 0x80, RZ, 0xc0, !PT ;  /* 0x0000008000ff7812 */ /* 0x040fe4000788c0ff */
[----:B------:R-:W-:Y:S01]  /*37c60*/  PRMT R163, R163, 0x7773, RZ ;  /* 0x00007773a3a37816 */ /* 0x000fe200000000ff */
[----:B0-----:R-:W3:Y:S10]  /*37c70*/  LDL.LU.64 R156, [R1+0x1100] ;  /* 0x00110000019c7983 */ /* 0x001ef40000300a00 */
[----:B------:R0:W-:Y:S04]  /*37c80*/  @P4 STG.E.U8 desc[UR32][R158.64], R163 ;  /* 0x000000a39e004986 */ /* 0x0001e8000c101120 */
[----:B0-----:R-:W2:Y:S04]  /*37c90*/  LDL.LU.64 R158, [R1+0x10f8] ;  /* 0x0010f800019e7983 */ /* 0x001ea80000300a00 */
[----:B------:R-:W4:Y:S01]  /*37ca0*/  LDL.LU.64 R162, [R1+0x898] ;  /* 0x0008980001a27983 */ /* 0x000f220000300a00 */
[----:B------:R-:W-:-:S02]  /*37cb0*/  LOP3.LUT P4, RZ, R0, 0x40, RZ, 0xc0, !PT ;  /* 0x0000004000ff7812 */ /* 0x000fc4000788c0ff */
[C---:B------:R-:W-:Y:S02]  /*37cc0*/  LOP3.LUT P5, RZ, R6.reuse, 0x4000000, RZ, 0xc0, !PT ;  /* 0x0400000006ff7812 */ /* 0x040fe400078ac0ff */
[C---:B------:R-:W-:Y:S02]  /*37cd0*/  LOP3.LUT P6, RZ, R6.reuse, 0x8000000, RZ, 0xc0, !PT ;  /* 0x0800000006ff7812 */ /* 0x040fe400078cc0ff */
[C---:B------:R-:W-:Y:S02]  /*37ce0*/  LOP3.LUT P0, RZ, R6.reuse, 0x10000000, RZ, 0xc0, !PT ;  /* 0x1000000006ff7812 */ /* 0x040fe4000780c0ff */
[C---:B------:R-:W-:Y:S02]  /*37cf0*/  LOP3.LUT P1, RZ, R6.reuse, 0x20000000, RZ, 0xc0, !PT ;  /* 0x2000000006ff7812 */ /* 0x040fe4000782c0ff */
[C---:B------:R-:W-:Y:S02]  /*37d00*/  LOP3.LUT P2, RZ, R6.reuse, 0x40000000, RZ, 0xc0, !PT ;  /* 0x4000000006ff7812 */ /* 0x040fe4000784c0ff */
[----:B------:R-:W-:-:S02]  /*37d10*/  LOP3.LUT P3, RZ, R6, 0x80000000, RZ, 0xc0, !PT ;  /* 0x8000000006ff7812 */ /* 0x000fc4000786c0ff */
[----:B------:R-:W-:Y:S02]  /*37d20*/  LOP3.LUT R5, R5, 0xefffffff, RZ, 0xc0, !PT ;  /* 0xefffffff05057812 */ /* 0x000fe400078ec0ff */
[----:B---3--:R-:W-:-:S05]  /*37d30*/  PRMT R160, R156, 0x7770, RZ ;  /* 0x000077709ca07816 */ /* 0x008fca00000000ff */
[----:B----4-:R0:W-:Y:S01]  /*37d40*/  @P4 STG.E.U8 desc[UR32][R162.64], R160 ;  /* 0x000000a0a2004986 */ /* 0x0101e2000c101120 */
[----:B------:R-:W-:Y:S02]  /*37d50*/  LOP3.LUT P4, RZ, R0, 0x20, RZ, 0xc0, !PT ;  /* 0x0000002000ff7812 */ /* 0x000fe4000788c0ff */
[----:B0-----:R-:W-:-:S11]  /*37d60*/  PRMT R160, R156, 0x7771, RZ ;  /* 0x000077719ca07816 */ /* 0x001fd600000000ff */
[----:B------:R0:W-:Y:S01]  /*37d70*/  @P4 STG.E.U8 desc[UR32][R164.64], R160 ;  /* 0x000000a0a4004986 */ /* 0x0001e2000c101120 */
[----:B------:R-:W-:Y:S02]  /*37d80*/  LOP3.LUT P4, RZ, R0, 0x10, RZ, 0xc0, !PT ;  /* 0x0000001000ff7812 */ /* 0x000fe4000788c0ff */
[----:B0-----:R-:W-:-:S11]  /*37d90*/  PRMT R160, R157, 0x7770, RZ ;  /* 0x000077709da07816 */ /* 0x001fd600000000ff */
[----:B------:R0:W-:Y:S02]  /*37da0*/  @P4 STG.E.U8 desc[UR32][R166.64], R160 ;  /* 0x000000a0a6004986 */ /* 0x0001e4000c101120 */
[----:B0-----:R-:W-:-:S05]  /*37db0*/  PRMT R160, R157, 0x7771, RZ ;  /* 0x000077719da07816 */ /* 0x001fca00000000ff */
[----:B------:R2:W-:Y:S02]  /*37dc0*/  @P5 STG.E.U8 desc[UR32][R168.64], R160 ;  /* 0x000000a0a8005986 */ /* 0x0005e4000c101120 */
[----:B--2---:R-:W-:-:S05]  /*37dd0*/  PRMT R160, R158, 0x7770, RZ ;  /* 0x000077709ea07816 */ /* 0x004fca00000000ff */
[----:B------:R0:W-:Y:S02]  /*37de0*/  @P6 STG.E.U8 desc[UR32][R170.64], R160 ;  /* 0x000000a0aa006986 */ /* 0x0001e4000c101120 */
[----:B0-----:R-:W-:Y:S02]  /*37df0*/  PRMT R160, R158, 0x7771, RZ ;  /* 0x000077719ea07816 */ /* 0x001fe400000000ff */
[----:B------:R-:W2:Y:S04]  /*37e00*/  LDL.LU.64 R170, [R1+0x850] ;  /* 0x0008500001aa7983 */ /* 0x000ea80000300a00 */
[----:B------:R0:W-:Y:S02]  /*37e10*/  @P0 STG.E.U8 desc[UR32][R172.64], R160 ;  /* 0x000000a0ac000986 */ /* 0x0001e4000c101120 */
[----:B0-----:R-:W-:-:S02]  /*37e20*/  PRMT R160, R159, 0x7770, RZ ;  /* 0x000077709fa07816 */ /* 0x001fc400000000ff */
[----:B------:R-:W3:Y:S04]  /*37e30*/  LDL.LU.64 R172, [R1+0x848] ;  /* 0x0008480001ac7983 */ /* 0x000ee80000300a00 */
[----:B------:R0:W-:Y:S02]  /*37e40*/  @P1 STG.E.U8 desc[UR32][R174.64], R160 ;  /* 0x000000a0ae001986 */ /* 0x0001e4000c101120 */
[----:B0-----:R-:W-:Y:S02]  /*37e50*/  PRMT R160, R159, 0x7771, RZ ;  /* 0x000077719fa07816 */ /* 0x001fe400000000ff */
[----:B------:R-:W4:Y:S04]  /*37e60*/  LDL.LU.64 R174, [R1+0x840] ;  /* 0x0008400001ae7983 */ /* 0x000f280000300a00 */
[----:B------:R0:W-:Y:S04]  /*37e70*/  @P2 STG.E.U8 desc[UR32][R176.64], R160 ;  /* 0x000000a0b0002986 */ /* 0x0001e8000c101120 */
[----:B0-----:R-:W4:Y:S01]  /*37e80*/  LDL.LU.64 R176, [R1+0x838] ;  /* 0x0008380001b07983 */ /* 0x001f220000300a00 */
[----:B------:R-:W-:-:S05]  /*37e90*/  PRMT R160, R156, 0x7772, RZ ;  /* 0x000077729ca07816 */ /* 0x000fca00000000ff */
[----:B------:R0:W-:Y:S04]  /*37ea0*/  @P3 STG.E.U8 desc[UR32][R178.64], R160 ;  /* 0x000000a0b2003986 */ /* 0x0001e8000c101120 */
[----:B0-----:R-:W4:Y:S01]  /*37eb0*/  LDL.LU.64 R178, [R1+0x828] ;  /* 0x0008280001b27983 */ /* 0x001f220000300a00 */
[C---:B------:R-:W-:Y:S02]  /*37ec0*/  LOP3.LUT P4, RZ, R7.reuse, 0x1000, RZ, 0xc0, !PT ;  /* 0x0000100007ff7812 */ /* 0x040fe4000788c0ff */
[----:B------:R-:W-:Y:S01]  /*37ed0*/  LOP3.LUT R0, R0, 0xfffffffe, RZ, 0xc0, !PT ;  /* 0xfffffffe00007812 */ /* 0x000fe200078ec0ff */
[----:B------:R-:W4:Y:S01]  /*37ee0*/  LDL.LU.64 R160, [R1+0x810] ;  /* 0x0008100001a07983 */ /* 0x000f220000300a00 */
[C---:B------:R-:W-:Y:S02]  /*37ef0*/  LOP3.LUT P0, RZ, R7.reuse, 0x1, RZ, 0xc0, !PT ;  /* 0x0000000107ff7812 */ /* 0x040fe4000780c0ff */
[----:B------:R-:W-:Y:S01]  /*37f00*/  LOP3.LUT P1, RZ, R7, 0x2, RZ, 0xc0, !PT ;  /* 0x0000000207ff7812 */ /* 0x000fe2000782c0ff */
[----:B------:R-:W4:Y:S01]  /*37f10*/  LDL.LU.64 R162, [R1+0x808] ;  /* 0x0008080001a27983 */ /* 0x000f220000300a00 */
[----:B------:R-:W-:-:S02]  /*37f20*/  PRMT R156, R156, 0x7773, RZ ;  /* 0x000077739c9c7816 */ /* 0x000fc400000000ff */
[----:B------:R-:W-:Y:S01]  /*37f30*/  LOP3.LUT P2, RZ, R7, 0x4, RZ, 0xc0, !PT ;  /* 0x0000000407ff7812 */ /* 0x000fe2000784c0ff */
[----:B------:R-:W4:Y:S02]  /*37f40*/  LDL.LU.64 R164, [R1+0x800] ;  /* 0x0008000001a47983 */ /* 0x000f240000300a00 */
[----:B------:R-:W-:Y:S02]  /*37f50*/  @P4 LOP3.LUT R5, R5, 0x10000000, RZ, 0xfc, !PT ;  /* 0x1000000005054812 */ /* 0x000fe400078efcff */
[----:B------:R-:W-:Y:S01]  /*37f60*/  LOP3.LUT P4, RZ, R7, 0x800, RZ, 0xc0, !PT ;  /* 0x0000080007ff7812 */ /* 0x000fe2000788c0ff */
[----:B------:R-:W4:Y:S01]  /*37f70*/  LDL.LU.64 R166, [R1+0x7f8] ;  /* 0x0007f80001a67983 */ /* 0x000f220000300a00 */
[----:B------:R-:W-:Y:S02]  /*37f80*/  LOP3.LUT R5, R5, 0xdfffffff, RZ, 0xc0, !PT ;  /* 0xdfffffff05057812 */ /* 0x000fe400078ec0ff */
[----:B------:R-:W-:Y:S01]  /*37f90*/  LOP3.LUT P3, RZ, R7, 0x8, RZ, 0xc0, !PT ;  /* 0x0000000807ff7812 */ /* 0x000fe2000786c0ff */
[----:B------:R-:W4:Y:S08]  /*37fa0*/  LDL.LU.64 R168, [R1+0x7f0] ;  /* 0x0007f00001a87983 */ /* 0x000f300000300a00 */
[----:B------:R-:W-:-:S02]  /*37fb0*/  @P4 LOP3.LUT R5, R5, 0x20000000, RZ, 0xfc, !PT ;  /* 0x2000000005054812 */ /* 0x000fc400078efcff */
        /* <DEDUP_REMOVED lines=17> */
[----:B------:R-:W-:Y:S01]  /*380d0*/  LOP3.LUT P4, RZ, R7, 0x10, RZ, 0xc0, !PT ;  /* 0x0000001007ff7812 */ /* 0x000fe2000788c0ff */
[----:B--2---:R0:W-:Y:S02]  /*380e0*/  @P0 STG.E.U8 desc[UR32][R170.64], R156 ;  /* 0x0000009caa000986 */ /* 0x0041e4000c101120 */
[C---:B0-----:R-:W-:Y:S02]  /*380f0*/  PRMT R156, R157.reuse, 0x7772, RZ ;  /* 0x000077729d9c7816 */ /* 0x041fe400000000ff */
[----:B------:R-:W2:Y:S01]  /*38100*/  LDL.LU.64 R170, [R1+0x7e8] ;  /* 0x0007e80001aa7983 */ /* 0x000ea20000300a00 */
[----:B------:R-:W-:-:S03]  /*38110*/  PRMT R157, R157, 0x7773, RZ ;  /* 0x000077739d9d7816 */ /* 0x000fc600000000ff */
[----:B---3--:R0:W-:Y:S02]  /*38120*/  @P1 STG.E.U8 desc[UR32][R172.64], R156 ;  /* 0x0000009cac001986 */ /* 0x0081e4000c101120 */
[C---:B0-----:R-:W-:Y:S02]  /*38130*/  PRMT R156, R158.reuse, 0x7772, RZ ;  /* 0x000077729e9c7816 */ /* 0x041fe400000000ff */
[----:B------:R-:W-:Y:S01]  /*38140*/  PRMT R158, R158, 0x7773, RZ ;  /* 0x000077739e9e7816 */ /* 0x000fe200000000ff */
[----:B----4-:R-:W-:Y:S04]  /*38150*/  @P2 STG.E.U8 desc[UR32][R174.64], R157 ;  /* 0x0000009dae002986 */ /* 0x010fe8000c101120 */
[----:B------:R0:W-:Y:S04]  /*38160*/  @P3 STG.E.U8 desc[UR32][R176.64], R156 ;  /* 0x0000009cb0003986 */ /* 0x0001e8000c101120 */
[----:B------:R1:W-:Y:S01]  /*38170*/  @P4 STG.E.U8 desc[UR32][R152.64], R158 ;  /* 0x0000009e98004986 */ /* 0x0003e2000c101120 */
[----:B------:R-:W-:-:S02]  /*38180*/  LOP3.LUT P4, RZ, R0, 0x8, RZ, 0xc0, !PT ;  /* 0x0000000800ff7812 */ /* 0x000fc4000788c0ff */
[----:B0-----:R-:W-:Y:S01]  /*38190*/  PRMT R156, R159, 0x7772, RZ ;  /* 0x000077729f9c7816 */ /* 0x001fe200000000ff */
[----:B-1----:R-:W3:Y:S04]  /*381a0*/  LDL.LU.64 R152, [R1+0x10f0] ;  /* 0x0010f00001987983 */ /* 0x002ee80000300a00 */
[----:B------:R-:W4:Y:S04]  /*381b0*/  LDL.LU.64 R172, [R1+0x7e0] ;  /* 0x0007e00001ac7983 */ /* 0x000f280000300a00 */
[----:B------:R-:W4:Y:S04]  /*381c0*/  LDL.LU.64 R174, [R1+0x7d8] ;  /* 0x0007d80001ae7983 */ /* 0x000f280000300a00 */
[----:B------:R-:W4:Y:S04]  /*381d0*/  LDL.LU.64 R176, [R1+0x7d0] ;  /* 0x0007d00001b07983 */ /* 0x000f280000300a00 */
[----:B------:R0:W-:Y:S04]  /*381e0*/  @P4 STG.E.U8 desc[UR32][R178.64], R156 ;  /* 0x0000009cb2004986 */ /* 0x0001e8000c101120 */
[----:B0-----:R-:W2:Y:S01]  /*381f0*/  LDL.LU.64 R156, [R1+0x820] ;  /* 0x00082000019c7983 */ /* 0x001ea20000300a00 */
[----:B------:R-:W-:-:S02]  /*38200*/  LOP3.LUT P4, RZ, R0, 0x4, RZ, 0xc0, !PT ;  /* 0x0000000400ff7812 */ /* 0x000fc4000788c0ff */
[----:B------:R-:W-:Y:S01]  /*38210*/  PRMT R159, R159, 0x7773, RZ ;  /* 0x000077739f9f7816 */ /* 0x000fe200000000ff */
[----:B------:R-:W4:Y:S10]  /*38220*/  LDL.LU.64 R178, [R1+0x7c8] ;  /* 0x0007c80001b27983 */ /* 0x000f340000300a00 */
[----:B--2---:R3:W-:Y:S01]  /*38230*/  @P4 STG.E.U8 desc[UR32][R156.64], R159 ;  /* 0x0000009f9c004986 */ /* 0x0047e2000c101120 */
[----:B------:R-:W-:-:S02]  /*38240*/  LOP3.LUT P4, RZ, R0, 0x2, RZ, 0xc0, !PT ;  /* 0x0000000200ff7812 */ /* 0x000fc4000788c0ff */
[----:B---3--:R-:W-:-:S11]  /*38250*/  PRMT R156, R152, 0x7770, RZ ;  /* 0x00007770989c7816 */ /* 0x008fd600000000ff */
[----:B------:R0:W-:Y:S04]  /*38260*/  @P4 STG.E.U8 desc[UR32][R154.64], R156 ;  /* 0x0000009c9a004986 */ /* 0x0001e8000c101120 */
[----:B0-----:R-:W2:Y:S01]  /*38270*/  LDL.LU.64 R154, [R1+0x10e8] ;  /* 0x0010e800019a7983 */ /* 0x001ea20000300a00 */
[----:B------:R-:W-:Y:S02]  /*38280*/  LOP3.LUT P4, RZ, R0, 0x1, RZ, 0xc0, !PT ;  /* 0x0000000100ff7812 */ /* 0x000fe4000788c0ff */
[----:B------:R-:W-:-:S11]  /*38290*/  PRMT R0, R152, 0x7771, RZ ;  /* 0x0000777198007816 */ /* 0x000fd600000000ff */
[----:B------:R0:W-:Y:S01]  /*382a0*/  @P4 STG.E.U8 desc[UR32][R160.64], R0 ;  /* 0x00000000a0004986 */ /* 0x0001e2000c101120 */
[----:B------:R-:W-:Y:S02]  /*382b0*/  LOP3.LUT P4, RZ, R5, 0x80000000, RZ, 0xc0, !PT ;  /* 0x8000000005ff7812 */ /* 0x000fe4000788c0ff */
[----:B0-----:R-:W-:-:S11]  /*382c0*/  PRMT R0, R153, 0x7770, RZ ;  /* 0x0000777099007816 */ /* 0x001fd600000000ff */
[----:B------:R0:W-:Y:S01]  /*382d0*/  @P4 STG.E.U8 desc[UR32][R162.64], R0 ;  /* 0x00000000a2004986 */ /* 0x0001e2000c101120 */
[----:B------:R-:W-:Y:S02]  /*382e0*/  LOP3.LUT P4, RZ, R5, 0x40000000, RZ, 0xc0, !PT ;  /* 0x4000000005ff7812 */ /* 0x000fe4000788c0ff */
[----:B0-----:R-:W-:-:S11]  /*382f0*/  PRMT R0, R153, 0x7771, RZ ;  /* 0x0000777199007816 */ /* 0x001fd600000000ff */
[----:B------:R2:W-:Y:S01]  /*38300*/  @P4 STG.E.U8 desc[UR32][R164.64], R0 ;  /* 0x00000000a4004986 */ /* 0x0005e2000c101120 */
[----:B------:R-:W-:Y:S02]  /*38310*/  LOP3.LUT P4, RZ, R5, 0x20000000, RZ, 0xc0, !PT ;  /* 0x2000000005ff7812 */ /* 0x000fe4000788c0ff */
[C---:B------:R-:W-:Y:S02]  /*38320*/  LOP3.LUT P5, RZ, R7.reuse, 0x2000, RZ, 0xc0, !PT ;  /* 0x0000200007ff7812 */ /* 0x040fe400078ac0ff */
[C---:B------:R-:W-:Y:S02]  /*38330*/  LOP3.LUT P6, RZ, R7.reuse, 0x4000, RZ, 0xc0, !PT ;  /* 0x0000400007ff7812 */ /* 0x040fe400078cc0ff */
[C---:B------:R-:W-:Y:S02]  /*38340*/  LOP3.LUT P0, RZ, R7.reuse, 0x8000, RZ, 0xc0, !PT ;  /* 0x0000800007ff7812 */ /* 0x040fe4000780c0ff */
[C---:B------:R-:W-:Y:S02]  /*38350*/  LOP3.LUT P1, RZ, R7.reuse, 0x10000, RZ, 0xc0, !PT ;  /* 0x0001000007ff7812 */ /* 0x040fe4000782c0ff */
[----:B------:R-:W-:-:S02]  /*38360*/  LOP3.LUT P2, RZ, R7, 0x20000, RZ, 0xc0, !PT ;  /* 0x0002000007ff7812 */ /* 0x000fc4000784c0ff */
[----:B------:R-:W-:Y:S02]  /*38370*/  LOP3.LUT P3, RZ, R7, 0x40000, RZ, 0xc0, !PT ;  /* 0x0004000007ff7812 */ /* 0x000fe4000786c0ff */
[----:B--2---:R-:W-:-:S05]  /*38380*/  PRMT R0, R154, 0x7770, RZ ;  /* 0x000077709a007816 */ /* 0x004fca00000000ff */
[----:B------:R0:W-:Y:S01]  /*38390*/  @P4 STG.E.U8 desc[UR32][R166.64], R0 ;  /* 0x00000000a6004986 */ /* 0x0001e2000c101120 */
[----:B------:R-:W-:Y:S02]  /*383a0*/  LOP3.LUT P4, RZ, R5, 0x10000000, RZ, 0xc0, !PT ;  /* 0x1000000005ff7812 */ /* 0x000fe4000788c0ff */
[----:B0-----:R-:W-:-:S11]  /*383b0*/  PRMT R0, R154, 0x7771, RZ ;  /* 0x000077719a007816 */ /* 0x001fd600000000ff */
[----:B------:R0:W-:Y:S02]  /*383c0*/  @P4 STG.E.U8 desc[UR32][R168.64], R0 ;  /* 0x00000000a8004986 */ /* 0x0001e4000c101120 */
[----:B0-----:R-:W-:-:S05]  /*383d0*/  PRMT R0, R155, 0x7770, RZ ;  /* 0x000077709b007816 */ /* 0x001fca00000000ff */
[----:B------:R0:W-:Y:S02]  /*383e0*/  @P5 STG.E.U8 desc[UR32][R170.64], R0 ;  /* 0x00000000aa005986 */ /* 0x0001e4000c101120 */
[----:B0-----:R-:W-:-:S05]  /*383f0*/  PRMT R0, R155, 0x7771, RZ ;  /* 0x000077719b007816 */ /* 0x001fca00000000ff */
[----:B----4-:R0:W-:Y:S02]  /*38400*/  @P6 STG.E.U8 desc[UR32][R172.64], R0 ;  /* 0x00000000ac006986 */ /* 0x0101e4000c101120 */
[C---:B0-----:R-:W-:Y:S02]  /*38410*/  PRMT R0, R152.reuse, 0x7772, RZ ;  /* 0x0000777298007816 */ /* 0x041fe400000000ff */
[----:B------:R-:W-:-:S03]  /*38420*/  PRMT R152, R152, 0x7773, RZ ;  /* 0x0000777398987816 */ /* 0x000fc600000000ff */
[----:B------:R0:W-:Y:S04]  /*38430*/  @P0 STG.E.U8 desc[UR32][R174.64], R0 ;  /* 0x00000000ae000986 */ /* 0x0001e8000c101120 */
[----:B------:R-:W-:Y:S01]  /*38440*/  @P1 STG.E.U8 desc[UR32][R176.64], R152 ;  /* 0x00000098b0001986 */ /* 0x000fe2000c101120 */
[C---:B0-----:R-:W-:Y:S02]  /*38450*/  PRMT R0, R153.reuse, 0x7772, RZ ;  /* 0x0000777299007816 */ /* 0x041fe400000000ff */
[----:B------:R-:W-:-:S03]  /*38460*/  PRMT R153, R153, 0x7773, RZ ;  /* 0x0000777399997816 */ /* 0x000fc600000000ff */
[----:B------:R-:W-:Y:S04]  /*38470*/  @P2 STG.E.U8 desc[UR32][R178.64], R0 ;  /* 0x00000000b2002986 */ /* 0x000fe8000c101120 */
[----:B------:R0:W-:Y:S04]  /*38480*/  @P3 STG.E.U8 desc[UR32][R8.64], R153 ;  /* 0x0000009908003986 */ /* 0x0001e8000c101120 */
[----:B0-----:R-:W2:Y:S04]  /*38490*/  LDL.LU.64 R8, [R1+0x10e0] ;  /* 0x0010e00001087983 */ /* 0x001ea80000300a00 */
[----:B------:R-:W3:Y:S01]  /*384a0*/  LDL.LU.64 R172, [R1+0x7b8] ;  /* 0x0007b80001ac7983 */ /* 0x000ee20000300a00 */
[----:B------:R-:W-:-:S02]  /*384b0*/  LOP3.LUT P0, RZ, R7, 0x80000, RZ, 0xc0, !PT ;  /* 0x0008000007ff7812 */ /* 0x000fc4000780c0ff */
[C---:B------:R-:W-:Y:S01]  /*384c0*/  LOP3.LUT P1, RZ, R7.reuse, 0x100000, RZ, 0xc0, !PT ;  /* 0x0010000007ff7812 */ /* 0x040fe2000782c0ff */
[----:B------:R-:W4:Y:S01]  /*384d0*/  LDL.LU.64 R174, [R1+0x7a8] ;  /* 0x0007a80001ae7983 */ /* 0x000f220000300a00 */
[C---:B------:R-:W-:Y:S02]  /*384e0*/  PRMT R0, R154.reuse, 0x7772, RZ ;  /* 0x000077729a007816 */ /* 0x040fe400000000ff */
[----:B------:R-:W-:Y:S01]  /*384f0*/  PRMT R154, R154, 0x7773, RZ ;  /* 0x000077739a9a7816 */ /* 0x000fe200000000ff */
[----:B------:R-:W2:Y:S04]  /*38500*/  LDL.LU.64 R176, [R1+0x7a0] ;  /* 0x0007a00001b07983 */ /* 0x000ea80000300a00 */
[----:B------:R-:W2:Y:S04]  /*38510*/  LDL.LU.64 R178, [R1+0x790] ;  /* 0x0007900001b27983 */ /* 0x000ea80000300a00 */
[----:B------:R-:W2:Y:S04]  /*38520*/  LDL.LU.64 R156, [R1+0x788] ;  /* 0x00078800019c7983 */ /* 0x000ea80000300a00 */
[----:B------:R-:W2:Y:S01]  /*38530*/  LDL.LU.64 R158, [R1+0x780] ;  /* 0x00078000019e7983 */ /* 0x000ea20000300a00 */
[----:B------:R-:W-:-:S02]  /*38540*/  LOP3.LUT P4, RZ, R7, 0x80000000, RZ, 0xc0, !PT ;  /* 0x8000000007ff7812 */ /* 0x000fc4000788c0ff */
        /* <DEDUP_REMOVED lines=9> */
[----:B---3--:R-:W-:Y:S04]  /*385e0*/  @P0 STG.E.U8 desc[UR32][R172.64], R0 ;  /* 0x00000000ac000986 */ /* 0x008fe8000c101120 */
[----:B------:R0:W-:Y:S04]  /*385f0*/  @P1 STG.E.U8 desc[UR32][R148.64], R154 ;  /* 0x0000009a94001986 */ /* 0x0001e8000c101120 */
[----:B0-----:R-:W3:Y:S01]  /*38600*/  LDL.LU.64 R148, [R1+0x10d8] ;  /* 0x0010d80001947983 */ /* 0x001ee20000300a00 */
[----:B------:R-:W-:-:S02]  /*38610*/  LOP3.LUT R5, R5, 0xff7fffff, RZ, 0xc0, !PT ;  /* 0xff7fffff05057812 */ /* 0x000fc400078ec0ff */
[----:B------:R-:W-:Y:S01]  /*38620*/  LOP3.LUT P2, RZ, R7, 0x200000, RZ, 0xc0, !PT ;  /* 0x0020000007ff7812 */ /* 0x000fe2000784c0ff */
[----:B------:R-:W3:Y:S01]  /*38630*/  LDL.LU.64 R160, [R1+0x778] ;  /* 0x0007780001a07983 */ /* 0x000ee20000300a00 */
[----:B------:R-:W-:Y:S02]  /*38640*/  @P4 LOP3.LUT R5, R5, 0x800000, RZ, 0xfc, !PT ;  /* 0x0080000005054812 */ /* 0x000fe400078efcff */
[----:B------:R-:W-:Y:S01]  /*38650*/  LOP3.LUT P4, RZ, R7, 0x8000000, RZ, 0xc0, !PT ;  /* 0x0800000007ff7812 */ /* 0x000fe2000788c0ff */
[----:B------:R-:W3:Y:S01]  /*38660*/  LDL.LU.64 R162, [R1+0x770] ;  /* 0x0007700001a27983 */ /* 0x000ee20000300a00 */
[----:B------:R-:W-:Y:S02]  /*38670*/  LOP3.LUT R5, R5, 0xfeffffff, RZ, 0xc0, !PT ;  /* 0xfeffffff05057812 */ /* 0x000fe400078ec0ff */
[----:B------:R-:W-:Y:S01]  /*38680*/  LOP3.LUT P3, RZ, R7, 0x400000, RZ, 0xc0, !PT ;  /* 0x0040000007ff7812 */ /* 0x000fe2000786c0ff */
[----:B------:R-:W3:Y:S01]  /*38690*/  LDL.LU.64 R164, [R1+0x768] ;  /* 0x0007680001a47983 */ /* 0x000ee20000300a00 */
[----:B------:R-:W-:-:S07]  /*386a0*/  PRMT R0, R155, 0x7772, RZ ;  /* 0x000077729b007816 */ /* 0x000fce00000000ff */
[----:B------:R-:W-:Y:S01]  /*386b0*/  @P4 LOP3.LUT R5, R5, 0x1000000, RZ, 0xfc, !PT ;  /* 0x0100000005054812 */ /* 0x000fe200078efcff */
[----:B------:R-:W3:Y:S01]  /*386c0*/  LDL.LU.64 R166, [R1+0x760] ;  /* 0x0007600001a67983 */ /* 0x000ee20000300a00 */
[----:B------:R-:W-:Y:S02]  /*386d0*/  LOP3.LUT P4, RZ, R7, 0x4000000, RZ, 0xc0, !PT ;  /* 0x0400000007ff7812 */ /* 0x000fe4000788c0ff */
[----:B------:R-:W-:Y:S01]  /*386e0*/  LOP3.LUT R5, R5, 0xfdffffff, RZ, 0xc0, !PT ;  /* 0xfdffffff05057812 */ /* 0x000fe200078ec0ff */
[----:B----4-:R3:W-:Y:S01]  /*386f0*/  @P2 STG.E.U8 desc[UR32][R174.64], R0 ;  /* 0x00000000ae002986 */ /* 0x0107e2000c101120 */
[----:B------:R-:W-:-:S03]  /*38700*/  PRMT R155, R155, 0x7773, RZ ;  /* 0x000077739b9b7816 */ /* 0x000fc600000000ff */
[----:B------:R-:W4:Y:S06]  /*38710*/  LDL.LU.64 R168, [R1+0x758] ;  /* 0x0007580001a87983 */ /* 0x000f2c0000300a00 */
[----:B------:R-:W-:Y:S01]  /*38720*/  @P4 LOP3.LUT R5, R5, 0x2000000, RZ, 0xfc, !PT ;  /* 0x0200000005054812 */ /* 0x000fe200078efcff */
[----:B--2---:R-:W-:Y:S01]  /*38730*/  @P3 STG.E.U8 desc[UR32][R176.64], R155 ;  /* 0x0000009bb0003986 */ /* 0x004fe2000c101120 */
[----:B------:R-:W-:Y:S02]  /*38740*/  LOP3.LUT P4, RZ, R7, 0x2000000, RZ, 0xc0, !PT ;  /* 0x0200000007ff7812 */ /* 0x000fe4000788c0ff */
[----:B------:R-:W-:Y:S01]  /*38750*/  LOP3.LUT R5, R5, 0xfbffffff, RZ, 0xc0, !PT ;  /* 0xfbffffff05057812 */ /* 0x000fe200078ec0ff */
[----:B------:R-:W2:Y:S10]  /*38760*/  LDL.LU.64 R170, [R1+0x750] ;  /* 0x0007500001aa7983 */ /* 0x000eb40000300a00 */
[----:B------:R-:W-:-:S02]  /*38770*/  @P4 LOP3.LUT R5, R5, 0x4000000, RZ, 0xfc, !PT ;  /* 0x0400000005054812 */ /* 0x000fc400078efcff */
[----:B------:R-:W-:Y:S02]  /*38780*/  LOP3.LUT P4, RZ, R7, 0x1000000, RZ, 0xc0, !PT ;  /* 0x0100000007ff7812 */ /* 0x000fe4000788c0ff */
[----:B------:R-:W-:-:S11]  /*38790*/  LOP3.LUT R5, R5, 0xf7ffffff, RZ, 0xc0, !PT ;  /* 0xf7ffffff05057812 */ /* 0x000fd600078ec0ff */
[----:B------:R-:W-:Y:S02]  /*387a0*/  @P4 LOP3.LUT R5, R5, 0x8000000, RZ, 0xfc, !PT ;  /* 0x0800000005054812 */ /* 0x000fe400078efcff */
[----:B------:R-:W-:Y:S02]  /*387b0*/  LOP3.LUT P4, RZ, R7, 0x800000, RZ, 0xc0, !PT ;  /* 0x0080000007ff7812 */ /* 0x000fe4000788c0ff */
[----:B---3--:R-:W-:-:S11]  /*387c0*/  PRMT R0, R148, 0x7770, RZ ;  /* 0x0000777094007816 */ /* 0x008fd600000000ff */
[----:B------:R0:W-:Y:S04]  /*387d0*/  @P4 STG.E.U8 desc[UR32][R150.64], R0 ;  /* 0x0000000096004986 */ /* 0x0001e8000c101120 */
[----:B0-----:R-:W3:Y:S01]  /*387e0*/  LDL.LU.64 R150, [R1+0x10d0] ;  /* 0x0010d00001967983 */ /* 0x001ee20000300a00 */
[----:B------:R-:W-:-:S03]  /*387f0*/  LOP3.LUT P4, RZ, R5, 0x8000000, RZ, 0xc0, !PT ;  /* 0x0800000005ff7812 */ /* 0x000fc6000788c0ff */
[----:B------:R-:W2:Y:S01]  /*38800*/  LDL.LU.64 R172, [R1+0x748] ;  /* 0x0007480001ac7983 */ /* 0x000ea20000300a00 */
[----:B------:R-:W-:-:S03]  /*38810*/  PRMT R0, R148, 0x7771, RZ ;  /* 0x0000777194007816 */ /* 0x000fc600000000ff */
[----:B------:R-:W2:Y:S04]  /*38820*/  LDL.LU.64 R174, [R1+0x740] ;  /* 0x0007400001ae7983 */ /* 0x000ea80000300a00 */
[----:B------:R-:W2:Y:S04]  /*38830*/  LDL.LU.64 R176, [R1+0x738] ;  /* 0x0007380001b07983 */ /* 0x000ea80000300a00 */
[----:B------:R0:W-:Y:S04]  /*38840*/  @P4 STG.E.U8 desc[UR32][R178.64], R0 ;  /* 0x00000000b2004986 */ /* 0x0001e8000c101120 */
[----:B0-----:R-:W2:Y:S01]  /*38850*/  LDL.LU.64 R178, [R1+0x730] ;  /* 0x0007300001b27983 */ /* 0x001ea20000300a00 */
[----:B------:R-:W-:-:S02]  /*38860*/  LOP3.LUT P4, RZ, R5, 0x4000000, RZ, 0xc0, !PT ;  /* 0x0400000005ff7812 */ /* 0x000fc4000788c0ff */
[----:B------:R-:W-:-:S11]  /*38870*/  PRMT R0, R149, 0x7770, RZ ;  /* 0x0000777095007816 */ /* 0x000fd600000000ff */
        /* <DEDUP_REMOVED lines=11> */
[----:B---3--:R-:W-:-:S05]  /*38930*/  PRMT R0, R150, 0x7770, RZ ;  /* 0x0000777096007816 */ /* 0x008fca00000000ff */
        /* <DEDUP_REMOVED lines=11> */
[C---:B0-----:R-:W-:Y:S02]  /*389f0*/  PRMT R0, R148.reuse, 0x7772, RZ ;  /* 0x0000777294007816 */ /* 0x041fe400000000ff */
[----:B------:R-:W-:-:S09]  /*38a00*/  PRMT R148, R148, 0x7773, RZ ;  /* 0x0000777394947816 */ /* 0x000fd200000000ff */
[----:B----4-:R0:W-:Y:S04]  /*38a10*/  @P4 STG.E.U8 desc[UR32][R168.64], R0 ;  /* 0x00000000a8004986 */ /* 0x0101e8000c101120 */
[----:B--2---:R-:W-:Y:S01]  /*38a20*/  @P5 STG.E.U8 desc[UR32][R170.64], R148 ;  /* 0x00000094aa005986 */ /* 0x004fe2000c101120 */
        /* <DEDUP_REMOVED lines=8> */
[----:B0-----:R-:W-:-:S05]  /*38ab0*/  PRMT R0, R151, 0x7772, RZ ;  /* 0x0000777297007816 */ /* 0x001fca00000000ff */
[----:B------:R0:W-:Y:S04]  /*38ac0*/  @P3 STG.E.U8 desc[UR32][R144.64], R0 ;  /* 0x0000000090003986 */ /* 0x0001e8000c101120 */
[----:B0-----:R-:W2:Y:S04]  /*38ad0*/  LDL.LU.64 R144, [R1+0x10c8] ;  /* 0x0010c80001907983 */ /* 0x001ea80000300a00 */
[----:B------:R-:W3:Y:S04]  /*38ae0*/  LDL.LU.64 R170, [R1+0x720] ;  /* 0x0007200001aa7983 */ /* 0x000ee80000300a00 */
[----:B------:R-:W4:Y:S01]  /*38af0*/  LDL.LU.64 R172, [R1+0x718] ;  /* 0x0007180001ac7983 */ /* 0x000f220000300a00 */
[----:B------:R-:W-:-:S02]  /*38b00*/  LOP3.LUT P0, RZ, R8, 0x40, RZ, 0xc0, !PT ;  /* 0x0000004008ff7812 */ /* 0x000fc4000780c0ff */
[C---:B------:R-:W-:Y:S01]  /*38b10*/  LOP3.LUT P1, RZ, R8.reuse, 0x80, RZ, 0xc0, !PT ;  /* 0x0000008008ff7812 */ /* 0x040fe2000782c0ff */
[----:B------:R-:W4:Y:S01]  /*38b20*/  LDL.LU.64 R174, [R1+0x708] ;  /* 0x0007080001ae7983 */ /* 0x000f220000300a00 */
[C---:B------:R-:W-:Y:S02]  /*38b30*/  LOP3.LUT P2, RZ, R8.reuse, 0x100, RZ, 0xc0, !PT ;  /* 0x0000010008ff7812 */ /* 0x040fe4000784c0ff */
[----:B------:R-:W-:Y:S01]  /*38b40*/  PRMT R151, R151, 0x7773, RZ ;  /* 0x0000777397977816 */ /* 0x000fe200000000ff */
[----:B------:R-:W4:Y:S04]  /*38b50*/  LDL.LU.64 R176, [R1+0x700] ;  /* 0x0007000001b07983 */ /* 0x000f280000300a00 */
        /* <DEDUP_REMOVED lines=14> */
[C---:B--2---:R-:W-:Y:S01]  /*38c40*/  PRMT R0, R144.reuse, 0x7770, RZ ;  /* 0x0000777090007816 */ /* 0x044fe200000000ff */
[----:B---3--:R-:W-:Y:S04]  /*38c50*/  @P0 STG.E.U8 desc[UR32][R170.64], R151 ;  /* 0x00000097aa000986 */ /* 0x008fe8000c101120 */
[----:B----4-:R0:W-:Y:S02]  /*38c60*/  @P1 STG.E.U8 desc[UR32][R172.64], R0 ;  /* 0x00000000ac001986 */ /* 0x0101e4000c101120 */
[----:B0-----:R-:W-:-:S05]  /*38c70*/  PRMT R0, R144, 0x7771, RZ ;  /* 0x0000777190007816 */ /* 0x001fca00000000ff */
[----:B------:R0:W-:Y:S04]  /*38c80*/  @P2 STG.E.U8 desc[UR32][R146.64], R0 ;  /* 0x0000000092002986 */ /* 0x0001e8000c101120 */
[----:B0-----:R-:W2:Y:S01]  /*38c90*/  LDL.LU.64 R146, [R1+0x10c0] ;  /* 0x0010c00001927983 */ /* 0x001ea20000300a00 */
[----:B------:R-:W-:Y:S02]  /*38ca0*/  @P4 LOP3.LUT R5, R5, 0x4000, RZ, 0xfc, !PT ;  /* 0x0000400005054812 */ /* 0x000fe400078efcff */
[C---:B------:R-:W-:Y:S01]  /*38cb0*/  LOP3.LUT P4, RZ, R8.reuse, 0x8000, RZ, 0xc0, !PT ;  /* 0x0000800008ff7812 */ /* 0x040fe2000788c0ff */
[----:B------:R-:W3:Y:S01]  /*38cc0*/  LDL.LU.64 R168, [R1+0x6c0] ;  /* 0x0006c00001a87983 */ /* 0x000ee20000300a00 */
[----:B------:R-:W-:Y:S02]  /*38cd0*/  LOP3.LUT R5, R5, 0xffff7fff, RZ, 0xc0, !PT ;  /* 0xffff7fff05057812 */ /* 0x000fe400078ec0ff */
[----:B------:R-:W-:Y:S01]  /*38ce0*/  LOP3.LUT P3, RZ, R8, 0x200, RZ, 0xc0, !PT ;  /* 0x0000020008ff7812 */ /* 0x000fe2000786c0ff */
[----:B------:R-:W4:Y:S01]  /*38cf0*/  LDL.LU.64 R170, [R1+0x6b8] ;  /* 0x0006b80001aa7983 */ /* 0x000f220000300a00 */
[----:B------:R-:W-:-:S03]  /*38d00*/  PRMT R0, R145, 0x7770, RZ ;  /* 0x0000777091007816 */ /* 0x000fc600000000ff */
[----:B------:R-:W4:Y:S04]  /*38d10*/  LDL.LU.64 R172, [R1+0x6b0] ;  /* 0x0006b00001ac7983 */ /* 0x000f280000300a00 */
        /* <DEDUP_REMOVED lines=12> */
[----:B------:R0:W-:Y:S10]  /*38de0*/  @P3 STG.E.U8 desc[UR32][R174.64], R0 ;  /* 0x00000000ae003986 */ /* 0x0001f4000c101120 */
[----:B------:R-:W-:-:S02]  /*38df0*/  @P4 LOP3.LUT R5, R5, 0x80000, RZ, 0xfc, !PT ;  /* 0x0008000005054812 */ /* 0x000fc400078efcff */
[----:B------:R-:W-:Y:S01]  /*38e00*/  LOP3.LUT P4, RZ, R8, 0x400, RZ, 0xc0, !PT ;  /* 0x0000040008ff7812 */ /* 0x000fe2000788c0ff */
[----:B0-----:R-:W4:Y:S01]  /*38e10*/  LDL.LU.64 R174, [R1+0x6a8] ;  /* 0x0006a80001ae7983 */ /* 0x001f220000300a00 */
[----:B------:R-:W-:-:S11]  /*38e20*/  PRMT R0, R145, 0x7771, RZ ;  /* 0x0000777191007816 */ /* 0x000fd600000000ff */
[----:B------:R0:W-:Y:S01]  /*38e30*/  @P4 STG.E.U8 desc[UR32][R176.64], R0 ;  /* 0x00000000b0004986 */ /* 0x0001e2000c101120 */
[----:B------:R-:W-:-:S03]  /*38e40*/  LOP3.LUT P4, RZ, R5, 0x80000, RZ, 0xc0, !PT ;  /* 0x0008000005ff7812 */ /* 0x000fc6000788c0ff */
[----:B0-----:R-:W4:Y:S01]  /*38e50*/  LDL.LU.64 R176, [R1+0x6a0] ;  /* 0x0006a00001b07983 */ /* 0x001f220000300a00 */
[----:B--2---:R-:W-:-:S09]  /*38e60*/  PRMT R0, R146, 0x7770, RZ ;  /* 0x0000777092007816 */ /* 0x004fd200000000ff */
[----:B------:R0:W-:Y:S01]  /*38e70*/  @P4 STG.E.U8 desc[UR32][R178.64], R0 ;  /* 0x00000000b2004986 */ /* 0x0001e2000c101120 */
[C---:B------:R-:W-:Y:S02]  /*38e80*/  LOP3.LUT P4, RZ, R5.reuse, 0x40000, RZ, 0xc0, !PT ;  /* 0x0004000005ff7812 */ /* 0x040fe4000788c0ff */
[----:B0-----:R-:W-:Y:S01]  /*38e90*/  PRMT R0, R146, 0x7771, RZ ;  /* 0x0000777192007816 */ /* 0x001fe200000000ff */
[----:B------:R-:W2:Y:S10]  /*38ea0*/  LDL.LU.64 R178, [R1+0x698] ;  /* 0x0006980001b27983 */ /* 0x000eb40000300a00 */
[----:B------:R0:W-:Y:S01]  /*38eb0*/  @P4 STG.E.U8 desc[UR32][R158.64], R0 ;  /* 0x000000009e004986 */ /* 0x0001e2000c101120 */
[----:B------:R-:W-:-:S02]  /*38ec0*/  LOP3.LUT P4, RZ, R5, 0x20000, RZ, 0xc0, !PT ;  /* 0x0002000005ff7812 */ /* 0x000fc4000788c0ff */
        /* <DEDUP_REMOVED lines=9> */
[----:B------:R-:W-:-:S11]  /*38f60*/  PRMT R144, R144, 0x7773, RZ ;  /* 0x0000777390907816 */ /* 0x000fd600000000ff */
[----:B------:R-:W-:Y:S01]  /*38f70*/  @P4 STG.E.U8 desc[UR32][R166.64], R144 ;  /* 0x00000090a6004986 */ /* 0x000fe2000c101120 */
[----:B------:R-:W-:Y:S02]  /*38f80*/  LOP3.LUT P4, RZ, R5, 0x2000, RZ, 0xc0, !PT ;  /* 0x0000200005ff7812 */ /* 0x000fe4000788c0ff */
[----:B0-----:R-:W-:-:S11]  /*38f90*/  PRMT R0, R145, 0x7772, RZ ;  /* 0x0000777291007816 */ /* 0x001fd600000000ff */
[----:B------:R0:W-:Y:S04]  /*38fa0*/  @P4 STG.E.U8 desc[UR32][R140.64], R0 ;  /* 0x000000008c004986 */ /* 0x0001e8000c101120 */
[----:B0-----:R-:W2:Y:S01]  /*38fb0*/  LDL.LU.64 R140, [R1+0x10b8] ;  /* 0x0010b800018c7983 */ /* 0x001ea20000300a00 */
[----:B------:R-:W-:Y:S02]  /*38fc0*/  LOP3.LUT P4, RZ, R5, 0x1000, RZ, 0xc0, !PT ;  /* 0x0000100005ff7812 */ /* 0x000fe4000788c0ff */
[C---:B------:R-:W-:Y:S02]  /*38fd0*/  LOP3.LUT P5, RZ, R8.reuse, 0x80000, RZ, 0xc0, !PT ;  /* 0x0008000008ff7812 */ /* 0x040fe400078ac0ff */
[C---:B------:R-:W-:Y:S02]  /*38fe0*/  LOP3.LUT P6, RZ, R8.reuse, 0x100000, RZ, 0xc0, !PT ;  /* 0x0010000008ff7812 */ /* 0x040fe400078cc0ff */
[----:B------:R-:W-:-:S02]  /*38ff0*/  LOP3.LUT P0, RZ, R8, 0x200000, RZ, 0xc0, !PT ;  /* 0x0020000008ff7812 */ /* 0x000fc4000780c0ff */
[----:B------:R-:W-:Y:S02]  /*39000*/  PRMT R145, R145, 0x7773, RZ ;  /* 0x0000777391917816 */ /* 0x000fe400000000ff */
[----:B------:R-:W-:Y:S02]  /*39010*/  PRMT R0, R146, 0x7772, RZ ;  /* 0x0000777292007816 */ /* 0x000fe400000000ff */
[C---:B------:R-:W-:Y:S01]  /*39020*/  LOP3.LUT P1, RZ, R8.reuse, 0x400000, RZ, 0xc0, !PT ;  /* 0x0040000008ff7812 */ /* 0x040fe2000782c0ff */
[----:B---3--:R-:W-:Y:S01]  /*39030*/  @P4 STG.E.U8 desc[UR32][R168.64], R145 ;  /* 0x00000091a8004986 */ /* 0x008fe2000c101120 */
[----:B------:R-:W-:Y:S02]  /*39040*/  LOP3.LUT P2, RZ, R8, 0x800000, RZ, 0xc0, !PT ;  /* 0x0080000008ff7812 */ /* 0x000fe4000784c0ff */
[----:B------:R-:W-:Y:S01]  /*39050*/  PRMT R146, R146, 0x7773, RZ ;  /* 0x0000777392927816 */ /* 0x000fe200000000ff */
[----:B----4-:R0:W-:Y:S01]  /*39060*/  @P5 STG.E.U8 desc[UR32][R170.64], R0 ;  /* 0x00000000aa005986 */ /* 0x0101e2000c101120 */
[----:B------:R-:W-:-:S03]  /*39070*/  LOP3.LUT P3, RZ, R8, 0x1000000, RZ, 0xc0, !PT ;  /* 0x0100000008ff7812 */ /* 0x000fc6000786c0ff */
[----:B------:R-:W-:Y:S01]  /*39080*/  @P6 STG.E.U8 desc[UR32][R172.64], R146 ;  /* 0x00000092ac006986 */ /* 0x000fe2000c101120 */
[C---:B0-----:R-:W-:Y:S02]  /*39090*/  PRMT R0, R147.reuse, 0x7772, RZ ;  /* 0x0000777293007816 */ /* 0x041fe400000000ff */
[----:B------:R-:W-:-:S03]  /*390a0*/  PRMT R147, R147, 0x7773, RZ ;  /* 0x0000777393937816 */ /* 0x000fc600000000ff */
[----:B------:R2:W-:Y:S04]  /*390b0*/  @P0 STG.E.U8 desc[UR32][R174.64], R0 ;  /* 0x00000000ae000986 */ /* 0x0005e8000c101120 */
[----:B------:R-:W-:Y:S01]  /*390c0*/  @P1 STG.E.U8 desc[UR32][R176.64], R147 ;  /* 0x00000093b0001986 */ /* 0x000fe2000c101120 */
[----:B--2---:R-:W-:-:S05]  /*390d0*/  PRMT R0, R140, 0x7770, RZ ;  /* 0x000077708c007816 */ /* 0x004fca00000000ff */
[----:B------:R0:W-:Y:S02]  /*390e0*/  @P2 STG.E.U8 desc[UR32][R178.64], R0 ;  /* 0x00000000b2002986 */ /* 0x0001e4000c101120 */
[----:B0-----:R-:W-:-:S05]  /*390f0*/  PRMT R0, R140, 0x7771, RZ ;  /* 0x000077718c007816 */ /* 0x001fca00000000ff */
[----:B------:R0:W-:Y:S04]  /*39100*/  @P3 STG.E.U8 desc[UR32][R142.64], R0 ;  /* 0x000000008e003986 */ /* 0x0001e8000c101120 */
[----:B0-----:R-:W2:Y:S04]  /*39110*/  LDL.LU.64 R142, [R1+0x10b0] ;  /* 0x0010b000018e7983 */ /* 0x001ea80000300a00 */
[----:B------:R-:W3:Y:S04]  /*39120*/  LDL.LU.64 R166, [R1+0x688] ;  /* 0x0006880001a67983 */ /* 0x000ee80000300a00 */
[----:B------:R-:W4:Y:S04]  /*39130*/  LDL.LU.64 R168, [R1+0x680] ;  /* 0x0006800001a87983 */ /* 0x000f280000300a00 */
[----:B------:R-:W2:Y:S04]  /*39140*/  LDL.LU.64 R170, [R1+0x678] ;  /* 0x0006780001aa7983 */ /* 0x000ea80000300a00 */
[----:B------:R-:W2:Y:S04]  /*39150*/  LDL.LU.64 R172, [R1+0x670] ;  /* 0x0006700001ac7983 */ /* 0x000ea80000300a00 */
[----:B------:R-:W2:Y:S04]  /*39160*/  LDL.LU.64 R174, [R1+0x668] ;  /* 0x0006680001ae7983 */ /* 0x000ea80000300a00 */
[----:B------:R-:W2:Y:S04]  /*39170*/  LDL.LU.64 R176, [R1+0x660] ;  /* 0x0006600001b07983 */ /* 0x000ea80000300a00 */
[----:B------:R-:W2:Y:S04]  /*39180*/  LDL.LU.64 R178, [R1+0x658] ;  /* 0x0006580001b27983 */ /* 0x000ea80000300a00 */
[----:B------:R-:W2:Y:S04]  /*39190*/  LDL.LU.64 R160, [R1+0x650] ;  /* 0x0006500001a07983 */ /* 0x000ea80000300a00 */
[----:B------:R-:W2:Y:S01]  /*391a0*/  LDL.LU.64 R162, [R1+0x648] ;  /* 0x0006480001a27983 */ /* 0x000ea20000300a00 */
[----:B------:R-:W-:-:S03]  /*391b0*/  LOP3.LUT P0, RZ, R8, 0x2000000, RZ, 0xc0, !PT ;  /* 0x0200000008ff7812 */ /* 0x000fc6000780c0ff */
[----:B------:R-:W2:Y:S01]  /*391c0*/  LDL.LU.64 R164, [R1+0x638] ;  /* 0x0006380001a47983 */ /* 0x000ea20000300a00 */
[----:B------:R-:W-:Y:S02]  /*391d0*/  PRMT R0, R141, 0x7770, RZ ;  /* 0x000077708d007816 */ /* 0x000fe400000000ff */
        /* <DEDUP_REMOVED lines=18> */
[C---:B------:R-:W-:Y:S01]  /*39300*/  LOP3.LUT P4, RZ, R8.reuse, 0x80000000, RZ, 0xc0, !PT ;  /* 0x8000000008ff7812 */ /* 0x040fe2000788c0ff */
[----:B---3--:R0:W-:Y:S04]  /*39310*/  @P0 STG.E.U8 desc[UR32][R166.64], R0 ;  /* 0x00000000a6000986 */ /* 0x0081e8000c101120 */
[----:B0-----:R-:W3:Y:S01]  /*39320*/  LDL.LU.64 R166, [R1+0x630] ;  /* 0x0006300001a67983 */ /* 0x001ee20000300a00 */
[----:B------:R-:W-:Y:S02]  /*39330*/  LOP3.LUT R5, R5, 0xfffffbff, RZ, 0xc0, !PT ;  /* 0xfffffbff05057812 */ /* 0x000fe400078ec0ff */
[----:B------:R-:W-:-:S05]  /*39340*/  LOP3.LUT P1, RZ, R8, 0x4000000, RZ, 0xc0, !PT ;  /* 0x0400000008ff7812 */ /* 0x000fca000782c0ff */
[----:B------:R-:W-:Y:S02]  /*39350*/  @P4 LOP3.LUT R5, R5, 0x400, RZ, 0xfc, !PT ;  /* 0x0000040005054812 */ /* 0x000fe400078efcff */
[C---:B------:R-:W-:Y:S02]  /*39360*/  LOP3.LUT P4, RZ, R8.reuse, 0x40000000, RZ, 0xc0, !PT ;  /* 0x4000000008ff7812 */ /* 0x040fe4000788c0ff */
[C---:B------:R-:W-:Y:S02]  /*39370*/  LOP3.LUT P2, RZ, R8.reuse, 0x8000000, RZ, 0xc0, !PT ;  /* 0x0800000008ff7812 */ /* 0x040fe4000784c0ff */
[----:B------:R-:W-:Y:S02]  /*39380*/  PRMT R0, R141, 0x7771, RZ ;  /* 0x000077718d007816 */ /* 0x000fe400000000ff */
[----:B------:R-:W-:Y:S02]  /*39390*/  LOP3.LUT P3, RZ, R8, 0x10000000, RZ, 0xc0, !PT ;  /* 0x1000000008ff7812 */ /* 0x000fe4000786c0ff */
[----:B------:R-:W-:Y:S01]  /*393a0*/  LOP3.LUT R5, R5, 0xfffff7ff, RZ, 0xc0, !PT ;  /* 0xfffff7ff05057812 */ /* 0x000fe200078ec0ff */
[----:B----4-:R2:W-:Y:S04]  /*393b0*/  @P1 STG.E.U8 desc[UR32][R168.64], R0 ;  /* 0x00000000a8001986 */ /* 0x0105e8000c101120 */
[----:B------:R-:W-:-:S02]  /*393c0*/  @P4 LOP3.LUT R5, R5, 0x800, RZ, 0xfc, !PT ;  /* 0x0000080005054812 */ /* 0x000fc400078efcff */
[----:B------:R-:W-:Y:S02]  /*393d0*/  LOP3.LUT P4, RZ, R8, 0x20000000, RZ, 0xc0, !PT ;  /* 0x2000000008ff7812 */ /* 0x000fe4000788c0ff */
[C---:B--2---:R-:W-:Y:S01]  /*393e0*/  PRMT R0, R142.reuse, 0x7770, RZ ;  /* 0x000077708e007816 */ /* 0x044fe200000000ff */
[----:B------:R-:W2:Y:S04]  /*393f0*/  LDL.LU.64 R168, [R1+0x620] ;  /* 0x0006200001a87983 */ /* 0x000ea80000300a00 */
[----:B------:R0:W-:Y:S02]  /*39400*/  @P2 STG.E.U8 desc[UR32][R170.64], R0 ;  /* 0x00000000aa002986 */ /* 0x0001e4000c101120 */
[----:B0-----:R-:W-:Y:S02]  /*39410*/  PRMT R0, R142, 0x7771, RZ ;  /* 0x000077718e007816 */ /* 0x001fe400000000ff */
[----:B------:R-:W4:Y:S04]  /*39420*/  LDL.LU.64 R170, [R1+0x618] ;  /* 0x0006180001aa7983 */ /* 0x000f280000300a00 */
[----:B------:R0:W-:Y:S02]  /*39430*/  @P3 STG.E.U8 desc[UR32][R172.64], R0 ;  /* 0x00000000ac003986 */ /* 0x0001e4000c101120 */
[----:B0-----:R-:W-:-:S02]  /*39440*/  PRMT R0, R143, 0x7770, RZ ;  /* 0x000077708f007816 */ /* 0x001fc400000000ff */
[----:B------:R-:W4:Y:S04]  /*39450*/  LDL.LU.64 R172, [R1+0x610] ;  /* 0x0006100001ac7983 */ /* 0x000f280000300a00 */
[----:B------:R0:W-:Y:S01]  /*39460*/  @P4 STG.E.U8 desc[UR32][R174.64], R0 ;  /* 0x00000000ae004986 */ /* 0x0001e2000c101120 */
[----:B------:R-:W-:Y:S02]  /*39470*/  LOP3.LUT P4, RZ, R5, 0x800, RZ, 0xc0, !PT ;  /* 0x0000080005ff7812 */ /* 0x000fe4000788c0ff */
[----:B0-----:R-:W-:Y:S01]  /*39480*/  PRMT R0, R143, 0x7771, RZ ;  /* 0x000077718f007816 */ /* 0x001fe200000000ff */
[----:B------:R-:W4:Y:S10]  /*39490*/  LDL.LU.64 R174, [R1+0x608] ;  /* 0x0006080001ae7983 */ /* 0x000f340000300a00 */
[----:B------:R0:W-:Y:S01]  /*394a0*/  @P4 STG.E.U8 desc[UR32][R176.64], R0 ;  /* 0x00000000b0004986 */ /* 0x0001e2000c101120 */
[----:B------:R-:W-:-:S02]  /*394b0*/  LOP3.LUT P4, RZ, R5, 0x400, RZ, 0xc0, !PT ;  /* 0x0000040005ff7812 */ /* 0x000fc4000788c0ff */
[----:B0-----:R-:W-:Y:S01]  /*394c0*/  PRMT R0, R140, 0x7772, RZ ;  /* 0x000077728c007816 */ /* 0x001fe200000000ff */
[----:B------:R-:W4:Y:S10]  /*394d0*/  LDL.LU.64 R176, [R1+0x600] ;  /* 0x0006000001b07983 */ /* 0x000f340000300a00 */
[----:B------:R0:W-:Y:S01]  /*394e0*/  @P4 STG.E.U8 desc[UR32][R178.64], R0 ;  /* 0x00000000b2004986 */ /* 0x0001e2000c101120 */
[----:B------:R-:W-:-:S02]  /*394f0*/  LOP3.LUT P4, RZ, R5, 0x200, RZ, 0xc0, !PT ;  /* 0x0000020005ff7812 */ /* 0x000fc4000788c0ff */
[----:B------:R-:W-:Y:S02]  /*39500*/  PRMT R140, R140, 0x7773, RZ ;  /* 0x000077738c8c7816 */ /* 0x000fe400000000ff */
[----:B0-----:R-:W-:Y:S01]  /*39510*/  PRMT R0, R141, 0x7772, RZ ;  /* 0x000077728d007816 */ /* 0x001fe200000000ff */
[----:B------:R-:W4:Y:S08]  /*39520*/  LDL.LU.64 R178, [R1+0x5f8] ;  /* 0x0005f80001b27983 */ /* 0x000f300000300a00 */
[----:B------:R-:W-:Y:S01]  /*39530*/  @P4 STG.E.U8 desc[UR32][R160.64], R140 ;  /* 0x0000008ca0004986 */ /* 0x000fe2000c101120 */
[----:B------:R-:W-:-:S02]  /*39540*/  LOP3.LUT P4, RZ, R5, 0x100, RZ, 0xc0, !PT ;  /* 0x0000010005ff7812 */ /* 0x000fc4000788c0ff */
[----:B------:R-:W-:-:S11]  /*39550*/  PRMT R141, R141, 0x7773, RZ ;  /* 0x000077738d8d7816 */ /* 0x000fd600000000ff */
[----:B------:R0:W-:Y:S01]  /*39560*/  @P4 STG.E.U8 desc[UR32][R162.64], R0 ;  /* 0x00000000a2004986 */ /* 0x0001e2000c101120 */
[----:B------:R-:W-:-:S13]  /*39570*/  LOP3.LUT P4, RZ, R5, 0x80, RZ, 0xc0, !PT ;  /* 0x0000008005ff7812 */ /* 0x000fda000788c0ff */
[----:B------:R1:W-:Y:S01]  /*39580*/  @P4 STG.E.U8 desc[UR32][R136.64], R141 ;  /* 0x0000008d88004986 */ /* 0x0003e2000c101120 */
[C---:B------:R-:W-:Y:S02]  /*39590*/  LOP3.LUT P4, RZ, R5.reuse, 0x40, RZ, 0xc0, !PT ;  /* 0x0000004005ff7812 */ /* 0x040fe4000788c0ff */
[----:B0-----:R-:W-:Y:S01]  /*395a0*/  PRMT R0, R142, 0x7772, RZ ;  /* 0x000077728e007816 */ /* 0x001fe200000000ff */
[----:B-1----:R-:W4:Y:S10]  /*395b0*/  LDL.LU.64 R136, [R1+0x10a8] ;  /* 0x0010a80001887983 */ /* 0x002f340000300a00 */
[----:B------:R0:W-:Y:S01]  /*395c0*/  @P4 STG.E.U8 desc[UR32][R164.64], R0 ;  /* 0x00000000a4004986 */ /* 0x0001e2000c101120 */
[----:B------:R-:W-:-:S02]  /*395d0*/  LOP3.LUT P4, RZ, R5, 0x20, RZ, 0xc0, !PT ;  /* 0x0000002005ff7812 */ /* 0x000fc4000788c0ff */
[----:B------:R-:W-:Y:S02]  /*395e0*/  PRMT R142, R142, 0x7773, RZ ;  /* 0x000077738e8e7816 */ /* 0x000fe400000000ff */
[----:B0-----:R-:W-:-:S09]  /*395f0*/  PRMT R0, R143, 0x7772, RZ ;  /* 0x000077728f007816 */ /* 0x001fd200000000ff */
[----:B---3--:R-:W-:Y:S01]  /*39600*/  @P4 STG.E.U8 desc[UR32][R166.64], R142 ;  /* 0x0000008ea6004986 */ /* 0x008fe2000c101120 */
[----:B------:R-:W-:-:S13]  /*39610*/  LOP3.LUT P4, RZ, R5, 0x10, RZ, 0xc0, !PT ;  /* 0x0000001005ff7812 */ /* 0x000fda000788c0ff */
[----:B------:R0:W-:Y:S04]  /*39620*/  @P4 STG.E.U8 desc[UR32][R138.64], R0 ;  /* 0x000000008a004986 */ /* 0x0001e8000c101120 */
[----:B0-----:R-:W3:Y:S01]  /*39630*/  LDL.LU.64 R138, [R1+0x10a0] ;  /* 0x0010a000018a7983 */ /* 0x001ee20000300a00 */
[C---:B------:R-:W-:Y:S02]  /*39640*/  LOP3.LUT P5, RZ, R2.reuse, 0x40, RZ, 0xc0, !PT ;  /* 0x0000004002ff7812 */ /* 0x040fe400078ac0ff */
[C---:B------:R-:W-:Y:S01]  /*39650*/  LOP3.LUT P6, RZ, R2.reuse, 0x80, RZ, 0xc0, !PT ;  /* 0x0000008002ff7812 */ /* 0x040fe200078cc0ff */
[----:B------:R-:W3:Y:S01]  /*39660*/  LDL.LU.64 R166, [R1+0x5f0] ;  /* 0x0005f00001a67983 */ /* 0x000ee20000300a00 */
[----:B------:R-:W-:Y:S02]  /*39670*/  LOP3.LUT P0, RZ, R2, 0x100, RZ, 0xc0, !PT ;  /* 0x0000010002ff7812 */ /* 0x000fe4000780c0ff */
[----:B------:R-:W-:-:S02]  /*39680*/  PRMT R143, R143, 0x7773, RZ ;  /* 0x000077738f8f7816 */ /* 0x000fc400000000ff */
[----:B------:R-:W-:-:S05]  /*39690*/  LOP3.LUT P1, RZ, R2, 0x200, RZ, 0xc0, !PT ;  /* 0x0000020002ff7812 */ /* 0x000fca000782c0ff */
[----:B--2---:R0:W-:Y:S04]  /*396a0*/  @P5 STG.E.U8 desc[UR32][R168.64], R143 ;  /* 0x0000008fa8005986 */ /* 0x0041e8000c101120 */
[----:B0-----:R-:W2:Y:S01]  /*396b0*/  LDL.LU.64 R168, [R1+0x5e8] ;  /* 0x0005e80001a87983 */ /* 0x001ea20000300a00 */
[C---:B------:R-:W-:Y:S02]  /*396c0*/  LOP3.LUT P2, RZ, R2.reuse, 0x400, RZ, 0xc0, !PT ;  /* 0x0000040002ff7812 */ /* 0x040fe4000784c0ff */
[----:B------:R-:W-:Y:S02]  /*396d0*/  LOP3.LUT P3, RZ, R2, 0x800, RZ, 0xc0, !PT ;  /* 0x0000080002ff7812 */ /* 0x000fe4000786c0ff */
[----:B----4-:R-:W-:-:S05]  /*396e0*/  PRMT R0, R136, 0x7770, RZ ;  /* 0x0000777088007816 */ /* 0x010fca00000000ff */
[----:B------:R0:W-:Y:S02]  /*396f0*/  @P6 STG.E.U8 desc[UR32][R170.64], R0 ;  /* 0x00000000aa006986 */ /* 0x0001e4000c101120 */
[----:B0-----:R-:W-:Y:S02]  /*39700*/  PRMT R0, R136, 0x7771, RZ ;  /* 0x0000777188007816 */ /* 0x001fe400000000ff */
[----:B------:R-:W4:Y:S04]  /*39710*/  LDL.LU.64 R170, [R1+0x5e0] ;  /* 0x0005e00001aa7983 */ /* 0x000f280000300a00 */
[----:B------:R0:W-:Y:S02]  /*39720*/  @P0 STG.E.U8 desc[UR32][R172.64], R0 ;  /* 0x00000000ac000986 */ /* 0x0001e4000c101120 */
[----:B0-----:R-:W-:-:S02]  /*39730*/  PRMT R0, R137, 0x7770, RZ ;  /* 0x0000777089007816 */ /* 0x001fc400000000ff */
[----:B------:R-:W4:Y:S04]  /*39740*/  LDL.LU.64 R172, [R1+0x5d8] ;  /* 0x0005d80001ac7983 */ /* 0x000f280000300a00 */
[----:B------:R0:W-:Y:S04]  /*39750*/  @P1 STG.E.U8 desc[UR32][R174.64], R0 ;  /* 0x00000000ae001986 */ /* 0x0001e8000c101120 */
[----:B0-----:R-:W4:Y:S01]  /*39760*/  LDL.LU.64 R174, [R1+0x5d0] ;  /* 0x0005d00001ae7983 */ /* 0x001f220000300a00 */
[----:B------:R-:W-:-:S05]  /*39770*/  PRMT R0, R137, 0x7771, RZ ;  /* 0x0000777189007816 */ /* 0x000fca00000000ff */
[----:B------:R0:W-:Y:S04]  /*39780*/  @P2 STG.E.U8 desc[UR32][R176.64], R0 ;  /* 0x00000000b0002986 */ /* 0x0001e8000c101120 */
[----:B0-----:R-:W4:Y:S01]  /*39790*/  LDL.LU.64 R176, [R1+0x5c8] ;  /* 0x0005c80001b07983 */ /* 0x001f220000300a00 */
[----:B---3--:R-:W-:-:S05]  /*397a0*/  PRMT R0, R138, 0x7770, RZ ;  /* 0x000077708a007816 */ /* 0x008fca00000000ff */
[----:B------:R0:W-:Y:S04]  /*397b0*/  @P3 STG.E.U8 desc[UR32][R178.64], R0 ;  /* 0x00000000b2003986 */ /* 0x0001e8000c101120 */
[----:B0-----:R-:W3:Y:S04]  /*397c0*/  LDL.LU.64 R178, [R1+0x5c0] ;  /* 0x0005c00001b27983 */ /* 0x001ee80000300a00 */
[----:B------:R-:W3:Y:S04]  /*397d0*/  LDL.LU.64 R160, [R1+0x5b0] ;  /* 0x0005b00001a07983 */ /* 0x000ee80000300a00 */
[----:B------:R-:W3:Y:S01]  /*397e0*/  LDL.LU.64 R162, [R1+0x5a8] ;  /* 0x0005a80001a27983 */ /* 0x000ee20000300a00 */
[----:B------:R-:W-:-:S02]  /*397f0*/  LOP3.LUT P4, RZ, R2, 0x1000000, RZ, 0xc0, !PT ;  /* 0x0100000002ff7812 */ /* 0x000fc4000788c0ff */
[----:B------:R-:W-:Y:S01]  /*39800*/  LOP3.LUT R6, R6, 0xefffffff, RZ, 0xc0, !PT ;  /* 0xefffffff06067812 */ /* 0x000fe200078ec0ff */
[----:B------:R-:W3:Y:S10]  /*39810*/  LDL.LU.64 R164, [R1+0x598] ;  /* 0x0005980001a47983 */ /* 0x000ef40000300a00 */
        /* <DEDUP_REMOVED lines=17> */
[C---:B------:R-:W-:Y:S02]  /*39930*/  LOP3.LUT P0, RZ, R2.reuse, 0x1000, RZ, 0xc0, !PT ;  /* 0x0000100002ff7812 */ /* 0x040fe4000780c0ff */
[----:B------:R-:W-:Y:S02]  /*39940*/  LOP3.LUT R5, R5, 0xfffffffb, RZ, 0xc0, !PT ;  /* 0xfffffffb05057812 */ /* 0x000fe400078ec0ff */
[----:B------:R-:W-:Y:S02]  /*39950*/  LOP3.LUT P1, RZ, R2, 0x2000, RZ, 0xc0, !PT ;  /* 0x0000200002ff7812 */ /* 0x000fe4000782c0ff */
[----:B------:R-:W-:-:S05]  /*39960*/  PRMT R0, R138, 0x7771, RZ ;  /* 0x000077718a007816 */ /* 0x000fca00000000ff */
[----:B------:R-:W-:Y:S02]  /*39970*/  @P4 LOP3.LUT R5, R5, 0x4, RZ, 0xfc, !PT ;  /* 0x0000000405054812 */ /* 0x000fe400078efcff */
[C---:B------:R-:W-:Y:S01]  /*39980*/  LOP3.LUT P4, RZ, R2.reuse, 0x20000, RZ, 0xc0, !PT ;  /* 0x0002000002ff7812 */ /* 0x040fe2000788c0ff */
[----:B------:R0:W-:Y:S01]  /*39990*/  @P0 STG.E.U8 desc[UR32][R166.64], R0 ;  /* 0x00000000a6000986 */ /* 0x0001e2000c101120 */
[C---:B------:R-:W-:Y:S02]  /*399a0*/  LOP3.LUT P2, RZ, R2.reuse, 0x4000, RZ, 0xc0, !PT ;  /* 0x0000400002ff7812 */ /* 0x040fe4000784c0ff */
[----:B------:R-:W-:Y:S02]  /*399b0*/  LOP3.LUT R5, R5, 0xfffffff7, RZ, 0xc0, !PT ;  /* 0xfffffff705057812 */ /* 0x000fe400078ec0ff */
[----:B------:R-:W-:Y:S02]  /*399c0*/  LOP3.LUT P3, RZ, R2, 0x8000, RZ, 0xc0, !PT ;  /* 0x0000800002ff7812 */ /* 0x000fe4000786c0ff */
[----:B0-----:R-:W-:Y:S01]  /*399d0*/  PRMT R0, R139, 0x7770, RZ ;  /* 0x000077708b007816 */ /* 0x001fe200000000ff */
[----:B------:R-:W3:Y:S04]  /*399e0*/  LDL.LU.64 R166, [R1+0x590] ;  /* 0x0005900001a67983 */ /* 0x000ee80000300a00 */
[----:B------:R-:W-:-:S02]  /*399f0*/  @P4 LOP3.LUT R5, R5, 0x8, RZ, 0xfc, !PT ;  /* 0x0000000805054812 */ /* 0x000fc400078efcff */
[----:B------:R-:W-:Y:S01]  /*39a00*/  LOP3.LUT P4, RZ, R2, 0x10000, RZ, 0xc0, !PT ;  /* 0x0001000002ff7812 */ /* 0x000fe2000788c0ff */
[----:B--2---:R0:W-:Y:S02]  /*39a10*/  @P1 STG.E.U8 desc[UR32][R168.64], R0 ;  /* 0x00000000a8001986 */ /* 0x0041e4000c101120 */
[----:B0-----:R-:W-:Y:S02]  /*39a20*/  PRMT R0, R139, 0x7771, RZ ;  /* 0x000077718b007816 */ /* 0x001fe400000000ff */
[----:B------:R-:W2:Y:S04]  /*39a30*/  LDL.LU.64 R168, [R1+0x588] ;  /* 0x0005880001a87983 */ /* 0x000ea80000300a00 */
[----:B----4-:R0:W-:Y:S02]  /*39a40*/  @P2 STG.E.U8 desc[UR32][R170.64], R0 ;  /* 0x00000000aa002986 */ /* 0x0101e4000c101120 */
[----:B0-----:R-:W-:-:S02]  /*39a50*/  PRMT R0, R136, 0x7772, RZ ;  /* 0x0000777288007816 */ /* 0x001fc400000000ff */
[----:B------:R-:W4:Y:S01]  /*39a60*/  LDL.LU.64 R170, [R1+0x580] ;  /* 0x0005800001aa7983 */ /* 0x000f220000300a00 */
[----:B------:R-:W-:-:S03]  /*39a70*/  PRMT R136, R136, 0x7773, RZ ;  /* 0x0000777388887816 */ /* 0x000fc600000000ff */
[----:B------:R0:W-:Y:S04]  /*39a80*/  @P3 STG.E.U8 desc[UR32][R172.64], R0 ;  /* 0x00000000ac003986 */ /* 0x0001e8000c101120 */
[----:B------:R1:W-:Y:S01]  /*39a90*/  @P4 STG.E.U8 desc[UR32][R174.64], R136 ;  /* 0x00000088ae004986 */ /* 0x0003e2000c101120 */
[----:B------:R-:W-:Y:S02]  /*39aa0*/  LOP3.LUT P4, RZ, R5, 0x8, RZ, 0xc0, !PT ;  /* 0x0000000805ff7812 */ /* 0x000fe4000788c0ff */
[C---:B0-----:R-:W-:Y:S01]  /*39ab0*/  PRMT R0, R137.reuse, 0x7772, RZ ;  /* 0x0000777289007816 */ /* 0x041fe200000000ff */
[----:B------:R-:W4:Y:S01]  /*39ac0*/  LDL.LU.64 R172, [R1+0x578] ;  /* 0x0005780001ac7983 */ /* 0x000f220000300a00 */
[----:B------:R-:W-:-:S03]  /*39ad0*/  PRMT R137, R137, 0x7773, RZ ;  /* 0x0000777389897816 */ /* 0x000fc600000000ff */
[----:B-1----:R-:W4:Y:S06]  /*39ae0*/  LDL.LU.64 R174, [R1+0x570] ;  /* 0x0005700001ae7983 */ /* 0x002f2c0000300a00 */
[----:B------:R0:W-:Y:S01]  /*39af0*/  @P4 STG.E.U8 desc[UR32][R176.64], R0 ;  /* 0x00000000b0004986 */ /* 0x0001e2000c101120 */
[----:B------:R-:W-:Y:S02]  /*39b00*/  LOP3.LUT P4, RZ, R5, 0x4, RZ, 0xc0, !PT ;  /* 0x0000000405ff7812 */ /* 0x000fe4000788c0ff */
[C---:B0-----:R-:W-:Y:S01]  /*39b10*/  PRMT R0, R138.reuse, 0x7772, RZ ;  /* 0x000077728a007816 */ /* 0x041fe200000000ff */
[----:B------:R-:W4:Y:S01]  /*39b20*/  LDL.LU.64 R176, [R1+0x568] ;  /* 0x0005680001b07983 */ /* 0x000f220000300a00 */
[----:B------:R-:W-:-:S09]  /*39b30*/  PRMT R138, R138, 0x7773, RZ ;  /* 0x000077738a8a7816 */ /* 0x000fd200000000ff */
[----:B---3--:R0:W-:Y:S01]  /*39b40*/  @P4 STG.E.U8 desc[UR32][R178.64], R137 ;  /* 0x00000089b2004986 */ /* 0x0081e2000c101120 */
[----:B------:R-:W-:-:S03]  /*39b50*/  LOP3.LUT P4, RZ, R5, 0x2, RZ, 0xc0, !PT ;  /* 0x0000000205ff7812 */ /* 0x000fc6000788c0ff */
[----:B0-----:R-:W3:Y:S10]  /*39b60*/  LDL.LU.64 R178, [R1+0x560] ;  /* 0x0005600001b27983 */ /* 0x001ef40000300a00 */
[----:B------:R0:W-:Y:S01]  /*39b70*/  @P4 STG.E.U8 desc[UR32][R132.64], R0 ;  /* 0x0000000084004986 */ /* 0x0001e2000c101120 */
[----:B------:R-:W-:-:S03]  /*39b80*/  LOP3.LUT P4, RZ, R5, 0x1, RZ, 0xc0, !PT ;  /* 0x0000000105ff7812 */ /* 0x000fc6000788c0ff */
[----:B0-----:R-:W2:Y:S10]  /*39b90*/  LDL.LU.64 R132, [R1+0x1098] ;  /* 0x0010980001847983 */ /* 0x001eb40000300a00 */
[----:B------:R-:W-:Y:S01]  /*39ba0*/  @P4 STG.E.U8 desc[UR32][R160.64], R138 ;  /* 0x0000008aa0004986 */ /* 0x000fe2000c101120 */
[----:B------:R-:W-:-:S02]  /*39bb0*/  LOP3.LUT P4, RZ, R6, 0x80000000, RZ, 0xc0, !PT ;  /* 0x8000000006ff7812 */ /* 0x000fc4000788c0ff */
[C---:B------:R-:W-:Y:S02]  /*39bc0*/  PRMT R0, R139.reuse, 0x7772, RZ ;  /* 0x000077728b007816 */ /* 0x040fe400000000ff */
[----:B------:R-:W-:-:S09]  /*39bd0*/  PRMT R139, R139, 0x7773, RZ ;  /* 0x000077738b8b7816 */ /* 0x000fd200000000ff */
[----:B------:R-:W-:Y:S01]  /*39be0*/  @P4 STG.E.U8 desc[UR32][R162.64], R0 ;  /* 0x00000000a2004986 */ /* 0x000fe2000c101120 */
[----:B------:R-:W-:-:S13]  /*39bf0*/  LOP3.LUT P4, RZ, R6, 0x40000000, RZ, 0xc0, !PT ;  /* 0x4000000006ff7812 */ /* 0x000fda000788c0ff */
[----:B------:R0:W-:Y:S04]  /*39c00*/  @P4 STG.E.U8 desc[UR32][R134.64], R139 ;  /* 0x0000008b86004986 */ /* 0x0001e8000c101120 */
[----:B0-----:R-:W3:Y:S01]  /*39c10*/  LDL.LU.64 R134, [R1+0x1090] ;  /* 0x0010900001867983 */ /* 0x001ee20000300a00 */
[----:B------:R-:W-:Y:S02]  /*39c20*/  LOP3.LUT P4, RZ, R6, 0x20000000, RZ, 0xc0, !PT ;  /* 0x2000000006ff7812 */ /* 0x000fe4000788c0ff */
[C---:B------:R-:W-:Y:S02]  /*39c30*/  LOP3.LUT P5, RZ, R3.reuse, 0x200, RZ, 0xc0, !PT ;  /* 0x0000020003ff7812 */ /* 0x040fe400078ac0ff */
[C---:B------:R-:W-:Y:S02]  /*39c40*/  LOP3.LUT P6, RZ, R3.reuse, 0x100, RZ, 0xc0, !PT ;  /* 0x0000010003ff7812 */ /* 0x040fe400078cc0ff */
[----:B------:R-:W-:-:S02]  /*39c50*/  LOP3.LUT P0, RZ, R3, 0x80, RZ, 0xc0, !PT ;  /* 0x0000008003ff7812 */ /* 0x000fc4000780c0ff */
[C---:B------:R-:W-:Y:S02]  /*39c60*/  LOP3.LUT P1, RZ, R3.reuse, 0x40, RZ, 0xc0, !PT ;  /* 0x0000004003ff7812 */ /* 0x040fe4000782c0ff */
        /* <DEDUP_REMOVED lines=8> */
[----:B0-----:R-:W-:Y:S02]  /*39cf0*/  PRMT R0, R133, 0x7771, RZ ;  /* 0x0000777185007816 */ /* 0x001fe400000000ff */
[----:B------:R-:W2:Y:S04]  /*39d00*/  LDL.LU.64 R168, [R1+0x558] ;  /* 0x0005580001a87983 */ /* 0x000ea80000300a00 */
[----:B----4-:R3:W-:Y:S02]  /*39d10*/  @P6 STG.E.U8 desc[UR32][R170.64], R0 ;  /* 0x00000000aa006986 */ /* 0x0107e4000c101120 */
[----:B---3--:R-:W-:-:S02]  /*39d20*/  PRMT R0, R134, 0x7770, RZ ;  /* 0x0000777086007816 */ /* 0x008fc400000000ff */
[----:B------:R-:W3:Y:S04]  /*39d30*/  LDL.LU.64 R170, [R1+0x550] ;  /* 0x0005500001aa7983 */ /* 0x000ee80000300a00 */
        /* <DEDUP_REMOVED lines=28> */
[C---:B------:R-:W-:Y:S02]  /*39f00*/  LOP3.LUT P3, RZ, R3.reuse, 0x10, RZ, 0xc0, !PT ;  /* 0x0000001003ff7812 */ /* 0x040fe4000786c0ff */
[----:B------:R-:W-:Y:S02]  /*39f10*/  LOP3.LUT P0, RZ, R3, 0x8, RZ, 0xc0, !PT ;  /* 0x0000000803ff7812 */ /* 0x000fe4000780c0ff */
[----:B------:R-:W-:-:S05]  /*39f20*/  PRMT R0, R135, 0x7771, RZ ;  /* 0x0000777187007816 */ /* 0x000fca00000000ff */
[----:B------:R-:W-:Y:S02]  /*39f30*/  @P4 LOP3.LUT R6, R6, 0x4000000, RZ, 0xfc, !PT ;  /* 0x0400000006064812 */ /* 0x000fe400078efcff */
[----:B------:R-:W-:Y:S02]  /*39f40*/  LOP3.LUT P4, RZ, R9, 0x40000000, RZ, 0xc0, !PT ;  /* 0x4000000009ff7812 */ /* 0x000fe4000788c0ff */
[C---:B------:R-:W-:Y:S01]  /*39f50*/  LOP3.LUT P1, RZ, R3.reuse, 0x4, RZ, 0xc0, !PT ;  /* 0x0000000403ff7812 */ /* 0x040fe2000782c0ff */
[----:B------:R0:W-:Y:S01]  /*39f60*/  @P3 STG.E.U8 desc[UR32][R178.64], R0 ;  /* 0x00000000b2003986 */ /* 0x0001e2000c101120 */
[C---:B------:R-:W-:Y:S02]  /*39f70*/  LOP3.LUT P2, RZ, R3.reuse, 0x2, RZ, 0xc0, !PT ;  /* 0x0000000203ff7812 */ /* 0x040fe4000784c0ff */
[----:B------:R-:W-:Y:S02]  /*39f80*/  LOP3.LUT R6, R6, 0xf7ffffff, RZ, 0xc0, !PT ;  /* 0xf7ffffff06067812 */ /* 0x000fe400078ec0ff */
[----:B------:R-:W-:-:S02]  /*39f90*/  LOP3.LUT P3, RZ, R3, 0x1, RZ, 0xc0, !PT ;  /* 0x0000000103ff7812 */ /* 0x000fc4000786c0ff */
[----:B0-----:R-:W-:Y:S01]  /*39fa0*/  PRMT R0, R132, 0x7772, RZ ;  /* 0x0000777284007816 */ /* 0x001fe200000000ff */
[----:B------:R-:W4:Y:S02]  /*39fb0*/  LDL.LU.64 R178, [R1+0x528] ;  /* 0x0005280001b27983 */ /* 0x000f240000300a00 */
[----:B------:R-:W-:Y:S02]  /*39fc0*/  @P4 LOP3.LUT R6, R6, 0x8000000, RZ, 0xfc, !PT ;  /* 0x0800000006064812 */ /* 0x000fe400078efcff */
[----:B------:R-:W-:Y:S01]  /*39fd0*/  LOP3.LUT P4, RZ, R9, 0x80000000, RZ, 0xc0, !PT ;  /* 0x8000000009ff7812 */ /* 0x000fe2000788c0ff */
[----:B------:R-:W4:Y:S01]  /*39fe0*/  LDL.LU.64 R158, [R1+0x520] ;  /* 0x00052000019e7983 */ /* 0x000f220000300a00 */
[----:B------:R-:W-:-:S03]  /*39ff0*/  PRMT R132, R132, 0x7773, RZ ;  /* 0x0000777384847816 */ /* 0x000fc600000000ff */
[----:B------:R-:W4:Y:S04]  /*3a000*/  LDL.LU.64 R160, [R1+0x510] ;  /* 0x0005100001a07983 */ /* 0x000f280000300a00 */
[----:B------:R-:W4:Y:S04]  /*3a010*/  LDL.LU.64 R162, [R1+0x508] ;  /* 0x0005080001a27983 */ /* 0x000f280000300a00 */
[----:B------:R-:W4:Y:S04]  /*3a020*/  LDL.LU.64 R164, [R1+0x500] ;  /* 0x0005000001a47983 */ /* 0x000f280000300a00 */
[----:B------:R-:W4:Y:S04]  /*3a030*/  LDL.LU.64 R166, [R1+0x4f8] ;  /* 0x0004f80001a67983 */ /* 0x000f280000300a00 */
[----:B--2---:R0:W-:Y:S02]  /*3a040*/  @P0 STG.E.U8 desc[UR32][R168.64], R0 ;  /* 0x00000000a8000986 */ /* 0x0041e4000c101120 */
[----:B0-----:R-:W-:-:S02]  /*3a050*/  PRMT R0, R133, 0x7772, RZ ;  /* 0x0000777285007816 */ /* 0x001fc400000000ff */
[----:B------:R-:W2:Y:S01]  /*3a060*/  LDL.LU.64 R168, [R1+0x4f0] ;  /* 0x0004f00001a87983 */ /* 0x000ea20000300a00 */
[----:B------:R-:W-:-:S03]  /*3a070*/  PRMT R133, R133, 0x7773, RZ ;  /* 0x0000777385857816 */ /* 0x000fc600000000ff */
[----:B---3--:R0:W-:Y:S04]  /*3a080*/  @P1 STG.E.U8 desc[UR32][R170.64], R132 ;  /* 0x00000084aa001986 */ /* 0x0081e8000c101120 */
[----:B0-----:R-:W3:Y:S04]  /*3a090*/  LDL.LU.64 R170, [R1+0x4e8] ;  /* 0x0004e80001aa7983 */ /* 0x001ee80000300a00 */
[----:B----4-:R0:W-:Y:S02]  /*3a0a0*/  @P2 STG.E.U8 desc[UR32][R172.64], R0 ;  /* 0x00000000ac002986 */ /* 0x0101e4000c101120 */
[----:B0-----:R-:W-:-:S02]  /*3a0b0*/  PRMT R0, R134, 0x7772, RZ ;  /* 0x0000777286007816 */ /* 0x001fc400000000ff */
[----:B------:R-:W4:Y:S04]  /*3a0c0*/  LDL.LU.64 R172, [R1+0x4e0] ;  /* 0x0004e00001ac7983 */ /* 0x000f280000300a00 */
[----:B------:R-:W-:Y:S01]  /*3a0d0*/  @P3 STG.E.U8 desc[UR32][R174.64], R133 ;  /* 0x00000085ae003986 */ /* 0x000fe2000c101120 */
[----:B------:R-:W-:-:S03]  /*3a0e0*/  PRMT R134, R134, 0x7773, RZ ;  /* 0x0000777386867816 */ /* 0x000fc600000000ff */
[----:B------:R-:W-:Y:S01]  /*3a0f0*/  @P4 STG.E.U8 desc[UR32][R176.64], R0 ;  /* 0x00000000b0004986 */ /* 0x000fe2000c101120 */
[----:B------:R-:W-:-:S13]  /*3a100*/  LOP3.LUT P4, RZ, R6, 0x8000000, RZ, 0xc0, !PT ;  /* 0x0800000006ff7812 */ /* 0x000fda000788c0ff */
[----:B------:R0:W-:Y:S04]  /*3a110*/  @P4 STG.E.U8 desc[UR32][R128.64], R134 ;  /* 0x0000008680004986 */ /* 0x0001e8000c101120 */
[----:B0-----:R-:W2:Y:S01]  /*3a120*/  LDL.LU.64 R128, [R1+0x1088] ;  /* 0x0010880001807983 */ /* 0x001ea20000300a00 */
[----:B------:R-:W-:Y:S02]  /*3a130*/  LOP3.LUT P4, RZ, R6, 0x4000000, RZ, 0xc0, !PT ;  /* 0x0400000006ff7812 */ /* 0x000fe4000788c0ff */
[C---:B------:R-:W-:Y:S01]  /*3a140*/  PRMT R0, R135.reuse, 0x7772, RZ ;  /* 0x0000777287007816 */ /* 0x040fe200000000ff */
[----:B------:R-:W4:Y:S01]  /*3a150*/  LDL.LU.64 R174, [R1+0x4d8] ;  /* 0x0004d80001ae7983 */ /* 0x000f220000300a00 */
[----:B------:R-:W-:-:S03]  /*3a160*/  PRMT R135, R135, 0x7773, RZ ;  /* 0x0000777387877816 */ /* 0x000fc600000000ff */
[----:B------:R-:W4:Y:S06]  /*3a170*/  LDL.LU.64 R176, [R1+0x4d0] ;  /* 0x0004d00001b07983 */ /* 0x000f2c0000300a00 */
[----:B------:R0:W-:Y:S01]  /*3a180*/  @P4 STG.E.U8 desc[UR32][R178.64], R0 ;  /* 0x00000000b2004986 */ /* 0x0001e2000c101120 */
[----:B------:R-:W-:-:S03]  /*3a190*/  LOP3.LUT P4, RZ, R6, 0x2000000, RZ, 0xc0, !PT ;  /* 0x0200000006ff7812 */ /* 0x000fc6000788c0ff */
[----:B0-----:R-:W4:Y:S10]  /*3a1a0*/  LDL.LU.64 R178, [R1+0x4c8] ;  /* 0x0004c80001b27983 */ /* 0x001f340000300a00 */
[----:B------:R-:W-:Y:S01]  /*3a1b0*/  @P4 STG.E.U8 desc[UR32][R158.64], R135 ;  /* 0x000000879e004986 */ /* 0x000fe2000c101120 */
[----:B------:R-:W-:-:S02]  /*3a1c0*/  LOP3.LUT P4, RZ, R6, 0x1000000, RZ, 0xc0, !PT ;  /* 0x0100000006ff7812 */ /* 0x000fc4000788c0ff */
[----:B--2---:R-:W-:-:S11]  /*3a1d0*/  PRMT R0, R128, 0x7770, RZ ;  /* 0x0000777080007816 */ /* 0x004fd600000000ff */
        /* <DEDUP_REMOVED lines=15> */
[----:B------:R-:W-:Y:S02]  /*3a2d0*/  LOP3.LUT P1, RZ, R9, 0x80000, RZ, 0xc0, !PT ;  /* 0x0008000009ff7812 */ /* 0x000fe4000782c0ff */
[----:B--2---:R-:W-:-:S05]  /*3a2e0*/  PRMT R0, R130, 0x7770, RZ ;  /* 0x0000777082007816 */ /* 0x004fca00000000ff */
[----:B------:R0:W-:Y:S02]  /*3a2f0*/  @P4 STG.E.U8 desc[UR32][R166.64], R0 ;  /* 0x00000000a6004986 */ /* 0x0001e4000c101120 */
[----:B0-----:R-:W-:-:S05]  /*3a300*/  PRMT R0, R130, 0x7771, RZ ;  /* 0x0000777182007816 */ /* 0x001fca00000000ff */
[----:B------:R0:W-:Y:S02]  /*3a310*/  @P5 STG.E.U8 desc[UR32][R168.64], R0 ;  /* 0x00000000a8005986 */ /* 0x0001e4000c101120 */
[----:B0-----:R-:W-:-:S05]  /*3a320*/  PRMT R0, R131, 0x7770, RZ ;  /* 0x0000777083007816 */ /* 0x001fca00000000ff */
[----:B---3--:R0:W-:Y:S02]  /*3a330*/  @P6 STG.E.U8 desc[UR32][R170.64], R0 ;  /* 0x00000000aa006986 */ /* 0x0081e4000c101120 */
[----:B0-----:R-:W-:-:S05]  /*3a340*/  PRMT R0, R131, 0x7771, RZ ;  /* 0x0000777183007816 */ /* 0x001fca00000000ff */
[----:B----4-:R0:W-:Y:S02]  /*3a350*/  @P0 STG.E.U8 desc[UR32][R172.64], R0 ;  /* 0x00000000ac000986 */ /* 0x0101e4000c101120 */
[----:B0-----:R-:W-:-:S05]  /*3a360*/  PRMT R0, R128, 0x7772, RZ ;  /* 0x0000777280007816 */ /* 0x001fca00000000ff */
[----:B------:R0:W-:Y:S04]  /*3a370*/  @P1 STG.E.U8 desc[UR32][R174.64], R0 ;  /* 0x00000000ae001986 */ /* 0x0001e8000c101120 */
[----:B0-----:R-:W2:Y:S01]  /*3a380*/  LDL.LU.64 R174, [R1+0x4b8] ;  /* 0x0004b80001ae7983 */ /* 0x001ea20000300a00 */
[C---:B------:R-:W-:Y:S02]  /*3a390*/  LOP3.LUT P2, RZ, R9.reuse, 0x40000, RZ, 0xc0, !PT ;  /* 0x0004000009ff7812 */ /* 0x040fe4000784c0ff */
[C---:B------:R-:W-:Y:S02]  /*3a3a0*/  LOP3.LUT P3, RZ, R9.reuse, 0x20000, RZ, 0xc0, !PT ;  /* 0x0002000009ff7812 */ /* 0x040fe4000786c0ff */
[----:B------:R-:W-:Y:S02]  /*3a3b0*/  PRMT R128, R128, 0x7773, RZ ;  /* 0x0000777380807816 */ /* 0x000fe400000000ff */
[----:B------:R-:W-:-:S02]  /*3a3c0*/  LOP3.LUT P0, RZ, R9, 0x10000, RZ, 0xc0, !PT ;  /* 0x0001000009ff7812 */ /* 0x000fc4000780c0ff */
[----:B------:R-:W-:Y:S02]  /*3a3d0*/  PRMT R0, R129, 0x7772, RZ ;  /* 0x0000777281007816 */ /* 0x000fe400000000ff */
[----:B------:R-:W-:-:S03]  /*3a3e0*/  LOP3.LUT P1, RZ, R9, 0x8000, RZ, 0xc0, !PT ;  /* 0x0000800009ff7812 */ /* 0x000fc6000782c0ff */
[----:B------:R0:W-:Y:S01]  /*3a3f0*/  @P2 STG.E.U8 desc[UR32][R176.64], R128 ;  /* 0x00000080b0002986 */ /* 0x0001e2000c101120 */
[----:B------:R-:W-:Y:S02]  /*3a400*/  LOP3.LUT P2, RZ, R9, 0x4000, RZ, 0xc0, !PT ;  /* 0x0000400009ff7812 */ /* 0x000fe4000784c0ff */
[----:B------:R-:W-:Y:S01]  /*3a410*/  PRMT R129, R129, 0x7773, RZ ;  /* 0x0000777381817816 */ /* 0x000fe200000000ff */
[----:B------:R1:W-:Y:S04]  /*3a420*/  @P3 STG.E.U8 desc[UR32][R178.64], R0 ;  /* 0x00000000b2003986 */ /* 0x0003e8000c101120 */
[----:B------:R3:W-:Y:S04]  /*3a430*/  @P0 STG.E.U8 desc[UR32][R242.64], R129 ;  /* 0x00000081f2000986 */ /* 0x0007e8000c101120 */
[----:B0-----:R-:W4:Y:S04]  /*3a440*/  LDL.LU.64 R176, [R1+0x4a8] ;  /* 0x0004a80001b07983 */ /* 0x001f280000300a00 */
[----:B-1----:R-:W4:Y:S01]  /*3a450*/  LDL.LU.64 R178, [R1+0x4a0] ;  /* 0x0004a00001b27983 */ /* 0x002f220000300a00 */
[----:B------:R-:W-:-:S02]  /*3a460*/  PRMT R0, R130, 0x7772, RZ ;  /* 0x0000777282007816 */ /* 0x000fc400000000ff */
[----:B------:R-:W-:Y:S01]  /*3a470*/  PRMT R130, R130, 0x7773, RZ ;  /* 0x0000777382827816 */ /* 0x000fe200000000ff */
[----:B---3--:R-:W3:Y:S04]  /*3a480*/  LDL.LU.64 R242, [R1+0x1078] ;  /* 0x0010780001f27983 */ /* 0x008ee80000300a00 */
[----:B------:R-:W3:Y:S04]  /*3a490*/  LDL.LU.64 R156, [R1+0x490] ;  /* 0x00049000019c7983 */ /* 0x000ee80000300a00 */
[----:B------:R-:W3:Y:S04]  /*3a4a0*/  LDL.LU.64 R158, [R1+0x488] ;  /* 0x00048800019e7983 */ /* 0x000ee80000300a00 */
[----:B------:R-:W3:Y:S04]  /*3a4b0*/  LDL.LU.64 R160, [R1+0x480] ;  /* 0x0004800001a07983 */ /* 0x000ee80000300a00 */
[----:B------:R-:W3:Y:S01]  /*3a4c0*/  LDL.LU.64 R162, [R1+0x478] ;  /* 0x0004780001a27983 */ /* 0x000ee20000300a00 */
[----:B------:R-:W-:-:S02]  /*3a4d0*/  LOP3.LUT P4, RZ, R9, 0x10, RZ, 0xc0, !PT ;  /* 0x0000001009ff7812 */ /* 0x000fc4000788c0ff */
[----:B------:R-:W-:-:S11]  /*3a4e0*/  LOP3.LUT R6, R6, 0xffffefff, RZ, 0xc0, !PT ;  /* 0xffffefff06067812 */ /* 0x000fd600078ec0ff */
[----:B------:R-:W-:Y:S02]  /*3a4f0*/  @P4 LOP3.LUT R6, R6, 0x1000, RZ, 0xfc, !PT ;  /* 0x0000100006064812 */ /* 0x000fe400078efcff */
[----:B------:R-:W-:Y:S02]  /*3a500*/  LOP3.LUT P4, RZ, R9, 0x20, RZ, 0xc0, !PT ;  /* 0x0000002009ff7812 */ /* 0x000fe4000788c0ff */
[----:B------:R-:W-:-:S11]  /*3a510*/  LOP3.LUT R6, R6, 0xffffdfff, RZ, 0xc0, !PT ;  /* 0xffffdfff06067812 */ /* 0x000fd600078ec0ff */
[----:B------:R-:W-:Y:S02]  /*3a520*/  @P4 LOP3.LUT R6, R6, 0x2000, RZ, 0xfc, !PT ;  /* 0x0000200006064812 */ /* 0x000fe400078efcff */
[----:B------:R-:W-:Y:S02]  /*3a530*/  LOP3.LUT P4, RZ, R9, 0x40, RZ, 0xc0, !PT ;  /* 0x0000004009ff7812 */ /* 0x000fe4000788c0ff */
[----:B------:R-:W-:Y:S01]  /*3a540*/  LOP3.LUT R6, R6, 0xffffbfff, RZ, 0xc0, !PT ;  /* 0xffffbfff06067812 */ /* 0x000fe200078ec0ff */
[----:B--2---:R-:W-:Y:S04]  /*3a550*/  @P1 STG.E.U8 desc[UR32][R174.64], R0 ;  /* 0x00000000ae001986 */ /* 0x004fe8000c101120 */
[----:B------:R0:W-:Y:S04]  /*3a560*/  @P2 STG.E.U8 desc[UR32][R124.64], R130 ;  /* 0x000000827c002986 */ /* 0x0001e8000c101120 */
[----:B0-----:R-:W2:Y:S02]  /*3a570*/  LDL.LU.64 R124, [R1+0x1070] ;  /* 0x00107000017c7983 */ /* 0x001ea40000300a00 */
[----:B------:R-:W-:-:S02]  /*3a580*/  @P4 LOP3.LUT R6, R6, 0x4000, RZ, 0xfc, !PT ;  /* 0x0000400006064812 */ /* 0x000fc400078efcff */
[C---:B------:R-:W-:Y:S01]  /*3a590*/  LOP3.LUT P4, RZ, R9.reuse, 0x80, RZ, 0xc0, !PT ;  /* 0x0000008009ff7812 */ /* 0x040fe2000788c0ff */
        /* <DEDUP_REMOVED lines=8> */
[----:B------:R-:W-:Y:S02]  /*3a620*/  LOP3.LUT R6, R6, 0xfffeffff, RZ, 0xc0, !PT ;  /* 0xfffeffff06067812 */ /* 0x000fe400078ec0ff */
[----:B------:R-:W-:Y:S01]  /*3a630*/  PRMT R131, R131, 0x7773, RZ ;  /* 0x0000777383837816 */ /* 0x000fe200000000ff */
[----:B----4-:R0:W-:Y:S04]  /*3a640*/  @P3 STG.E.U8 desc[UR32][R176.64], R0 ;  /* 0x00000000b0003986 */ /* 0x0101e8000c101120 */
[----:B------:R-:W4:Y:S04]  /*3a650*/  LDL.LU.64 R170, [R1+0x458] ;  /* 0x0004580001aa7983 */ /* 0x000f280000300a00 */
[----:B------:R-:W-:Y:S01]  /*3a660*/  @P4 LOP3.LUT R6, R6, 0x10000, RZ, 0xfc, !PT ;  /* 0x0001000006064812 */ /* 0x000fe200078efcff */
[----:B------:R-:W4:Y:S01]  /*3a670*/  LDL.LU.64 R172, [R1+0x450] ;  /* 0x0004500001ac7983 */ /* 0x000f220000300a00 */
[----:B------:R-:W-:-:S02]  /*3a680*/  LOP3.LUT P4, RZ, R9, 0x200, RZ, 0xc0, !PT ;  /* 0x0000020009ff7812 */ /* 0x000fc4000788c0ff */
[----:B------:R-:W-:Y:S01]  /*3a690*/  LOP3.LUT R6, R6, 0xfffdffff, RZ, 0xc0, !PT ;  /* 0xfffdffff06067812 */ /* 0x000fe200078ec0ff */
[----:B------:R-:W4:Y:S04]  /*3a6a0*/  LDL.LU.64 R174, [R1+0x448] ;  /* 0x0004480001ae7983 */ /* 0x000f280000300a00 */
[----:B0-----:R-:W4:Y:S06]  /*3a6b0*/  LDL.LU.64 R176, [R1+0x440] ;  /* 0x0004400001b07983 */ /* 0x001f2c0000300a00 */
        /* <DEDUP_REMOVED lines=8> */
[----:B------:R-:W-:Y:S01]  /*3a740*/  @P4 STG.E.U8 desc[UR32][R178.64], R131 ;  /* 0x00000083b2004986 */ /* 0x000fe2000c101120 */
[----:B------:R-:W-:Y:S02]  /*3a750*/  LOP3.LUT P4, RZ, R6, 0x80000, RZ, 0xc0, !PT ;  /* 0x0008000006ff7812 */ /* 0x000fe4000788c0ff */
[----:B--2---:R-:W-:-:S11]  /*3a760*/  PRMT R0, R124, 0x7770, RZ ;  /* 0x000077707c007816 */ /* 0x004fd600000000ff */
[----:B------:R0:W-:Y:S04]  /*3a770*/  @P4 STG.E.U8 desc[UR32][R126.64], R0 ;  /* 0x000000007e004986 */ /* 0x0001e8000c101120 */
[----:B0-----:R-:W2:Y:S04]  /*3a780*/  LDL.LU.64 R126, [R1+0x1068] ;  /* 0x00106800017e7983 */ /* 0x001ea80000300a00 */
[----:B------:R-:W4:Y:S01]  /*3a790*/  LDL.LU.64 R178, [R1+0x438] ;  /* 0x0004380001b27983 */ /* 0x000f220000300a00 */
[----:B------:R-:W-:Y:S02]  /*3a7a0*/  LOP3.LUT P4, RZ, R6, 0x40000, RZ, 0xc0, !PT ;  /* 0x0004000006ff7812 */ /* 0x000fe4000788c0ff */
[----:B------:R-:W-:-:S11]  /*3a7b0*/  PRMT R0, R124, 0x7771, RZ ;  /* 0x000077717c007816 */ /* 0x000fd600000000ff */
[----:B---3--:R0:W-:Y:S01]  /*3a7c0*/  @P4 STG.E.U8 desc[UR32][R156.64], R0 ;  /* 0x000000009c004986 */ /* 0x0081e2000c101120 */
        /* <DEDUP_REMOVED lines=11> */
[----:B------:R-:W-:-:S02]  /*3a880*/  LOP3.LUT P2, RZ, R242, 0x80000000, RZ, 0xc0, !PT ;  /* 0x80000000f2ff7812 */ /* 0x000fc4000784c0ff */
[----:B------:R-:W-:Y:S02]  /*3a890*/  LOP3.LUT P3, RZ, R242, 0x40000000, RZ, 0xc0, !PT ;  /* 0x40000000f2ff7812 */ /* 0x000fe4000786c0ff */
[----:B--2---:R-:W-:-:S05]  /*3a8a0*/  PRMT R0, R126, 0x7770, RZ ;  /* 0x000077707e007816 */ /* 0x004fca00000000ff */
        /* <DEDUP_REMOVED lines=9> */
[----:B------:R0:W-:Y:S02]  /*3a940*/  @P4 STG.E.U8 desc[UR32][R168.64], R0 ;  /* 0x00000000a8004986 */ /* 0x0001e4000c101120 */
[C---:B0-----:R-:W-:Y:S02]  /*3a950*/  PRMT R0, R124.reuse, 0x7772, RZ ;  /* 0x000077727c007816 */ /* 0x041fe400000000ff */
[----:B------:R-:W-:-:S03]  /*3a960*/  PRMT R124, R124, 0x7773, RZ ;  /* 0x000077737c7c7816 */ /* 0x000fc600000000ff */
[----:B----4-:R0:W-:Y:S04]  /*3a970*/  @P5 STG.E.U8 desc[UR32][R170.64], R0 ;  /* 0x00000000aa005986 */ /* 0x0101e8000c101120 */
        /* <DEDUP_REMOVED lines=10> */
[----:B------:R-:W3:Y:S04]  /*3aa20*/  LDL.LU.64 R168, [R1+0x428] ;  /* 0x0004280001a87983 */ /* 0x000ee80000300a00 */
[----:B------:R-:W4:Y:S04]  /*3aa30*/  LDL.LU.64 R170, [R1+0x420] ;  /* 0x0004200001aa7983 */ /* 0x000f280000300a00 */
[----:B------:R-:W2:Y:S01]  /*3aa40*/  LDL.LU.64 R172, [R1+0x418] ;  /* 0x0004180001ac7983 */ /* 0x000ea20000300a00 */
[----:B------:R-:W-:-:S03]  /*3aa50*/  LOP3.LUT P0, RZ, R242, 0x20000000, RZ, 0xc0, !PT ;  /* 0x20000000f2ff7812 */ /* 0x000fc6000780c0ff */
[----:B------:R-:W2:Y:S01]  /*3aa60*/  LDL.LU.64 R174, [R1+0x408] ;  /* 0x0004080001ae7983 */ /* 0x000ea20000300a00 */
[C---:B------:R-:W-:Y:S02]  /*3aa70*/  LOP3.LUT P1, RZ, R242.reuse, 0x10000000, RZ, 0xc0, !PT ;  /* 0x10000000f2ff7812 */ /* 0x040fe4000782c0ff */
[C---:B------:R-:W-:Y:S01]  /*3aa80*/  LOP3.LUT P2, RZ, R242.reuse, 0x8000000, RZ, 0xc0, !PT ;  /* 0x08000000f2ff7812 */ /* 0x040fe2000784c0ff */
[----:B------:R-:W2:Y:S01]  /*3aa90*/  LDL.LU.64 R176, [R1+0x400] ;  /* 0x0004000001b07983 */ /* 0x000ea20000300a00 */
[C---:B------:R-:W-:Y:S02]  /*3aaa0*/  PRMT R0, R127.reuse, 0x7772, RZ ;  /* 0x000077727f007816 */ /* 0x040fe400000000ff */
[----:B------:R-:W-:Y:S01]  /*3aab0*/  LOP3.LUT P3, RZ, R242, 0x4000000, RZ, 0xc0, !PT ;  /* 0x04000000f2ff7812 */ /* 0x000fe2000786c0ff */
[----:B------:R-:W2:Y:S01]  /*3aac0*/  LDL.LU.64 R178, [R1+0x3f8] ;  /* 0x0003f80001b27983 */ /* 0x000ea20000300a00 */
[----:B------:R-:W-:-:S03]  /*3aad0*/  PRMT R127, R127, 0x7773, RZ ;  /* 0x000077737f7f7816 */ /* 0x000fc600000000ff */
[----:B------:R-:W2:Y:S04]  /*3aae0*/  LDL.LU.64 R158, [R1+0x3f0] ;  /* 0x0003f000019e7983 */ /* 0x000ea80000300a00 */
        /* <DEDUP_REMOVED lines=14> */
[----:B---3--:R2:W-:Y:S04]  /*3abd0*/  @P0 STG.E.U8 desc[UR32][R168.64], R0 ;  /* 0x00000000a8000986 */ /* 0x0085e8000c101120 */
[----:B----4-:R-:W-:Y:S01]  /*3abe0*/  @P1 STG.E.U8 desc[UR32][R170.64], R127 ;  /* 0x0000007faa001986 */ /* 0x010fe2000c101120 */
[----:B--2---:R-:W-:-:S05]  /*3abf0*/  PRMT R0, R120, 0x7770, RZ ;  /* 0x0000777078007816 */ /* 0x004fca00000000ff */
[----:B------:R0:W-:Y:S02]  /*3ac00*/  @P2 STG.E.U8 desc[UR32][R172.64], R0 ;  /* 0x00000000ac002986 */ /* 0x0001e4000c101120 */
[----:B0-----:R-:W-:-:S05]  /*3ac10*/  PRMT R0, R120, 0x7771, RZ ;  /* 0x0000777178007816 */ /* 0x001fca00000000ff */
[----:B------:R0:W-:Y:S04]  /*3ac20*/  @P3 STG.E.U8 desc[UR32][R122.64], R0 ;  /* 0x000000007a003986 */ /* 0x0001e8000c101120 */
[----:B0-----:R-:W2:Y:S01]  /*3ac30*/  LDL.LU.64 R122, [R1+0x1058] ;  /* 0x00105800017a7983 */ /* 0x001ea20000300a00 */
[----:B------:R-:W-:Y:S02]  /*3ac40*/  LOP3.LUT R6, R6, 0xffffff7f, RZ, 0xc0, !PT ;  /* 0xffffff7f06067812 */ /* 0x000fe400078ec0ff */
[----:B------:R-:W-:Y:S01]  /*3ac50*/  PRMT R0, R121, 0x7770, RZ ;  /* 0x0000777079007816 */ /* 0x000fe200000000ff */
[----:B------:R-:W3:Y:S01]  /*3ac60*/  LDL.LU.64 R168, [R1+0x3c0] ;  /* 0x0003c00001a87983 */ /* 0x000ee20000300a00 */
[----:B------:R-:W-:Y:S02]  /*3ac70*/  @P4 LOP3.LUT R6, R6, 0x80, RZ, 0xfc, !PT ;  /* 0x0000008006064812 */ /* 0x000fe400078efcff */
[----:B------:R-:W-:Y:S01]  /*3ac80*/  LOP3.LUT P4, RZ, R242, 0x200000, RZ, 0xc0, !PT ;  /* 0x00200000f2ff7812 */ /* 0x000fe2000788c0ff */
[----:B------:R-:W4:Y:S01]  /*3ac90*/  LDL.LU.64 R170, [R1+0x3b8] ;  /* 0x0003b80001aa7983 */ /* 0x000f220000300a00 */
[----:B------:R-:W-:-:S03]  /*3aca0*/  LOP3.LUT R6, R6, 0xfffffeff, RZ, 0xc0, !PT ;  /* 0xfffffeff06067812 */ /* 0x000fc600078ec0ff */
[----:B------:R-:W4:Y:S08]  /*3acb0*/  LDL.LU.64 R172, [R1+0x3b0] ;  /* 0x0003b00001ac7983 */ /* 0x000f300000300a00 */
[----:B------:R-:W-:Y:S02]  /*3acc0*/  @P4 LOP3.LUT R6, R6, 0x100, RZ, 0xfc, !PT ;  /* 0x0000010006064812 */ /* 0x000fe400078efcff */
        /* <DEDUP_REMOVED lines=10> */
[----:B------:R0:W-:Y:S01]  /*3ad70*/  @P4 STG.E.U8 desc[UR32][R174.64], R0 ;  /* 0x00000000ae004986 */ /* 0x0001e2000c101120 */
[C---:B------:R-:W-:Y:S02]  /*3ad80*/  LOP3.LUT P4, RZ, R6.reuse, 0x800, RZ, 0xc0, !PT ;  /* 0x0000080006ff7812 */ /* 0x040fe4000788c0ff */
[----:B0-----:R-:W-:Y:S01]  /*3ad90*/  PRMT R0, R121, 0x7771, RZ ;  /* 0x0000777179007816 */ /* 0x001fe200000000ff */
[----:B------:R-:W4:Y:S10]  /*3ada0*/  LDL.LU.64 R174, [R1+0x3a8] ;  /* 0x0003a80001ae7983 */ /* 0x000f340000300a00 */
[----:B------:R0:W-:Y:S01]  /*3adb0*/  @P4 STG.E.U8 desc[UR32][R176.64], R0 ;  /* 0x00000000b0004986 */ /* 0x0001e2000c101120 */
[----:B------:R-:W-:-:S03]  /*3adc0*/  LOP3.LUT P4, RZ, R6, 0x400, RZ, 0xc0, !PT ;  /* 0x0000040006ff7812 */ /* 0x000fc6000788c0ff */
[----:B0-----:R-:W4:Y:S01]  /*3add0*/  LDL.LU.64 R176, [R1+0x3a0] ;  /* 0x0003a00001b07983 */ /* 0x001f220000300a00 */
[----:B--2---:R-:W-:-:S09]  /*3ade0*/  PRMT R0, R122, 0x7770, RZ ;  /* 0x000077707a007816 */ /* 0x004fd200000000ff */
[----:B------:R0:W-:Y:S01]  /*3adf0*/  @P4 STG.E.U8 desc[UR32][R178.64], R0 ;  /* 0x00000000b2004986 */ /* 0x0001e2000c101120 */
[----:B------:R-:W-:Y:S02]  /*3ae00*/  LOP3.LUT P4, RZ, R6, 0x200, RZ, 0xc0, !PT ;  /* 0x0000020006ff7812 */ /* 0x000fe4000788c0ff */
        /* <DEDUP_REMOVED lines=19> */
[C---:B------:R-:W-:Y:S02]  /*3af40*/  LOP3.LUT P5, RZ, R242.reuse, 0x10000, RZ, 0xc0, !PT ;  /* 0x00010000f2ff7812 */ /* 0x040fe400078ac0ff */
        /* <DEDUP_REMOVED lines=9> */
[----:B----4-:R0:W-:Y:S04]  /*3afe0*/  @P6 STG.E.U8 desc[UR32][R170.64], R0 ;  /* 0x00000000aa006986 */ /* 0x0101e8000c101120 */
[----:B------:R1:W-:Y:S01]  /*3aff0*/  @P0 STG.E.U8 desc[UR32][R172.64], R122 ;  /* 0x0000007aac000986 */ /* 0x0003e2000c101120 */
[----:B------:R-:W-:-:S02]  /*3b000*/  LOP3.LUT P0, RZ, R242, 0x400, RZ, 0xc0, !PT ;  /* 0x00000400f2ff7812 */ /* 0x000fc4000780c0ff */
[C---:B0-----:R-:W-:Y:S01]  /*3b010*/  PRMT R0, R123.reuse, 0x7772, RZ ;  /* 0x000077727b007816 */ /* 0x041fe200000000ff */
[----:B------:R-:W3:Y:S01]  /*3b020*/  LDL.LU.64 R170, [R1+0x388] ;  /* 0x0003880001aa7983 */ /* 0x000ee20000300a00 */
[----:B------:R-:W-:-:S03]  /*3b030*/  PRMT R123, R123, 0x7773, RZ ;  /* 0x000077737b7b7816 */ /* 0x000fc600000000ff */
[----:B------:R0:W-:Y:S04]  /*3b040*/  @P1 STG.E.U8 desc[UR32][R174.64], R0 ;  /* 0x00000000ae001986 */ /* 0x0001e8000c101120 */
[----:B------:R4:W-:Y:S04]  /*3b050*/  @P2 STG.E.U8 desc[UR32][R176.64], R123 ;  /* 0x0000007bb0002986 */ /* 0x0009e8000c101120 */
[----:B-1----:R-:W3:Y:S04]  /*3b060*/  LDL.LU.64 R172, [R1+0x380] ;  /* 0x0003800001ac7983 */ /* 0x002ee80000300a00 */
[----:B0-----:R-:W3:Y:S04]  /*3b070*/  LDL.LU.64 R174, [R1+0x378] ;  /* 0x0003780001ae7983 */ /* 0x001ee80000300a00 */
[----:B----4-:R-:W4:Y:S01]  /*3b080*/  LDL.LU.64 R176, [R1+0x370] ;  /* 0x0003700001b07983 */ /* 0x010f220000300a00 */
[----:B------:R-:W-:-:S02]  /*3b090*/  LOP3.LUT P4, RZ, R243, 0x40000000, RZ, 0xc0, !PT ;  /* 0x40000000f3ff7812 */ /* 0x000fc4000788c0ff */
[----:B------:R-:W-:-:S11]  /*3b0a0*/  LOP3.LUT R3, R3, 0xefffffff, RZ, 0xc0, !PT ;  /* 0xefffffff03037812 */ /* 0x000fd600078ec0ff */
[----:B------:R-:W-:Y:S02]  /*3b0b0*/  @P4 LOP3.LUT R3, R3, 0x10000000, RZ, 0xfc, !PT ;  /* 0x1000000003034812 */ /* 0x000fe400078efcff */
[----:B------:R-:W-:Y:S02]  /*3b0c0*/  LOP3.LUT P4, RZ, R243, 0x80000000, RZ, 0xc0, !PT ;  /* 0x80000000f3ff7812 */ /* 0x000fe4000788c0ff */
[----:B------:R-:W-:Y:S02]  /*3b0d0*/  LOP3.LUT R3, R3, 0xdfffffff, RZ, 0xc0, !PT ;  /* 0xdfffffff03037812 */ /* 0x000fe400078ec0ff */
[----:B--2---:R-:W-:-:S05]  /*3b0e0*/  PRMT R0, R116, 0x7770, RZ ;  /* 0x0000777074007816 */ /* 0x004fca00000000ff */
[----:B------:R0:W-:Y:S02]  /*3b0f0*/  @P3 STG.E.U8 desc[UR32][R178.64], R0 ;  /* 0x00000000b2003986 */ /* 0x0001e4000c101120 */
[----:B0-----:R-:W-:Y:S02]  /*3b100*/  PRMT R0, R116, 0x7771, RZ ;  /* 0x0000777174007816 */ /* 0x001fe400000000ff */
[----:B------:R-:W2:Y:S04]  /*3b110*/  LDL.LU.64 R178, [R1+0x368] ;  /* 0x0003680001b27983 */ /* 0x000ea80000300a00 */
[----:B------:R-:W2:Y:S04]  /*3b120*/  LDL.LU.64 R158, [R1+0x360] ;  /* 0x00036000019e7983 */ /* 0x000ea80000300a00 */
[----:B------:R0:W-:Y:S04]  /*3b130*/  @P0 STG.E.U8 desc[UR32][R118.64], R0 ;  /* 0x0000000076000986 */ /* 0x0001e8000c101120 */
[----:B0-----:R-:W4:Y:S04]  /*3b140*/  LDL.LU.64 R118, [R1+0x1048] ;  /* 0x0010480001767983 */ /* 0x001f280000300a00 */
[----:B------:R-:W2:Y:S04]  /*3b150*/  LDL.LU.64 R160, [R1+0x358] ;  /* 0x0003580001a07983 */ /* 0x000ea80000300a00 */
[----:B------:R-:W2:Y:S04]  /*3b160*/  LDL.LU.64 R162, [R1+0x350] ;  /* 0x0003500001a27983 */ /* 0x000ea80000300a00 */
[----:B------:R-:W2:Y:S01]  /*3b170*/  LDL.LU.64 R164, [R1+0x348] ;  /* 0x0003480001a47983 */ /* 0x000ea20000300a00 */
[----:B------:R-:W-:-:S02]  /*3b180*/  @P4 LOP3.LUT R3, R3, 0x20000000, RZ, 0xfc, !PT ;  /* 0x2000000003034812 */ /* 0x000fc400078efcff */
[----:B------:R-:W-:Y:S01]  /*3b190*/  LOP3.LUT P4, RZ, R242, 0x1, RZ, 0xc0, !PT ;  /* 0x00000001f2ff7812 */ /* 0x000fe2000788c0ff */
[----:B------:R-:W2:Y:S01]  /*3b1a0*/  LDL.LU.64 R166, [R1+0x338] ;  /* 0x0003380001a67983 */ /* 0x000ea20000300a00 */
[----:B------:R-:W-:Y:S02]  /*3b1b0*/  LOP3.LUT R3, R3, 0xbfffffff, RZ, 0xc0, !PT ;  /* 0xbfffffff03037812 */ /* 0x000fe400078ec0ff */
[----:B------:R-:W-:Y:S01]  /*3b1c0*/  LOP3.LUT R6, R6, 0xfffffffe, RZ, 0xc0, !PT ;  /* 0xfffffffe06067812 */ /* 0x000fe200078ec0ff */
[----:B------:R-:W2:Y:S08]  /*3b1d0*/  LDL.LU.64 R168, [R1+0x330] ;  /* 0x0003300001a87983 */ /* 0x000eb00000300a00 */
[----:B------:R-:W-:-:S02]  /*3b1e0*/  @P4 LOP3.LUT R3, R3, 0x40000000, RZ, 0xfc, !PT ;  /* 0x4000000003034812 */ /* 0x000fc400078efcff */
        /* <DEDUP_REMOVED lines=14> */
[C---:B------:R-:W-:Y:S02]  /*3b2d0*/  LOP3.LUT P4, RZ, R242.reuse, 0x20, RZ, 0xc0, !PT ;  /* 0x00000020f2ff7812 */ /* 0x040fe4000788c0ff */
[----:B------:R-:W-:Y:S01]  /*3b2e0*/  LOP3.LUT P3, RZ, R242, 0x80, RZ, 0xc0, !PT ;  /* 0x00000080f2ff7812 */ /* 0x000fe2000786c0ff */
[----:B---3--:R0:W-:Y:S01]  /*3b2f0*/  @P1 STG.E.U8 desc[UR32][R170.64], R0 ;  /* 0x00000000aa001986 */ /* 0x0081e2000c101120 */
[----:B------:R-:W-:Y:S02]  /*3b300*/  LOP3.LUT R6, R6, 0xfffffff7, RZ, 0xc0, !PT ;  /* 0xfffffff706067812 */ /* 0x000fe400078ec0ff */
[----:B0-----:R-:W-:Y:S01]  /*3b310*/  PRMT R0, R117, 0x7771, RZ ;  /* 0x0000777175007816 */ /* 0x001fe200000000ff */
[----:B------:R-:W3:Y:S06]  /*3b320*/  LDL.LU.64 R170, [R1+0x328] ;  /* 0x0003280001aa7983 */ /* 0x000eec0000300a00 */
[----:B------:R-:W-:-:S02]  /*3b330*/  @P4 LOP3.LUT R6, R6, 0x8, RZ, 0xfc, !PT ;  /* 0x0000000806064812 */ /* 0x000fc400078efcff */
[----:B------:R-:W-:Y:S01]  /*3b340*/  LOP3.LUT P4, RZ, R242, 0x40, RZ, 0xc0, !PT ;  /* 0x00000040f2ff7812 */ /* 0x000fe2000788c0ff */
[----:B------:R0:W-:Y:S04]  /*3b350*/  @P2 STG.E.U8 desc[UR32][R172.64], R0 ;  /* 0x00000000ac002986 */ /* 0x0001e8000c101120 */
[----:B0-----:R-:W3:Y:S01]  /*3b360*/  LDL.LU.64 R172, [R1+0x320] ;  /* 0x0003200001ac7983 */ /* 0x001ee20000300a00 */
[----:B----4-:R-:W-:-:S05]  /*3b370*/  PRMT R0, R118, 0x7770, RZ ;  /* 0x0000777076007816 */ /* 0x010fca00000000ff */
[----:B------:R0:W-:Y:S02]  /*3b380*/  @P3 STG.E.U8 desc[UR32][R174.64], R0 ;  /* 0x00000000ae003986 */ /* 0x0001e4000c101120 */
[----:B0-----:R-:W-:Y:S02]  /*3b390*/  PRMT R0, R118, 0x7771, RZ ;  /* 0x0000777176007816 */ /* 0x001fe400000000ff */
[----:B------:R-:W4:Y:S04]  /*3b3a0*/  LDL.LU.64 R174, [R1+0x318] ;  /* 0x0003180001ae7983 */ /* 0x000f280000300a00 */
[----:B------:R0:W-:Y:S01]  /*3b3b0*/  @P4 STG.E.U8 desc[UR32][R176.64], R0 ;  /* 0x00000000b0004986 */ /* 0x0001e2000c101120 */
[C---:B------:R-:W-:Y:S02]  /*3b3c0*/  LOP3.LUT P4, RZ, R6.reuse, 0x8, RZ, 0xc0, !PT ;  /* 0x0000000806ff7812 */ /* 0x040fe4000788c0ff */
[----:B0-----:R-:W-:Y:S01]  /*3b3d0*/  PRMT R0, R119, 0x7770, RZ ;  /* 0x0000777077007816 */ /* 0x001fe200000000ff */
[----:B------:R-:W4:Y:S10]  /*3b3e0*/  LDL.LU.64 R176, [R1+0x310] ;  /* 0x0003100001b07983 */ /* 0x000f340000300a00 */
[----:B--2---:R0:W-:Y:S01]  /*3b3f0*/  @P4 STG.E.U8 desc[UR32][R178.64], R0 ;  /* 0x00000000b2004986 */ /* 0x0041e2000c101120 */
[----:B------:R-:W-:-:S02]  /*3b400*/  LOP3.LUT P4, RZ, R6, 0x4, RZ, 0xc0, !PT ;  /* 0x0000000406ff7812 */ /* 0x000fc4000788c0ff */
[----:B0-----:R-:W-:Y:S01]  /*3b410*/  PRMT R0, R119, 0x7771, RZ ;  /* 0x0000777177007816 */ /* 0x001fe200000000ff */
[----:B------:R-:W2:Y:S10]  /*3b420*/  LDL.LU.64 R178, [R1+0x308] ;  /* 0x0003080001b27983 */ /* 0x000eb40000300a00 */
[----:B------:R0:W-:Y:S01]  /*3b430*/  @P4 STG.E.U8 desc[UR32][R158.64], R0 ;  /* 0x000000009e004986 */ /* 0x0001e2000c101120 */
[----:B------:R-:W-:-:S02]  /*3b440*/  LOP3.LUT P4, RZ, R6, 0x2, RZ, 0xc0, !PT ;  /* 0x0000000206ff7812 */ /* 0x000fc4000788c0ff */
[----:B0-----:R-:W-:-:S11]  /*3b450*/  PRMT R0, R116, 0x7772, RZ ;  /* 0x0000777274007816 */ /* 0x001fd600000000ff */
[----:B------:R0:W-:Y:S01]  /*3b460*/  @P4 STG.E.U8 desc[UR32][R160.64], R0 ;  /* 0x00000000a0004986 */ /* 0x0001e2000c101120 */
[----:B------:R-:W-:Y:S02]  /*3b470*/  LOP3.LUT P4, RZ, R6, 0x1, RZ, 0xc0, !PT ;  /* 0x0000000106ff7812 */ /* 0x000fe4000788c0ff */
[----:B------:R-:W-:-:S11]  /*3b480*/  PRMT R116, R116, 0x7773, RZ ;  /* 0x0000777374747816 */ /* 0x000fd600000000ff */
[----:B------:R-:W-:Y:S01]  /*3b490*/  @P4 STG.E.U8 desc[UR32][R162.64], R116 ;  /* 0x00000074a2004986 */ /* 0x000fe2000c101120 */
[----:B------:R-:W-:Y:S02]  /*3b4a0*/  LOP3.LUT P4, RZ, R3, 0x80000000, RZ, 0xc0, !PT ;  /* 0x8000000003ff7812 */ /* 0x000fe4000788c0ff */
[C---:B0-----:R-:W-:Y:S02]  /*3b4b0*/  PRMT R0, R117.reuse, 0x7772, RZ ;  /* 0x0000777275007816 */ /* 0x041fe400000000ff */
[----:B------:R-:W-:-:S09]  /*3b4c0*/  PRMT R117, R117, 0x7773, RZ ;  /* 0x0000777375757816 */ /* 0x000fd200000000ff */
[----:B------:R-:W-:Y:S01]  /*3b4d0*/  @P4 STG.E.U8 desc[UR32][R164.64], R0 ;  /* 0x00000000a4004986 */ /* 0x000fe2000c101120 */
[----:B------:R-:W-:-:S13]  /*3b4e0*/  LOP3.LUT P4, RZ, R3, 0x40000000, RZ, 0xc0, !PT ;  /* 0x4000000003ff7812 */ /* 0x000fda000788c0ff */
[----:B------:R0:W-:Y:S04]  /*3b4f0*/  @P4 STG.E.U8 desc[UR32][R112.64], R117 ;  /* 0x0000007570004986 */ /* 0x0001e8000c101120 */
[----:B0-----:R-:W4:Y:S01]  /*3b500*/  LDL.LU.64 R112, [R1+0x1040] ;  /* 0x0010400001707983 */ /* 0x001f220000300a00 */
[----:B------:R-:W-:Y:S02]  /*3b510*/  LOP3.LUT P4, RZ, R3, 0x20000000, RZ, 0xc0, !PT ;  /* 0x2000000003ff7812 */ /* 0x000fe4000788c0ff */
[----:B------:R-:W-:Y:S02]  /*3b520*/  PRMT R0, R118, 0x7772, RZ ;  /* 0x0000777276007816 */ /* 0x000fe400000000ff */
[C---:B------:R-:W-:Y:S02]  /*3b530*/  LOP3.LUT P5, RZ, R243.reuse, 0x20000000, RZ, 0xc0, !PT ;  /* 0x20000000f3ff7812 */ /* 0x040fe400078ac0ff */
[----:B------:R-:W-:-:S07]  /*3b540*/  LOP3.LUT P6, RZ, R243, 0x10000000, RZ, 0xc0, !PT ;  /* 0x10000000f3ff7812 */ /* 0x000fce00078cc0ff */
[----:B------:R0:W-:Y:S01]  /*3b550*/  @P4 STG.E.U8 desc[UR32][R166.64], R0 ;  /* 0x00000000a6004986 */ /* 0x0001e2000c101120 */
[----:B------:R-:W-:Y:S02]  /*3b560*/  LOP3.LUT P4, RZ, R3, 0x10000000, RZ, 0xc0, !PT ;  /* 0x1000000003ff7812 */ /* 0x000fe4000788c0ff */
[C---:B------:R-:W-:Y:S02]  /*3b570*/  LOP3.LUT P0, RZ, R243.reuse, 0x8000000, RZ, 0xc0, !PT ;  /* 0x08000000f3ff7812 */ /* 0x040fe4000780c0ff */
[----:B------:R-:W-:Y:S02]  /*3b580*/  PRMT R118, R118, 0x7773, RZ ;  /* 0x0000777376767816 */ /* 0x000fe400000000ff */
[----:B------:R-:W-:Y:S02]  /*3b590*/  LOP3.LUT P1, RZ, R243, 0x4000000, RZ, 0xc0, !PT ;  /* 0x04000000f3ff7812 */ /* 0x000fe4000782c0ff */
[----:B0-----:R-:W-:-:S05]  /*3b5a0*/  PRMT R0, R119, 0x7772, RZ ;  /* 0x0000777277007816 */ /* 0x001fca00000000ff */
[----:B------:R-:W-:Y:S01]  /*3b5b0*/  @P4 STG.E.U8 desc[UR32][R168.64], R118 ;  /* 0x00000076a8004986 */ /* 0x000fe2000c101120 */
[----:B------:R-:W-:-:S03]  /*3b5c0*/  PRMT R119, R119, 0x7773, RZ ;  /* 0x0000777377777816 */ /* 0x000fc600000000ff */
[----:B---3--:R4:W-:Y:S01]  /*3b5d0*/  @P5 STG.E.U8 desc[UR32][R170.64], R0 ;  /* 0x00000000aa005986 */ /* 0x0089e2000c101120 */
[----:B------:R-:W-:-:S03]  /*3b5e0*/  LOP3.LUT P2, RZ, R243, 0x2000000, RZ, 0xc0, !PT ;  /* 0x02000000f3ff7812 */ /* 0x000fc6000784c0ff */
[----:B------:R-:W-:Y:S01]  /*3b5f0*/  @P6 STG.E.U8 desc[UR32][R172.64], R119 ;  /* 0x00000077ac006986 */ /* 0x000fe2000c101120 */
[C---:B------:R-:W-:Y:S02]  /*3b600*/  LOP3.LUT P3, RZ, R243.reuse, 0x1000000, RZ, 0xc0, !PT ;  /* 0x01000000f3ff7812 */ /* 0x040fe4000786c0ff */
[----:B------:R-:W-:Y:S02]  /*3b610*/  LOP3.LUT P4, RZ, R243, 0x800, RZ, 0xc0, !PT ;  /* 0x00000800f3ff7812 */ /* 0x000fe4000788c0ff */
[----:B------:R-:W-:-:S11]  /*3b620*/  LOP3.LUT R3, R3, 0xffefffff, RZ, 0xc0, !PT ;  /* 0xffefffff03037812 */ /* 0x000fd600078ec0ff */
[----:B------:R-:W-:Y:S02]  /*3b630*/  @P4 LOP3.LUT R3, R3, 0x100000, RZ, 0xfc, !PT ;  /* 0x0010000003034812 */ /* 0x000fe400078efcff */
[----:B------:R-:W-:Y:S02]  /*3b640*/  LOP3.LUT P4, RZ, R243, 0x1000, RZ, 0xc0, !PT ;  /* 0x00001000f3ff7812 */ /* 0x000fe4000788c0ff */
[----:B----4-:R-:W-:-:S05]  /*3b650*/  PRMT R0, R112, 0x7770, RZ ;  /* 0x0000777070007816 */ /* 0x010fca00000000ff */
[----:B------:R0:W-:Y:S02]  /*3b660*/  @P0 STG.E.U8 desc[UR32][R174.64], R0 ;  /* 0x00000000ae000986 */ /* 0x0001e4000c101120 */
[----:B0-----:R-:W-:-:S05]  /*3b670*/  PRMT R0, R112, 0x7771, RZ ;  /* 0x0000777170007816 */ /* 0x001fca00000000ff */
[----:B------:R0:W-:Y:S02]  /*3b680*/  @P1 STG.E.U8 desc[UR32][R176.64], R0 ;  /* 0x00000000b0001986 */ /* 0x0001e4000c101120 */
[----:B0-----:R-:W-:-:S05]  /*3b690*/  PRMT R0, R113, 0x7770, RZ ;  /* 0x0000777071007816 */ /* 0x001fca00000000ff */
[----:B--2---:R0:W-:Y:S02]  /*3b6a0*/  @P2 STG.E.U8 desc[UR32][R178.64], R0 ;  /* 0x00000000b2002986 */ /* 0x0041e4000c101120 */
[----:B0-----:R-:W-:-:S05]  /*3b6b0*/  PRMT R0, R113, 0x7771, RZ ;  /* 0x0000777171007816 */ /* 0x001fca00000000ff */
[----:B------:R0:W-:Y:S04]  /*3b6c0*/  @P3 STG.E.U8 desc[UR32][R114.64], R0 ;  /* 0x0000000072003986 */ /* 0x0001e8000c101120 */
[----:B0-----:R-:W2:Y:S04]  /*3b6d0*/  LDL.LU.64 R114, [R1+0x1038] ;  /* 0x0010380001727983 */ /* 0x001ea80000300a00 */
[----:B------:R-:W3:Y:S04]  /*3b6e0*/  LDL.LU.64 R168, [R1+0x2f8] ;  /* 0x0002f80001a87983 */ /* 0x000ee80000300a00 */
        /* <DEDUP_REMOVED lines=8> */
[----:B------:R-:W-:-:S02]  /*3b770*/  LOP3.LUT R3, R3, 0xffdfffff, RZ, 0xc0, !PT ;  /* 0xffdfffff03037812 */ /* 0x000fc400078ec0ff */
[----:B------:R-:W-:Y:S01]  /*3b780*/  LOP3.LUT P0, RZ, R243, 0x800000, RZ, 0xc0, !PT ;  /* 0x00800000f3ff7812 */ /* 0x000fe2000780c0ff */
[----:B------:R-:W4:Y:S01]  /*3b790*/  LDL.LU.64 R166, [R1+0x2a0] ;  /* 0x0002a00001a67983 */ /* 0x000f220000300a00 */
        /* <DEDUP_REMOVED lines=16> */
[----:B------:R-:W-:-:S07]  /*3b8a0*/  LOP3.LUT P2, RZ, R243, 0x200000, RZ, 0xc0, !PT ;  /* 0x00200000f3ff7812 */ /* 0x000fce000784c0ff */
[----:B------:R-:W-:Y:S02]  /*3b8b0*/  @P4 LOP3.LUT R3, R3, 0x4000000, RZ, 0xfc, !PT ;  /* 0x0400000003034812 */ /* 0x000fe400078efcff */
[C---:B------:R-:W-:Y:S02]  /*3b8c0*/  LOP3.LUT P4, RZ, R243.reuse, 0x40000, RZ, 0xc0, !PT ;  /* 0x00040000f3ff7812 */ /* 0x040fe4000788c0ff */
[----:B------:R-:W-:Y:S02]  /*3b8d0*/  LOP3.LUT P3, RZ, R243, 0x100000, RZ, 0xc0, !PT ;  /* 0x00100000f3ff7812 */ /* 0x000fe4000786c0ff */
[----:B------:R-:W-:-:S09]  /*3b8e0*/  LOP3.LUT R3, R3, 0xf7ffffff, RZ, 0xc0, !PT ;  /* 0xf7ffffff03037812 */ /* 0x000fd200078ec0ff */
[----:B------:R-:W-:Y:S02]  /*3b8f0*/  @P4 LOP3.LUT R3, R3, 0x8000000, RZ, 0xfc, !PT ;  /* 0x0800000003034812 */ /* 0x000fe400078efcff */
[----:B------:R-:W-:Y:S02]  /*3b900*/  LOP3.LUT P4, RZ, R243, 0x80000, RZ, 0xc0, !PT ;  /* 0x00080000f3ff7812 */ /* 0x000fe4000788c0ff */
[----:B--2---:R-:W-:-:S05]  /*3b910*/  PRMT R0, R114, 0x7770, RZ ;  /* 0x0000777072007816 */ /* 0x004fca00000000ff */
[----:B---3--:R0:W-:Y:S02]  /*3b920*/  @P0 STG.E.U8 desc[UR32][R168.64], R0 ;  /* 0x00000000a8000986 */ /* 0x0081e4000c101120 */
[----:B0-----:R-:W-:Y:S02]  /*3b930*/  PRMT R0, R114, 0x7771, RZ ;  /* 0x0000777172007816 */ /* 0x001fe400000000ff */
[----:B------:R-:W2:Y:S04]  /*3b940*/  LDL.LU.64 R168, [R1+0x298] ;  /* 0x0002980001a87983 */ /* 0x000ea80000300a00 */
[----:B----4-:R0:W-:Y:S02]  /*3b950*/  @P1 STG.E.U8 desc[UR32][R170.64], R0 ;  /* 0x00000000aa001986 */ /* 0x0101e4000c101120 */
[----:B0-----:R-:W-:-:S02]  /*3b960*/  PRMT R0, R115, 0x7770, RZ ;  /* 0x0000777073007816 */ /* 0x001fc400000000ff */
[----:B------:R-:W3:Y:S04]  /*3b970*/  LDL.LU.64 R170, [R1+0x290] ;  /* 0x0002900001aa7983 */ /* 0x000ee80000300a00 */
        /* <DEDUP_REMOVED lines=8> */
[----:B------:R-:W-:Y:S02]  /*3ba00*/  PRMT R112, R112, 0x7773, RZ ;  /* 0x0000777370707816 */ /* 0x000fe400000000ff */
[----:B0-----:R-:W-:Y:S01]  /*3ba10*/  PRMT R0, R113, 0x7772, RZ ;  /* 0x0000777271007816 */ /* 0x001fe200000000ff */
[----:B------:R-:W4:Y:S08]  /*3ba20*/  LDL.LU.64 R176, [R1+0x278] ;  /* 0x0002780001b07983 */ /* 0x000f300000300a00 */
[----:B------:R-:W-:Y:S01]  /*3ba30*/  @P4 STG.E.U8 desc[UR32][R160.64], R112 ;  /* 0x00000070a0004986 */ /* 0x000fe2000c101120 */
[----:B------:R-:W-:-:S02]  /*3ba40*/  LOP3.LUT P4, RZ, R3, 0x4000000, RZ, 0xc0, !PT ;  /* 0x0400000003ff7812 */ /* 0x000fc4000788c0ff */
[----:B------:R-:W-:-:S11]  /*3ba50*/  PRMT R113, R113, 0x7773, RZ ;  /* 0x0000777371717816 */ /* 0x000fd600000000ff */
[----:B------:R0:W-:Y:S01]  /*3ba60*/  @P4 STG.E.U8 desc[UR32][R178.64], R0 ;  /* 0x00000000b2004986 */ /* 0x0001e2000c101120 */
[C---:B------:R-:W-:Y:S02]  /*3ba70*/  LOP3.LUT P4, RZ, R3.reuse, 0x2000000, RZ, 0xc0, !PT ;  /* 0x0200000003ff7812 */ /* 0x040fe4000788c0ff */
[----:B0-----:R-:W-:Y:S01]  /*3ba80*/  PRMT R0, R114, 0x7772, RZ ;  /* 0x0000777272007816 */ /* 0x001fe200000000ff */
[----:B------:R-:W4:Y:S10]  /*3ba90*/  LDL.LU.64 R178, [R1+0x268] ;  /* 0x0002680001b27983 */ /* 0x000f340000300a00 */
[----:B------:R-:W-:Y:S01]  /*3baa0*/  @P4 STG.E.U8 desc[UR32][R162.64], R113 ;  /* 0x00000071a2004986 */ /* 0x000fe2000c101120 */
[----:B------:R-:W-:-:S02]  /*3bab0*/  LOP3.LUT P4, RZ, R3, 0x1000000, RZ, 0xc0, !PT ;  /* 0x0100000003ff7812 */ /* 0x000fc4000788c0ff */
[----:B------:R-:W-:-:S11]  /*3bac0*/  PRMT R114, R114, 0x7773, RZ ;  /* 0x0000777372727816 */ /* 0x000fd600000000ff */
[----:B------:R0:W-:Y:S01]  /*3bad0*/  @P4 STG.E.U8 desc[UR32][R108.64], R0 ;  /* 0x000000006c004986 */ /* 0x0001e2000c101120 */
[----:B------:R-:W-:-:S03]  /*3bae0*/  LOP3.LUT P4, RZ, R3, 0x800000, RZ, 0xc0, !PT ;  /* 0x0080000003ff7812 */ /* 0x000fc6000788c0ff */
[----:B0-----:R-:W2:Y:S10]  /*3baf0*/  LDL.LU.64 R108, [R1+0x1030] ;  /* 0x00103000016c7983 */ /* 0x001eb40000300a00 */
[----:B------:R-:W-:Y:S01]  /*3bb00*/  @P4 STG.E.U8 desc[UR32][R164.64], R114 ;  /* 0x00000072a4004986 */ /* 0x000fe2000c101120 */
[----:B------:R-:W-:-:S02]  /*3bb10*/  LOP3.LUT P4, RZ, R3, 0x400000, RZ, 0xc0, !PT ;  /* 0x0040000003ff7812 */ /* 0x000fc4000788c0ff */
[----:B------:R-:W-:-:S11]  /*3bb20*/  PRMT R0, R115, 0x7772, RZ ;  /* 0x0000777273007816 */ /* 0x000fd600000000ff */
[----:B------:R0:W-:Y:S04]  /*3bb30*/  @P4 STG.E.U8 desc[UR32][R110.64], R0 ;  /* 0x000000006e004986 */ /* 0x0001e8000c101120 */
[----:B0-----:R-:W4:Y:S01]  /*3bb40*/  LDL.LU.64 R110, [R1+0x1028] ;  /* 0x00102800016e7983 */ /* 0x001f220000300a00 */
[----:B------:R-:W-:Y:S02]  /*3bb50*/  LOP3.LUT P4, RZ, R3, 0x200000, RZ, 0xc0, !PT ;  /* 0x0020000003ff7812 */ /* 0x000fe4000788c0ff */
[----:B------:R-:W-:Y:S02]  /*3bb60*/  PRMT R115, R115, 0x7773, RZ ;  /* 0x0000777373737816 */ /* 0x000fe400000000ff */
[----:B------:R-:W-:-:S09]  /*3bb70*/  LOP3.LUT P5, RZ, R243, 0x400, RZ, 0xc0, !PT ;  /* 0x00000400f3ff7812 */ /* 0x000fd200078ac0ff */
[----:B------:R-:W-:Y:S01]  /*3bb80*/  @P4 STG.E.U8 desc[UR32][R166.64], R115 ;  /* 0x00000073a6004986 */ /* 0x000fe2000c101120 */
[----:B------:R-:W-:Y:S02]  /*3bb90*/  LOP3.LUT P4, RZ, R3, 0x100000, RZ, 0xc0, !PT ;  /* 0x0010000003ff7812 */ /* 0x000fe4000788c0ff */
[C---:B------:R-:W-:Y:S02]  /*3bba0*/  LOP3.LUT P6, RZ, R243.reuse, 0x200, RZ, 0xc0, !PT ;  /* 0x00000200f3ff7812 */ /* 0x040fe400078cc0ff */
[C---:B------:R-:W-:Y:S02]  /*3bbb0*/  LOP3.LUT P0, RZ, R243.reuse, 0x100, RZ, 0xc0, !PT ;  /* 0x00000100f3ff7812 */ /* 0x040fe4000780c0ff */
[C---:B------:R-:W-:Y:S02]  /*3bbc0*/  LOP3.LUT P1, RZ, R243.reuse, 0x80, RZ, 0xc0, !PT ;  /* 0x00000080f3ff7812 */ /* 0x040fe4000782c0ff */
[C---:B------:R-:W-:Y:S02]  /*3bbd0*/  LOP3.LUT P2, RZ, R243.reuse, 0x40, RZ, 0xc0, !PT ;  /* 0x00000040f3ff7812 */ /* 0x040fe4000784c0ff */
[----:B------:R-:W-:-:S02]  /*3bbe0*/  LOP3.LUT P3, RZ, R243, 0x20, RZ, 0xc0, !PT ;  /* 0x00000020f3ff7812 */ /* 0x000fc4000786c0ff */
[----:B--2---:R-:W-:-:S05]  /*3bbf0*/  PRMT R0, R108, 0x7770, RZ ;  /* 0x000077706c007816 */ /* 0x004fca00000000ff */
[----:B------:R0:W-:Y:S02]  /*3bc00*/  @P4 STG.E.U8 desc[UR32][R168.64], R0 ;  /* 0x00000000a8004986 */ /* 0x0001e4000c101120 */
[----:B0-----:R-:W-:-:S05]  /*3bc10*/  PRMT R0, R108, 0x7771, RZ ;  /* 0x000077716c007816 */ /* 0x001fca00000000ff */
[----:B---3--:R0:W-:Y:S02]  /*3bc20*/  @P5 STG.E.U8 desc[UR32][R170.64], R0 ;  /* 0x00000000aa005986 */ /* 0x0081e4000c101120 */
[----:B0-----:R-:W-:-:S05]  /*3bc30*/  PRMT R0, R109, 0x7770, RZ ;  /* 0x000077706d007816 */ /* 0x001fca00000000ff */
[----:B----4-:R0:W-:Y:S02]  /*3bc40*/  @P6 STG.E.U8 desc[UR32][R172.64], R0 ;  /* 0x00000000ac006986 */ /* 0x0101e4000c101120 */
[----:B0-----:R-:W-:-:S05]  /*3bc50*/  PRMT R0, R109, 0x7771, RZ ;  /* 0x000077716d007816 */ /* 0x001fca00000000ff */
[----:B------:R0:W-:Y:S02]  /*3bc60*/  @P0 STG.E.U8 desc[UR32][R174.64], R0 ;  /* 0x00000000ae000986 */ /* 0x0001e4000c101120 */
[----:B0-----:R-:W-:-:S05]  /*3bc70*/  PRMT R0, R110, 0x7770, RZ ;  /* 0x000077706e007816 */ /* 0x001fca00000000ff */
[----:B------:R0:W-:Y:S02]  /*3bc80*/  @P1 STG.E.U8 desc[UR32][R176.64], R0 ;  /* 0x00000000b0001986 */ /* 0x0001e4000c101120 */
[----:B0-----:R-:W-:-:S05]  /*3bc90*/  PRMT R0, R110, 0x7771, RZ ;  /* 0x000077716e007816 */ /* 0x001fca00000000ff */
[----:B------:R0:W-:Y:S04]  /*3bca0*/  @P2 STG.E.U8 desc[UR32][R244.64], R0 ;  /* 0x00000000f4002986 */ /* 0x0001e8000c101120 */
[----:B0-----:R-:W2:Y:S04]  /*3bcb0*/  LDL.LU.64 R244, [R1+0x1020] ;  /* 0x0010200001f47983 */ /* 0x001ea80000300a00 */
[----:B------:R-:W3:Y:S04]  /*3bcc0*/  LDL.LU.64 R168, [R1+0x260] ;  /* 0x0002600001a87983 */ /* 0x000ee80000300a00 */
[----:B------:R-:W4:Y:S04]  /*3bcd0*/  LDL.LU.64 R170, [R1+0x258] ;  /* 0x0002580001aa7983 */ /* 0x000f280000300a00 */
[----:B------:R-:W4:Y:S04]  /*3bce0*/  LDL.LU.64 R172, [R1+0x250] ;  /* 0x0002500001ac7983 */ /* 0x000f280000300a00 */
[----:B------:R-:W4:Y:S04]  /*3bcf0*/  LDL.LU.64 R174, [R1+0x248] ;  /* 0x0002480001ae7983 */ /* 0x000f280000300a00 */
[----:B------:R-:W4:Y:S01]  /*3bd00*/  LDL.LU.64 R176, [R1+0x240] ;  /* 0x0002400001b07983 */ /* 0x000f220000300a00 */
[----:B------:R-:W-:-:S05]  /*3bd10*/  PRMT R0, R111, 0x7770, RZ ;  /* 0x000077706f007816 */ /* 0x000fca00000000ff */
[----:B------:R0:W-:Y:S04]  /*3bd20*/  @P3 STG.E.U8 desc[UR32][R178.64], R0 ;  /* 0x00000000b2003986 */ /* 0x0001e8000c101120 */
[----:B0-----:R-:W4:Y:S04]  /*3bd30*/  LDL.LU.64 R178, [R1+0x230] ;  /* 0x0002300001b27983 */ /* 0x001f280000300a00 */
[----:B------:R-:W4:Y:S01]  /*3bd40*/  LDL.LU.64 R158, [R1+0x228] ;  /* 0x00022800019e7983 */ /* 0x000f220000300a00 */
[----:B------:R-:W-:Y:S02]  /*3bd50*/  LOP3.LUT R3, R3, 0xffffefff, RZ, 0xc0, !PT ;  /* 0xffffefff03037812 */ /* 0x000fe400078ec0ff */
[C---:B------:R-:W-:Y:S01]  /*3bd60*/  LOP3.LUT P0, RZ, R243.reuse, 0x10, RZ, 0xc0, !PT ;  /* 0x00000010f3ff7812 */ /* 0x040fe2000780c0ff */
[----:B------:R-:W4:Y:S01]  /*3bd70*/  LDL.LU.64 R160, [R1+0x218] ;  /* 0x0002180001a07983 */ /* 0x000f220000300a00 */
[----:B------:R-:W-:-:S02]  /*3bd80*/  LOP3.LUT P1, RZ, R243, 0x8, RZ, 0xc0, !PT ;  /* 0x00000008f3ff7812 */ /* 0x000fc4000782c0ff */
[----:B------:R-:W-:Y:S01]  /*3bd90*/  PRMT R0, R111, 0x7771, RZ ;  /* 0x000077716f007816 */ /* 0x000fe200000000ff */
[----:B------:R-:W4:Y:S01]  /*3bda0*/  LDL.LU.64 R162, [R1+0x210] ;  /* 0x0002100001a27983 */ /* 0x000f220000300a00 */
[C---:B------:R-:W-:Y:S02]  /*3bdb0*/  LOP3.LUT P2, RZ, R243.reuse, 0x4, RZ, 0xc0, !PT ;  /* 0x00000004f3ff7812 */ /* 0x040fe4000784c0ff */
[----:B------:R-:W-:Y:S01]  /*3bdc0*/  LOP3.LUT P3, RZ, R243, 0x2, RZ, 0xc0, !PT ;  /* 0x00000002f3ff7812 */ /* 0x000fe2000786c0ff */
[----:B------:R-:W4:Y:S04]  /*3bdd0*/  LDL.LU.64 R164, [R1+0x208] ;  /* 0x0002080001a47983 */ /* 0x000f280000300a00 */
[----:B------:R-:W4:Y:S01]  /*3bde0*/  LDL.LU.64 R166, [R1+0x200] ;  /* 0x0002000001a67983 */ /* 0x000f220000300a00 */
        /* <DEDUP_REMOVED lines=22> */
[----:B---3--:R0:W-:Y:S10]  /*3bf50*/  @P0 STG.E.U8 desc[UR32][R168.64], R0 ;  /* 0x00000000a8000986 */ /* 0x0081f4000c101120 */
[----:B------:R-:W-:-:S02]  /*3bf60*/  @P4 LOP3.LUT R3, R3, 0x80000, RZ, 0xfc, !PT ;  /* 0x0008000003034812 */ /* 0x000fc400078efcff */
[----:B------:R-:W-:Y:S01]  /*3bf70*/  LOP3.LUT P4, RZ, R243, 0x1, RZ, 0xc0, !PT ;  /* 0x00000001f3ff7812 */ /* 0x000fe2000788c0ff */
[----:B0-----:R-:W2:Y:S01]  /*3bf80*/  LDL.LU.64 R168, [R1+0x1f8] ;  /* 0x0001f80001a87983 */ /* 0x001ea20000300a00 */
[C---:B------:R-:W-:Y:S02]  /*3bf90*/  PRMT R0, R108.reuse, 0x7772, RZ ;  /* 0x000077726c007816 */ /* 0x040fe400000000ff */
[----:B------:R-:W-:-:S03]  /*3bfa0*/  PRMT R108, R108, 0x7773, RZ ;  /* 0x000077736c6c7816 */ /* 0x000fc600000000ff */
[----:B----4-:R0:W-:Y:S04]  /*3bfb0*/  @P1 STG.E.U8 desc[UR32][R170.64], R0 ;  /* 0x00000000aa001986 */ /* 0x0101e8000c101120 */
[----:B------:R1:W-:Y:S01]  /*3bfc0*/  @P2 STG.E.U8 desc[UR32][R172.64], R108 ;  /* 0x0000006cac002986 */ /* 0x0003e2000c101120 */
[----:B0-----:R-:W-:-:S03]  /*3bfd0*/  PRMT R0, R109, 0x7772, RZ ;  /* 0x000077726d007816 */ /* 0x001fc600000000ff */
[----:B------:R-:W3:Y:S01]  /*3bfe0*/  LDL.LU.64 R170, [R1+0x1f0] ;  /* 0x0001f00001aa7983 */ /* 0x000ee20000300a00 */
[----:B------:R-:W-:-:S03]  /*3bff0*/  PRMT R109, R109, 0x7773, RZ ;  /* 0x000077736d6d7816 */ /* 0x000fc600000000ff */
[----:B------:R0:W-:Y:S04]  /*3c000*/  @P3 STG.E.U8 desc[UR32][R174.64], R0 ;  /* 0x00000000ae003986 */ /* 0x0001e8000c101120 */
[----:B------:R-:W-:Y:S01]  /*3c010*/  @P4 STG.E.U8 desc[UR32][R176.64], R109 ;  /* 0x0000006db0004986 */ /* 0x000fe2000c101120 */
[----:B------:R-:W-:-:S03]  /*3c020*/  LOP3.LUT P4, RZ, R3, 0x80000, RZ, 0xc0, !PT ;  /* 0x0008000003ff7812 */ /* 0x000fc6000788c0ff */
[----:B-1----:R-:W4:Y:S01]  /*3c030*/  LDL.LU.64 R172, [R1+0x1e8] ;  /* 0x0001e80001ac7983 */ /* 0x002f220000300a00 */
[----:B0-----:R-:W-:-:S09]  /*3c040*/  PRMT R0, R110, 0x7772, RZ ;  /* 0x000077726e007816 */ /* 0x001fd200000000ff */
[----:B------:R0:W-:Y:S01]  /*3c050*/  @P4 STG.E.U8 desc[UR32][R104.64], R0 ;  /* 0x0000000068004986 */ /* 0x0001e2000c101120 */
[----:B------:R-:W-:-:S03]  /*3c060*/  LOP3.LUT P4, RZ, R3, 0x40000, RZ, 0xc0, !PT ;  /* 0x0004000003ff7812 */ /* 0x000fc6000788c0ff */
[----:B0-----:R-:W2:Y:S01]  /*3c070*/  LDL.LU.64 R104, [R1+0x1018] ;  /* 0x0010180001687983 */ /* 0x001ea20000300a00 */
[----:B------:R-:W-:Y:S02]  /*3c080*/  PRMT R110, R110, 0x7773, RZ ;  /* 0x000077736e6e7816 */ /* 0x000fe400000000ff */
[----:B------:R-:W-:Y:S01]  /*3c090*/  PRMT R0, R111, 0x7772, RZ ;  /* 0x000077726f007816 */ /* 0x000fe200000000ff */
[----:B------:R-:W4:Y:S06]  /*3c0a0*/  LDL.LU.64 R174, [R1+0x1e0] ;  /* 0x0001e00001ae7983 */ /* 0x000f2c0000300a00 */
[----:B------:R0:W-:Y:S01]  /*3c0b0*/  @P4 STG.E.U8 desc[UR32][R178.64], R110 ;  /* 0x0000006eb2004986 */ /* 0x0001e2000c101120 */
[----:B------:R-:W-:-:S02]  /*3c0c0*/  LOP3.LUT P4, RZ, R3, 0x20000, RZ, 0xc0, !PT ;  /* 0x0002000003ff7812 */ /* 0x000fc4000788c0ff */
[----:B------:R-:W-:Y:S01]  /*3c0d0*/  PRMT R111, R111, 0x7773, RZ ;  /* 0x000077736f6f7816 */ /* 0x000fe200000000ff */
[----:B------:R-:W4:Y:S04]  /*3c0e0*/  LDL.LU.64 R176, [R1+0x1d8] ;  /* 0x0001d80001b07983 */ /* 0x000f280000300a00 */
[----:B0-----:R-:W4:Y:S06]  /*3c0f0*/  LDL.LU.64 R178, [R1+0x1d0] ;  /* 0x0001d00001b27983 */ /* 0x001f2c0000300a00 */
        /* <DEDUP_REMOVED lines=20> */
[----:B---3--:R-:W-:-:S05]  /*3c240*/  PRMT R0, R106, 0x7770, RZ ;  /* 0x000077706a007816 */ /* 0x008fca00000000ff */
[----:B------:R0:W-:Y:S02]  /*3c250*/  @P5 STG.E.U8 desc[UR32][R168.64], R0 ;  /* 0x00000000a8005986 */ /* 0x0001e4000c101120 */
[----:B0-----:R-:W-:-:S05]  /*3c260*/  PRMT R0, R106, 0x7771, RZ ;  /* 0x000077716a007816 */ /* 0x001fca00000000ff */
[----:B------:R0:W-:Y:S02]  /*3c270*/  @P6 STG.E.U8 desc[UR32][R170.64], R0 ;  /* 0x00000000aa006986 */ /* 0x0001e4000c101120 */
[C---:B0-----:R-:W-:Y:S02]  /*3c280*/  PRMT R0, R107.reuse, 0x7770, RZ ;  /* 0x000077706b007816 */ /* 0x041fe400000000ff */
[----:B------:R-:W2:Y:S04]  /*3c290*/  LDL.LU.64 R170, [R1+0x1c8] ;  /* 0x0001c80001aa7983 */ /* 0x000ea80000300a00 */
[----:B----4-:R0:W-:Y:S02]  /*3c2a0*/  @P0 STG.E.U8 desc[UR32][R172.64], R0 ;  /* 0x00000000ac000986 */ /* 0x0101e4000c101120 */
[----:B0-----:R-:W-:-:S02]  /*3c2b0*/  PRMT R0, R107, 0x7771, RZ ;  /* 0x000077716b007816 */ /* 0x001fc400000000ff */
[----:B------:R-:W3:Y:S04]  /*3c2c0*/  LDL.LU.64 R172, [R1+0x1c0] ;  /* 0x0001c00001ac7983 */ /* 0x000ee80000300a00 */
[----:B------:R0:W-:Y:S04]  /*3c2d0*/  @P1 STG.E.U8 desc[UR32][R174.64], R0 ;  /* 0x00000000ae001986 */ /* 0x0001e8000c101120 */
[----:B0-----:R-:W4:Y:S01]  /*3c2e0*/  LDL.LU.64 R174, [R1+0x1b8] ;  /* 0x0001b80001ae7983 */ /* 0x001f220000300a00 */
[----:B------:R-:W-:Y:S02]  /*3c2f0*/  LOP3.LUT P2, RZ, R244, 0x80000, RZ, 0xc0, !PT ;  /* 0x00080000f4ff7812 */ /* 0x000fe4000784c0ff */
[----:B------:R-:W-:-:S02]  /*3c300*/  PRMT R0, R104, 0x7772, RZ ;  /* 0x0000777268007816 */ /* 0x000fc400000000ff */
[C---:B------:R-:W-:Y:S02]  /*3c310*/  LOP3.LUT P3, RZ, R244.reuse, 0x40000, RZ, 0xc0, !PT ;  /* 0x00040000f4ff7812 */ /* 0x040fe4000786c0ff */
[----:B------:R-:W-:Y:S02]  /*3c320*/  LOP3.LUT P0, RZ, R244, 0x20000, RZ, 0xc0, !PT ;  /* 0x00020000f4ff7812 */ /* 0x000fe4000780c0ff */
[----:B------:R-:W-:-:S05]  /*3c330*/  PRMT R104, R104, 0x7773, RZ ;  /* 0x0000777368687816 */ /* 0x000fca00000000ff */
[----:B------:R0:W-:Y:S01]  /*3c340*/  @P2 STG.E.U8 desc[UR32][R176.64], R0 ;  /* 0x00000000b0002986 */ /* 0x0001e2000c101120 */
[C---:B------:R-:W-:Y:S02]  /*3c350*/  LOP3.LUT P1, RZ, R244.reuse, 0x10000, RZ, 0xc0, !PT ;  /* 0x00010000f4ff7812 */ /* 0x040fe4000782c0ff */
[C---:B------:R-:W-:Y:S01]  /*3c360*/  LOP3.LUT P2, RZ, R244.reuse, 0x8000, RZ, 0xc0, !PT ;  /* 0x00008000f4ff7812 */ /* 0x040fe2000784c0ff */
[----:B------:R1:W-:Y:S04]  /*3c370*/  @P3 STG.E.U8 desc[UR32][R178.64], R104 ;  /* 0x00000068b2003986 */ /* 0x0003e8000c101120 */
[----:B0-----:R-:W4:Y:S01]  /*3c380*/  LDL.LU.64 R176, [R1+0x1a8] ;  /* 0x0001a80001b07983 */ /* 0x001f220000300a00 */
[----:B------:R-:W-:Y:S02]  /*3c390*/  LOP3.LUT P3, RZ, R244, 0x4000, RZ, 0xc0, !PT ;  /* 0x00004000f4ff7812 */ /* 0x000fe4000786c0ff */
[C---:B------:R-:W-:Y:S01]  /*3c3a0*/  PRMT R0, R105.reuse, 0x7772, RZ ;  /* 0x0000777269007816 */ /* 0x040fe200000000ff */
[----:B-1----:R-:W4:Y:S01]  /*3c3b0*/  LDL.LU.64 R178, [R1+0x1a0] ;  /* 0x0001a00001b27983 */ /* 0x002f220000300a00 */
[----:B------:R-:W-:-:S03]  /*3c3c0*/  PRMT R105, R105, 0x7773, RZ ;  /* 0x0000777369697816 */ /* 0x000fc600000000ff */
        /* <DEDUP_REMOVED lines=13> */
[----:B------:R-:W-:Y:S01]  /*3c4a0*/  PRMT R106, R106, 0x7773, RZ ;  /* 0x000077736a6a7816 */ /* 0x000fe200000000ff */
[----:B---3--:R-:W-:Y:S04]  /*3c4b0*/  @P1 STG.E.U8 desc[UR32][R172.64], R105 ;  /* 0x00000069ac001986 */ /* 0x008fe8000c101120 */
[----:B----4-:R-:W-:Y:S04]  /*3c4c0*/  @P2 STG.E.U8 desc[UR32][R174.64], R0 ;  /* 0x00000000ae002986 */ /* 0x010fe8000c101120 */
[----:B------:R0:W-:Y:S04]  /*3c4d0*/  @P3 STG.E.U8 desc[UR32][R100.64], R106 ;  /* 0x0000006a64003986 */ /* 0x0001e8000c101120 */
[----:B0-----:R-:W2:Y:S01]  /*3c4e0*/  LDL.LU.64 R100, [R1+0x1008] ;  /* 0x0010080001647983 */ /* 0x001ea20000300a00 */
[----:B------:R-:W-:-:S02]  /*3c4f0*/  LOP3.LUT R3, R3, 0xffffffbf, RZ, 0xc0, !PT ;  /* 0xffffffbf03037812 */ /* 0x000fc400078ec0ff */
[----:B------:R-:W-:Y:S01]  /*3c500*/  PRMT R0, R107, 0x7772, RZ ;  /* 0x000077726b007816 */ /* 0x000fe200000000ff */
[----:B------:R-:W3:Y:S01]  /*3c510*/  LDL.LU.64 R164, [R1+0x170] ;  /* 0x0001700001a47983 */ /* 0x000ee20000300a00 */
[----:B------:R-:W-:Y:S02]  /*3c520*/  @P4 LOP3.LUT R3, R3, 0x40, RZ, 0xfc, !PT ;  /* 0x0000004003034812 */ /* 0x000fe400078efcff */
[C---:B------:R-:W-:Y:S01]  /*3c530*/  LOP3.LUT P4, RZ, R244.reuse, 0x100, RZ, 0xc0, !PT ;  /* 0x00000100f4ff7812 */ /* 0x040fe2000788c0ff */
[----:B------:R-:W4:Y:S01]  /*3c540*/  LDL.LU.64 R166, [R1+0x168] ;  /* 0x0001680001a67983 */ /* 0x000f220000300a00 */
[----:B------:R-:W-:Y:S02]  /*3c550*/  LOP3.LUT R3, R3, 0xffffff7f, RZ, 0xc0, !PT ;  /* 0xffffff7f03037812 */ /* 0x000fe400078ec0ff */
[----:B------:R-:W-:Y:S01]  /*3c560*/  PRMT R107, R107, 0x7773, RZ ;  /* 0x000077736b6b7816 */ /* 0x000fe200000000ff */
[----:B------:R-:W4:Y:S04]  /*3c570*/  LDL.LU.64 R168, [R1+0x160] ;  /* 0x0001600001a87983 */ /* 0x000f280000300a00 */
[----:B------:R-:W4:Y:S04]  /*3c580*/  LDL.LU.64 R170, [R1+0x158] ;  /* 0x0001580001aa7983 */ /* 0x000f280000300a00 */
[----:B------:R-:W-:Y:S01]  /*3c590*/  @P4 LOP3.LUT R3, R3, 0x80, RZ, 0xfc, !PT ;  /* 0x0000008003034812 */ /* 0x000fe200078efcff */
[----:B------:R-:W4:Y:S01]  /*3c5a0*/  LDL.LU.64 R172, [R1+0xaf8] ;  /* 0x000af80001ac7983 */ /* 0x000f220000300a00 */
[----:B------:R-:W-:-:S02]  /*3c5b0*/  LOP3.LUT P4, RZ, R244, 0x200, RZ, 0xc0, !PT ;  /* 0x00000200f4ff7812 */ /* 0x000fc4000788c0ff */
[----:B------:R-:W-:Y:S01]  /*3c5c0*/  LOP3.LUT R3, R3, 0xfffffeff, RZ, 0xc0, !PT ;  /* 0xfffffeff03037812 */ /* 0x000fe200078ec0ff */
[----:B------:R-:W4:Y:S10]  /*3c5d0*/  LDL.LU.64 R174, [R1+0xb08] ;  /* 0x000b080001ae7983 */ /* 0x000f340000300a00 */
        /* <DEDUP_REMOVED lines=12> */
[----:B------:R-:W-:-:S03]  /*3c6a0*/  LOP3.LUT P4, RZ, R3, 0x800, RZ, 0xc0, !PT ;  /* 0x0000080003ff7812 */ /* 0x000fc6000788c0ff */
[----:B0-----:R-:W4:Y:S10]  /*3c6b0*/  LDL.LU.64 R176, [R1+0xb18] ;  /* 0x000b180001b07983 */ /* 0x001f340000300a00 */
[----:B------:R-:W-:Y:S01]  /*3c6c0*/  @P4 STG.E.U8 desc[UR32][R178.64], R107 ;  /* 0x0000006bb2004986 */ /* 0x000fe2000c101120 */
[----:B------:R-:W-:-:S02]  /*3c6d0*/  LOP3.LUT P4, RZ, R3, 0x400, RZ, 0xc0, !PT ;  /* 0x0000040003ff7812 */ /* 0x000fc4000788c0ff */
[----:B--2---:R-:W-:-:S11]  /*3c6e0*/  PRMT R0, R100, 0x7770, RZ ;  /* 0x0000777064007816 */ /* 0x004fd600000000ff */
[----:B------:R0:W-:Y:S04]  /*3c6f0*/  @P4 STG.E.U8 desc[UR32][R102.64], R0 ;  /* 0x0000000066004986 */ /* 0x0001e8000c101120 */
[----:B0-----:R-:W2:Y:S04]  /*3c700*/  LDL.LU.64 R102, [R1+0x1000] ;  /* 0x0010000001667983 */ /* 0x001ea80000300a00 */
[----:B------:R-:W4:Y:S01]  /*3c710*/  LDL.LU.64 R178, [R1+0xb28] ;  /* 0x000b280001b27983 */ /* 0x000f220000300a00 */
        /* <DEDUP_REMOVED lines=20> */
[----:B---3--:R0:W-:Y:S01]  /*3c860*/  @P4 STG.E.U8 desc[UR32][R164.64], R0 ;  /* 0x00000000a4004986 */ /* 0x0081e2000c101120 */
[----:B------:R-:W-:Y:S02]  /*3c870*/  LOP3.LUT P4, RZ, R3, 0x10, RZ, 0xc0, !PT ;  /* 0x0000001003ff7812 */ /* 0x000fe4000788c0ff */
[----:B0-----:R-:W-:-:S11]  /*3c880*/  PRMT R0, R103, 0x7770, RZ ;  /* 0x0000777067007816 */ /* 0x001fd600000000ff */
[----:B----4-:R0:W-:Y:S02]  /*3c890*/  @P4 STG.E.U8 desc[UR32][R166.64], R0 ;  /* 0x00000000a6004986 */ /* 0x0101e4000c101120 */
[----:B0-----:R-:W-:-:S05]  /*3c8a0*/  PRMT R0, R103, 0x7771, RZ ;  /* 0x0000777167007816 */ /* 0x001fca00000000ff */
[----:B------:R0:W-:Y:S02]  /*3c8b0*/  @P5 STG.E.U8 desc[UR32][R168.64], R0 ;  /* 0x00000000a8005986 */ /* 0x0001e4000c101120 */
[C---:B0-----:R-:W-:Y:S02]  /*3c8c0*/  PRMT R0, R100.reuse, 0x7772, RZ ;  /* 0x0000777264007816 */ /* 0x041fe400000000ff */
[----:B------:R-:W-:-:S03]  /*3c8d0*/  PRMT R100, R100, 0x7773, RZ ;  /* 0x0000777364647816 */ /* 0x000fc600000000ff */
[----:B------:R0:W-:Y:S04]  /*3c8e0*/  @P6 STG.E.U8 desc[UR32][R170.64], R0 ;  /* 0x00000000aa006986 */ /* 0x0001e8000c101120 */
[----:B------:R-:W-:Y:S01]  /*3c8f0*/  @P0 STG.E.U8 desc[UR32][R172.64], R100 ;  /* 0x00000064ac000986 */ /* 0x000fe2000c101120 */
[----:B------:R-:W-:Y:S02]  /*3c900*/  LOP3.LUT P0, RZ, R245, 0x40000000, RZ, 0xc0, !PT ;  /* 0x40000000f5ff7812 */ /* 0x000fe4000780c0ff */
[C---:B0-----:R-:W-:Y:S02]  /*3c910*/  PRMT R0, R101.reuse, 0x7772, RZ ;  /* 0x0000777265007816 */ /* 0x041fe400000000ff */
[----:B------:R-:W-:-:S03]  /*3c920*/  PRMT R101, R101, 0x7773, RZ ;  /* 0x0000777365657816 */ /* 0x000fc600000000ff */
[----:B------:R0:W-:Y:S04]  /*3c930*/  @P1 STG.E.U8 desc[UR32][R174.64], R0 ;  /* 0x00000000ae001986 */ /* 0x0001e8000c101120 */
[----:B------:R1:W-:Y:S01]  /*3c940*/  @P2 STG.E.U8 desc[UR32][R176.64], R101 ;  /* 0x00000065b0002986 */ /* 0x0003e2000c101120 */
[----:B0-----:R-:W-:-:S03]  /*3c950*/  PRMT R0, R102, 0x7772, RZ ;  /* 0x0000777266007816 */ /* 0x001fc600000000ff */
[----:B------:R-:W2:Y:S01]  /*3c960*/  LDL.LU.64 R174, [R1+0xb38] ;  /* 0x000b380001ae7983 */ /* 0x000ea20000300a00 */
[----:B------:R-:W-:-:S03]  /*3c970*/  PRMT R102, R102, 0x7773, RZ ;  /* 0x0000777366667816 */ /* 0x000fc600000000ff */
[----:B------:R0:W-:Y:S04]  /*3c980*/  @P3 STG.E.U8 desc[UR32][R178.64], R0 ;  /* 0x00000000b2003986 */ /* 0x0001e8000c101120 */
[----:B-1----:R-:W3:Y:S04]  /*3c990*/  LDL.LU.64 R176, [R1+0xb40] ;  /* 0x000b400001b07983 */ /* 0x002ee80000300a00 */
[----:B------:R1:W-:Y:S04]  /*3c9a0*/  @P0 STG.E.U8 desc[UR32][R96.64], R102 ;  /* 0x0000006660000986 */ /* 0x0003e8000c101120 */
[----:B0-----:R-:W4:Y:S04]  /*3c9b0*/  LDL.LU.64 R178, [R1+0xb50] ;  /* 0x000b500001b27983 */ /* 0x001f280000300a00 */
[----:B------:R-:W4:Y:S04]  /*3c9c0*/  LDL.LU.64 R156, [R1+0xb58] ;  /* 0x000b5800019c7983 */ /* 0x000f280000300a00 */
[----:B------:R-:W4:Y:S04]  /*3c9d0*/  LDL.LU.64 R158, [R1+0xb60] ;  /* 0x000b6000019e7983 */ /* 0x000f280000300a00 */
[----:B-1----:R-:W4:Y:S01]  /*3c9e0*/  LDL.LU.64 R96, [R1+0xff8] ;  /* 0x000ff80001607983 */ /* 0x002f220000300a00 */
[----:B------:R-:W-:-:S02]  /*3c9f0*/  LOP3.LUT P4, RZ, R245, 0x40000, RZ, 0xc0, !PT ;  /* 0x00040000f5ff7812 */ /* 0x000fc4000788c0ff */
[----:B------:R-:W-:Y:S01]  /*3ca00*/  LOP3.LUT R7, R7, 0xefffffff, RZ, 0xc0, !PT ;  /* 0xefffffff07077812 */ /* 0x000fe200078ec0ff */
[----:B------:R-:W4:Y:S01]  /*3ca10*/  LDL.LU.64 R160, [R1+0xb70] ;  /* 0x000b700001a07983 */ /* 0x000f220000300a00 */
[C---:B------:R-:W-:Y:S02]  /*3ca20*/  LOP3.LUT P1, RZ, R245.reuse, 0x20000000, RZ, 0xc0, !PT ;  /* 0x20000000f5ff7812 */ /* 0x040fe4000782c0ff */
[C---:B------:R-:W-:Y:S01]  /*3ca30*/  LOP3.LUT P2, RZ, R245.reuse, 0x10000000, RZ, 0xc0, !PT ;  /* 0x10000000f5ff7812 */ /* 0x040fe2000784c0ff */
[----:B------:R-:W4:Y:S01]  /*3ca40*/  LDL.LU.64 R162, [R1+0xb78] ;  /* 0x000b780001a27983 */ /* 0x000f220000300a00 */
[----:B------:R-:W-:Y:S02]  /*3ca50*/  LOP3.LUT P3, RZ, R245, 0x8000000, RZ, 0xc0, !PT ;  /* 0x08000000f5ff7812 */ /* 0x000fe4000786c0ff */
[----:B------:R-:W-:Y:S01]  /*3ca60*/  PRMT R0, R103, 0x7772, RZ ;  /* 0x0000777267007816 */ /* 0x000fe200000000ff */
[----:B------:R-:W4:Y:S02]  /*3ca70*/  LDL.LU.64 R164, [R1+0xb80] ;  /* 0x000b800001a47983 */ /* 0x000f240000300a00 */
[----:B------:R-:W-:-:S02]  /*3ca80*/  @P4 LOP3.LUT R7, R7, 0x10000000, RZ, 0xfc, !PT ;  /* 0x1000000007074812 */ /* 0x000fc400078efcff */
[----:B------:R-:W-:Y:S01]  /*3ca90*/  LOP3.LUT P4, RZ, R245, 0x80000, RZ, 0xc0, !PT ;  /* 0x00080000f5ff7812 */ /* 0x000fe2000788c0ff */
[----:B------:R-:W4:Y:S01]  /*3caa0*/  LDL.LU.64 R166, [R1+0xb88] ;  /* 0x000b880001a67983 */ /* 0x000f220000300a00 */
[----:B------:R-:W-:Y:S02]  /*3cab0*/  LOP3.LUT R7, R7, 0xdfffffff, RZ, 0xc0, !PT ;  /* 0xdfffffff07077812 */ /* 0x000fe400078ec0ff */
[----:B------:R-:W-:Y:S01]  /*3cac0*/  PRMT R103, R103, 0x7773, RZ ;  /* 0x0000777367677816 */ /* 0x000fe200000000ff */
        /* <DEDUP_REMOVED lines=21> */
[----:B--2---:R4:W-:Y:S04]  /*3cc20*/  @P1 STG.E.U8 desc[UR32][R174.64], R0 ;  /* 0x00000000ae001986 */ /* 0x0049e8000c101120 */
[----:B---3--:R-:W-:Y:S01]  /*3cc30*/  @P2 STG.E.U8 desc[UR32][R176.64], R103 ;  /* 0x00000067b0002986 */ /* 0x008fe2000c101120 */
[----:B----4-:R-:W-:-:S05]  /*3cc40*/  PRMT R0, R96, 0x7770, RZ ;  /* 0x0000777060007816 */ /* 0x010fca00000000ff */
[----:B------:R0:W-:Y:S04]  /*3cc50*/  @P3 STG.E.U8 desc[UR32][R98.64], R0 ;  /* 0x0000000062003986 */ /* 0x0001e8000c101120 */
[----:B0-----:R-:W2:Y:S04]  /*3cc60*/  LDL.LU.64 R98, [R1+0xff0] ;  /* 0x000ff00001627983 */ /* 0x001ea80000300a00 */
[----:B------:R-:W3:Y:S04]  /*3cc70*/  LDL.LU.64 R170, [R1+0xb98] ;  /* 0x000b980001aa7983 */ /* 0x000ee80000300a00 */
[----:B------:R-:W4:Y:S01]  /*3cc80*/  LDL.LU.64 R172, [R1+0xba8] ;  /* 0x000ba80001ac7983 */ /* 0x000f220000300a00 */
[----:B------:R-:W-:-:S03]  /*3cc90*/  PRMT R0, R96, 0x7771, RZ ;  /* 0x0000777160007816 */ /* 0x000fc600000000ff */
[----:B------:R-:W4:Y:S04]  /*3cca0*/  LDL.LU.64 R174, [R1+0xbb0] ;  /* 0x000bb00001ae7983 */ /* 0x000f280000300a00 */
[----:B------:R-:W4:Y:S04]  /*3ccb0*/  LDL.LU.64 R176, [R1+0xbb8] ;  /* 0x000bb80001b07983 */ /* 0x000f280000300a00 */
[----:B------:R0:W-:Y:S04]  /*3ccc0*/  @P4 STG.E.U8 desc[UR32][R178.64], R0 ;  /* 0x00000000b2004986 */ /* 0x0001e8000c101120 */
[----:B0-----:R-:W4:Y:S01]  /*3ccd0*/  LDL.LU.64 R178, [R1+0xbc0] ;  /* 0x000bc00001b27983 */ /* 0x001f220000300a00 */
        /* <DEDUP_REMOVED lines=28> */
[----:B------:R-:W-:Y:S02]  /*3cea0*/  PRMT R96, R96, 0x7773, RZ ;  /* 0x0000777360607816 */ /* 0x000fe400000000ff */
[----:B0-----:R-:W-:-:S09]  /*3ceb0*/  PRMT R0, R97, 0x7772, RZ ;  /* 0x0000777261007816 */ /* 0x001fd200000000ff */
[----:B---3--:R-:W-:Y:S01]  /*3cec0*/  @P4 STG.E.U8 desc[UR32][R170.64], R96 ;  /* 0x00000060aa004986 */ /* 0x008fe2000c101120 */
        /* <DEDUP_REMOVED lines=9> */
[----:B------:R0:W-:Y:S04]  /*3cf60*/  @P2 STG.E.U8 desc[UR32][R246.64], R0 ;  /* 0x00000000f6002986 */ /* 0x0001e8000c101120 */
[----:B------:R1:W-:Y:S04]  /*3cf70*/  @P3 STG.E.U8 desc[UR32][R92.64], R99 ;  /* 0x000000635c003986 */ /* 0x0003e8000c101120 */
[----:B0-----:R-:W2:Y:S04]  /*3cf80*/  LDL.LU.64 R246, [R1+0xfe8] ;  /* 0x000fe80001f67983 */ /* 0x001ea80000300a00 */
[----:B-1----:R-:W3:Y:S04]  /*3cf90*/  LDL.LU.64 R92, [R1+0xfe0] ;  /* 0x000fe000015c7983 */ /* 0x002ee80000300a00 */
[----:B------:R-:W4:Y:S01]  /*3cfa0*/  LDL.LU.64 R170, [R1+0xbe0] ;  /* 0x000be00001aa7983 */ /* 0x000f220000300a00 */
[----:B------:R-:W-:-:S02]  /*3cfb0*/  LOP3.LUT P0, RZ, R245, 0x800, RZ, 0xc0, !PT ;  /* 0x00000800f5ff7812 */ /* 0x000fc4000780c0ff */
[----:B------:R-:W-:Y:S01]  /*3cfc0*/  LOP3.LUT P1, RZ, R245, 0x400, RZ, 0xc0, !PT ;  /* 0x00000400f5ff7812 */ /* 0x000fe2000782c0ff */
[----:B------:R-:W2:Y:S04]  /*3cfd0*/  LDL.LU.64 R172, [R1+0xbf0] ;  /* 0x000bf00001ac7983 */ /* 0x000ea80000300a00 */
[----:B------:R-:W2:Y:S04]  /*3cfe0*/  LDL.LU.64 R174, [R1+0xbf8] ;  /* 0x000bf80001ae7983 */ /* 0x000ea80000300a00 */
[----:B------:R-:W2:Y:S04]  /*3cff0*/  LDL.LU.64 R176, [R1+0xc00] ;  /* 0x000c000001b07983 */ /* 0x000ea80000300a00 */
[----:B------:R-:W2:Y:S04]  /*3d000*/  LDL.LU.64 R178, [R1+0xc08] ;  /* 0x000c080001b27983 */ /* 0x000ea80000300a00 */
[----:B------:R-:W2:Y:S04]  /*3d010*/  LDL.LU.64 R158, [R1+0xc10] ;  /* 0x000c1000019e7983 */ /* 0x000ea80000300a00 */
[----:B------:R-:W2:Y:S04]  /*3d020*/  LDL.LU.64 R160, [R1+0xc18] ;  /* 0x000c180001a07983 */ /* 0x000ea80000300a00 */
[----:B------:R-:W2:Y:S01]  /*3d030*/  LDL.LU.64 R162, [R1+0xc28] ;  /* 0x000c280001a27983 */ /* 0x000ea20000300a00 */
[----:B------:R-:W-:-:S02]  /*3d040*/  LOP3.LUT R7, R7, 0xffefffff, RZ, 0xc0, !PT ;  /* 0xffefffff07077812 */ /* 0x000fc400078ec0ff */
[----:B---3--:R-:W-:-:S05]  /*3d050*/  PRMT R0, R92, 0x7770, RZ ;  /* 0x000077705c007816 */ /* 0x008fca00000000ff */
[----:B----4-:R0:W-:Y:S02]  /*3d060*/  @P0 STG.E.U8 desc[UR32][R170.64], R0 ;  /* 0x00000000aa000986 */ /* 0x0101e4000c101120 */
[----:B0-----:R-:W-:-:S05]  /*3d070*/  PRMT R0, R92, 0x7771, RZ ;  /* 0x000077715c007816 */ /* 0x001fca00000000ff */
[----:B------:R0:W-:Y:S04]  /*3d080*/  @P1 STG.E.U8 desc[UR32][R94.64], R0 ;  /* 0x000000005e001986 */ /* 0x0001e8000c101120 */
[----:B0-----:R-:W3:Y:S04]  /*3d090*/  LDL.LU.64 R94, [R1+0xfd8] ;  /* 0x000fd800015e7983 */ /* 0x001ee80000300a00 */
[----:B------:R-:W4:Y:S01]  /*3d0a0*/  LDL.LU.64 R164, [R1+0xc30] ;  /* 0x000c300001a47983 */ /* 0x000f220000300a00 */
[----:B--2---:R-:W-:Y:S02]  /*3d0b0*/  LOP3.LUT P4, RZ, R246, 0x80000000, RZ, 0xc0, !PT ;  /* 0x80000000f6ff7812 */ /* 0x004fe4000788c0ff */
[C---:B------:R-:W-:Y:S01]  /*3d0c0*/  LOP3.LUT P2, RZ, R245.reuse, 0x200, RZ, 0xc0, !PT ;  /* 0x00000200f5ff7812 */ /* 0x040fe2000784c0ff */
[----:B------:R-:W2:Y:S01]  /*3d0d0*/  LDL.LU.64 R166, [R1+0xc40] ;  /* 0x000c400001a67983 */ /* 0x000ea20000300a00 */
[----:B------:R-:W-:-:S02]  /*3d0e0*/  LOP3.LUT P3, RZ, R245, 0x100, RZ, 0xc0, !PT ;  /* 0x00000100f5ff7812 */ /* 0x000fc4000786c0ff */
[----:B------:R-:W-:Y:S01]  /*3d0f0*/  PRMT R0, R93, 0x7770, RZ ;  /* 0x000077705d007816 */ /* 0x000fe200000000ff */
[----:B------:R-:W2:Y:S04]  /*3d100*/  LDL.LU.64 R168, [R1+0xc50] ;  /* 0x000c500001a87983 */ /* 0x000ea80000300a00 */
[----:B------:R-:W2:Y:S02]  /*3d110*/  LDL.LU.64 R170, [R1+0xc58] ;  /* 0x000c580001aa7983 */ /* 0x000ea40000300a00 */
        /* <DEDUP_REMOVED lines=24> */
[----:B0-----:R-:W2:Y:S01]  /*3d2a0*/  LDL.LU.64 R172, [R1+0xc60] ;  /* 0x000c600001ac7983 */ /* 0x001ea20000300a00 */
[----:B------:R-:W-:-:S05]  /*3d2b0*/  PRMT R0, R93, 0x7771, RZ ;  /* 0x000077715d007816 */ /* 0x000fca00000000ff */
[----:B------:R0:W-:Y:S04]  /*3d2c0*/  @P3 STG.E.U8 desc[UR32][R174.64], R0 ;  /* 0x00000000ae003986 */ /* 0x0001e8000c101120 */
[----:B0-----:R-:W2:Y:S01]  /*3d2d0*/  LDL.LU.64 R174, [R1+0xc68] ;  /* 0x000c680001ae7983 */ /* 0x001ea20000300a00 */
[----:B---3--:R-:W-:-:S05]  /*3d2e0*/  PRMT R0, R94, 0x7770, RZ ;  /* 0x000077705e007816 */ /* 0x008fca00000000ff */
[----:B------:R0:W-:Y:S01]  /*3d2f0*/  @P4 STG.E.U8 desc[UR32][R176.64], R0 ;  /* 0x00000000b0004986 */ /* 0x0001e2000c101120 */
[C---:B------:R-:W-:Y:S02]  /*3d300*/  LOP3.LUT P4, RZ, R7.reuse, 0x8000000, RZ, 0xc0, !PT ;  /* 0x0800000007ff7812 */ /* 0x040fe4000788c0ff */
        /* <DEDUP_REMOVED lines=14> */
[----:B------:R-:W-:-:S11]  /*3d3f0*/  PRMT R92, R92, 0x7773, RZ ;  /* 0x000077735c5c7816 */ /* 0x000fd600000000ff */
[----:B----4-:R-:W-:Y:S01]  /*3d400*/  @P4 STG.E.U8 desc[UR32][R164.64], R92 ;  /* 0x0000005ca4004986 */ /* 0x010fe2000c101120 */
[----:B------:R-:W-:Y:S02]  /*3d410*/  LOP3.LUT P4, RZ, R7, 0x400000, RZ, 0xc0, !PT ;  /* 0x0040000007ff7812 */ /* 0x000fe4000788c0ff */
[----:B0-----:R-:W-:-:S11]  /*3d420*/  PRMT R0, R93, 0x7772, RZ ;  /* 0x000077725d007816 */ /* 0x001fd600000000ff */
[----:B------:R0:W-:Y:S04]  /*3d430*/  @P4 STG.E.U8 desc[UR32][R88.64], R0 ;  /* 0x0000000058004986 */ /* 0x0001e8000c101120 */
[----:B0-----:R-:W4:Y:S01]  /*3d440*/  LDL.LU.64 R88, [R1+0xfd0] ;  /* 0x000fd00001587983 */ /* 0x001f220000300a00 */
[----:B------:R-:W-:Y:S02]  /*3d450*/  LOP3.LUT P4, RZ, R7, 0x200000, RZ, 0xc0, !PT ;  /* 0x0020000007ff7812 */ /* 0x000fe4000788c0ff */
[----:B------:R-:W-:Y:S02]  /*3d460*/  PRMT R93, R93, 0x7773, RZ ;  /* 0x000077735d5d7816 */ /* 0x000fe400000000ff */
[C---:B------:R-:W-:Y:S02]  /*3d470*/  LOP3.LUT P5, RZ, R246.reuse, 0x40000000, RZ, 0xc0, !PT ;  /* 0x40000000f6ff7812 */ /* 0x040fe400078ac0ff */
[----:B------:R-:W-:-:S07]  /*3d480*/  LOP3.LUT P6, RZ, R246, 0x20000000, RZ, 0xc0, !PT ;  /* 0x20000000f6ff7812 */ /* 0x000fce00078cc0ff */
[----:B--2---:R-:W-:Y:S01]  /*3d490*/  @P4 STG.E.U8 desc[UR32][R166.64], R93 ;  /* 0x0000005da6004986 */ /* 0x004fe2000c101120 */
[----:B------:R-:W-:Y:S02]  /*3d4a0*/  LOP3.LUT P4, RZ, R7, 0x100000, RZ, 0xc0, !PT ;  /* 0x0010000007ff7812 */ /* 0x000fe4000788c0ff */
[----:B------:R-:W-:Y:S02]  /*3d4b0*/  PRMT R0, R94, 0x7772, RZ ;  /* 0x000077725e007816 */ /* 0x000fe400000000ff */
        /* <DEDUP_REMOVED lines=11> */
[----:B------:R-:W-:Y:S02]  /*3d570*/  LOP3.LUT P4, RZ, R246, 0x1000, RZ, 0xc0, !PT ;  /* 0x00001000f6ff7812 */ /* 0x000fe4000788c0ff */
[----:B------:R-:W-:-:S11]  /*3d580*/  LOP3.LUT R7, R7, 0xffffefff, RZ, 0xc0, !PT ;  /* 0xffffefff07077812 */ /* 0x000fd600078ec0ff */
[----:B------:R-:W-:Y:S02]  /*3d590*/  @P4 LOP3.LUT R7, R7, 0x1000, RZ, 0xfc, !PT ;  /* 0x0000100007074812 */ /* 0x000fe400078efcff */
[----:B------:R-:W-:Y:S02]  /*3d5a0*/  LOP3.LUT P4, RZ, R246, 0x2000, RZ, 0xc0, !PT ;  /* 0x00002000f6ff7812 */ /* 0x000fe4000788c0ff */
[----:B----4-:R-:W-:-:S05]  /*3d5b0*/  PRMT R0, R88, 0x7770, RZ ;  /* 0x0000777058007816 */ /* 0x010fca00000000ff */
[----:B---3--:R0:W-:Y:S02]  /*3d5c0*/  @P1 STG.E.U8 desc[UR32][R176.64], R0 ;  /* 0x00000000b0001986 */ /* 0x0081e4000c101120 */
        /* <DEDUP_REMOVED lines=15> */
[----:B------:R-:W-:-:S04]  /*3d6c0*/  LOP3.LUT R7, R7, 0xffffdfff, RZ, 0xc0, !PT ;  /* 0xffffdfff07077812 */ /* 0x000fc800078ec0ff */
        /* <DEDUP_REMOVED lines=11> */
[----:B------:R-:W-:Y:S02]  /*3d780*/  LOP3.LUT R7, R7, 0xfffdffff, RZ, 0xc0, !PT ;  /* 0xfffdffff07077812 */ /* 0x000fe400078ec0ff */
[----:B------:R-:W-:-:S09]  /*3d790*/  LOP3.LUT P0, RZ, R246, 0x1000000, RZ, 0xc0, !PT ;  /* 0x01000000f6ff7812 */ /* 0x000fd2000780c0ff */
[----:B------:R-:W-:Y:S02]  /*3d7a0*/  @P4 LOP3.LUT R7, R7, 0x20000, RZ, 0xfc, !PT ;  /* 0x0002000007074812 */ /* 0x000fe400078efcff */
[C---:B------:R-:W-:Y:S02]  /*3d7b0*/  LOP3.LUT P4, RZ, R246.reuse, 0x40000, RZ, 0xc0, !PT ;  /* 0x00040000f6ff7812 */ /* 0x040fe4000788c0ff */
[----:B------:R-:W-:Y:S02]  /*3d7c0*/  LOP3.LUT R7, R7, 0xfffbffff, RZ, 0xc0, !PT ;  /* 0xfffbffff07077812 */ /* 0x000fe400078ec0ff */
[C---:B------:R-:W-:Y:S02]  /*3d7d0*/  LOP3.LUT P1, RZ, R246.reuse, 0x800000, RZ, 0xc0, !PT ;  /* 0x00800000f6ff7812 */ /* 0x040fe4000782c0ff */
[----:B------:R-:W-:Y:S02]  /*3d7e0*/  PRMT R0, R89, 0x7771, RZ ;  /* 0x0000777159007816 */ /* 0x000fe400000000ff */
[----:B------:R-:W-:-:S05]  /*3d7f0*/  LOP3.LUT P2, RZ, R246, 0x400000, RZ, 0xc0, !PT ;  /* 0x00400000f6ff7812 */ /* 0x000fca000784c0ff */
[----:B------:R-:W-:Y:S02]  /*3d800*/  @P4 LOP3.LUT R7, R7, 0x40000, RZ, 0xfc, !PT ;  /* 0x0004000007074812 */ /* 0x000fe400078efcff */
[C---:B------:R-:W-:Y:S02]  /*3d810*/  LOP3.LUT P4, RZ, R246.reuse, 0x80000, RZ, 0xc0, !PT ;  /* 0x00080000f6ff7812 */ /* 0x040fe4000788c0ff */
[----:B------:R-:W-:Y:S02]  /*3d820*/  LOP3.LUT P3, RZ, R246, 0x200000, RZ, 0xc0, !PT ;  /* 0x00200000f6ff7812 */ /* 0x000fe4000786c0ff */
[----:B------:R-:W-:-:S09]  /*3d830*/  LOP3.LUT R7, R7, 0xfff7ffff, RZ, 0xc0, !PT ;  /* 0xfff7ffff07077812 */ /* 0x000fd200078ec0ff */
[----:B------:R-:W-:Y:S02]  /*3d840*/  @P4 LOP3.LUT R7, R7, 0x80000, RZ, 0xfc, !PT ;  /* 0x0008000007074812 */ /* 0x000fe400078efcff */
[----:B------:R-:W-:Y:S01]  /*3d850*/  LOP3.LUT P4, RZ, R246, 0x100000, RZ, 0xc0, !PT ;  /* 0x00100000f6ff7812 */ /* 0x000fe2000788c0ff */
[----:B---3--:R2:W-:Y:S02]  /*3d860*/  @P0 STG.E.U8 desc[UR32][R166.64], R0 ;  /* 0x00000000a6000986 */ /* 0x0085e4000c101120 */
[C---:B--2---:R-:W-:Y:S02]  /*3d870*/  PRMT R0, R90.reuse, 0x7770, RZ ;  /* 0x000077705a007816 */ /* 0x044fe400000000ff */
[----:B------:R-:W2:Y:S04]  /*3d880*/  LDL.LU.64 R166, [R1+0xcf8] ;  /* 0x000cf80001a67983 */ /* 0x000ea80000300a00 */
[----:B----4-:R0:W-:Y:S02]  /*3d890*/  @P1 STG.E.U8 desc[UR32][R168.64], R0 ;  /* 0x00000000a8001986 */ /* 0x0101e4000c101120 */
[----:B0-----:R-:W-:-:S02]  /*3d8a0*/  PRMT R0, R90, 0x7771, RZ ;  /* 0x000077715a007816 */ /* 0x001fc400000000ff */
[----:B------:R-:W3:Y:S04]  /*3d8b0*/  LDL.LU.64 R168, [R1+0xd00] ;  /* 0x000d000001a87983 */ /* 0x000ee80000300a00 */
[----:B------:R0:W-:Y:S02]  /*3d8c0*/  @P2 STG.E.U8 desc[UR32][R170.64], R0 ;  /* 0x00000000aa002986 */ /* 0x0001e4000c101120 */
[C---:B0-----:R-:W-:Y:S02]  /*3d8d0*/  PRMT R0, R91.reuse, 0x7770, RZ ;  /* 0x000077705b007816 */ /* 0x041fe400000000ff */
[----:B------:R-:W4:Y:S04]  /*3d8e0*/  LDL.LU.64 R170, [R1+0xd08] ;  /* 0x000d080001aa7983 */ /* 0x000f280000300a00 */
[----:B------:R0:W-:Y:S02]  /*3d8f0*/  @P3 STG.E.U8 desc[UR32][R172.64], R0 ;  /* 0x00000000ac003986 */ /* 0x0001e4000c101120 */
[----:B0-----:R-:W-:-:S02]  /*3d900*/  PRMT R0, R91, 0x7771, RZ ;  /* 0x000077715b007816 */ /* 0x001fc400000000ff */
[----:B------:R-:W4:Y:S04]  /*3d910*/  LDL.LU.64 R172, [R1+0xd10] ;  /* 0x000d100001ac7983 */ /* 0x000f280000300a00 */
[----:B------:R0:W-:Y:S01]  /*3d920*/  @P4 STG.E.U8 desc[UR32][R174.64], R0 ;  /* 0x00000000ae004986 */ /* 0x0001e2000c101120 */
[C---:B------:R-:W-:Y:S02]  /*3d930*/  LOP3.LUT P4, RZ, R7.reuse, 0x80000, RZ, 0xc0, !PT ;  /* 0x0008000007ff7812 */ /* 0x040fe4000788c0ff */
[----:B0-----:R-:W-:Y:S01]  /*3d940*/  PRMT R0, R88, 0x7772, RZ ;  /* 0x0000777258007816 */ /* 0x001fe200000000ff */
[----:B------:R-:W4:Y:S10]  /*3d950*/  LDL.LU.64 R174, [R1+0xd18] ;  /* 0x000d180001ae7983 */ /* 0x000f340000300a00 */
[----:B------:R0:W-:Y:S01]  /*3d960*/  @P4 STG.E.U8 desc[UR32][R176.64], R0 ;  /* 0x00000000b0004986 */ /* 0x0001e2000c101120 */
[----:B------:R-:W-:-:S02]  /*3d970*/  LOP3.LUT P4, RZ, R7, 0x40000, RZ, 0xc0, !PT ;  /* 0x0004000007ff7812 */ /* 0x000fc4000788c0ff */
[----:B------:R-:W-:Y:S02]  /*3d980*/  PRMT R88, R88, 0x7773, RZ ;  /* 0x0000777358587816 */ /* 0x000fe400000000ff */
[----:B0-----:R-:W-:Y:S01]  /*3d990*/  PRMT R0, R89, 0x7772, RZ ;  /* 0x0000777259007816 */ /* 0x001fe200000000ff */
[----:B------:R-:W4:Y:S08]  /*3d9a0*/  LDL.LU.64 R176, [R1+0xd20] ;  /* 0x000d200001b07983 */ /* 0x000f300000300a00 */
[----:B------:R0:W-:Y:S01]  /*3d9b0*/  @P4 STG.E.U8 desc[UR32][R178.64], R88 ;  /* 0x00000058b2004986 */ /* 0x0001e2000c101120 */
[----:B------:R-:W-:-:S02]  /*3d9c0*/  LOP3.LUT P4, RZ, R7, 0x20000, RZ, 0xc0, !PT ;  /* 0x0002000007ff7812 */ /* 0x000fc4000788c0ff */
[----:B------:R-:W-:Y:S01]  /*3d9d0*/  PRMT R89, R89, 0x7773, RZ ;  /* 0x0000777359597816 */ /* 0x000fe200000000ff */
[----:B0-----:R-:W4:Y:S10]  /*3d9e0*/  LDL.LU.64 R178, [R1+0xd30] ;  /* 0x000d300001b27983 */ /* 0x001f340000300a00 */
[----:B------:R0:W-:Y:S01]  /*3d9f0*/  @P4 STG.E.U8 desc[UR32][R160.64], R0 ;  /* 0x00000000a0004986 */ /* 0x0001e2000c101120 */
[----:B------:R-:W-:-:S13]  /*3da00*/  LOP3.LUT P4, RZ, R7, 0x10000, RZ, 0xc0, !PT ;  /* 0x0001000007ff7812 */ /* 0x000fda000788c0ff */
[----:B------:R-:W-:Y:S01]  /*3da10*/  @P4 STG.E.U8 desc[UR32][R162.64], R89 ;  /* 0x00000059a2004986 */ /* 0x000fe2000c101120 */
[----:B------:R-:W-:Y:S02]  /*3da20*/  LOP3.LUT P4, RZ, R7, 0x8000, RZ, 0xc0, !PT ;  /* 0x0000800007ff7812 */ /* 0x000fe4000788c0ff */
[C---:B0-----:R-:W-:Y:S02]  /*3da30*/  PRMT R0, R90.reuse, 0x7772, RZ ;  /* 0x000077725a007816 */ /* 0x041fe400000000ff */
[----:B------:R-:W-:-:S09]  /*3da40*/  PRMT R90, R90, 0x7773, RZ ;  /* 0x000077735a5a7816 */ /* 0x000fd200000000ff */
[----:B------:R0:W-:Y:S01]  /*3da50*/  @P4 STG.E.U8 desc[UR32][R84.64], R0 ;  /* 0x0000000054004986 */ /* 0x0001e2000c101120 */
[----:B------:R-:W-:-:S03]  /*3da60*/  LOP3.LUT P4, RZ, R7, 0x4000, RZ, 0xc0, !PT ;  /* 0x0000400007ff7812 */ /* 0x000fc6000788c0ff */
[----:B0-----:R-:W3:Y:S10]  /*3da70*/  LDL.LU.64 R84, [R1+0xfc0] ;  /* 0x000fc00001547983 */ /* 0x001ef40000300a00 */
[----:B------:R-:W-:Y:S01]  /*3da80*/  @P4 STG.E.U8 desc[UR32][R164.64], R90 ;  /* 0x0000005aa4004986 */ /* 0x000fe2000c101120 */
[----:B------:R-:W-:-:S02]  /*3da90*/  LOP3.LUT P4, RZ, R7, 0x2000, RZ, 0xc0, !PT ;  /* 0x0000200007ff7812 */ /* 0x000fc4000788c0ff */
[----:B------:R-:W-:-:S11]  /*3daa0*/  PRMT R0, R91, 0x7772, RZ ;  /* 0x000077725b007816 */ /* 0x000fd600000000ff */
[----:B------:R0:W-:Y:S04]  /*3dab0*/  @P4 STG.E.U8 desc[UR32][R86.64], R0 ;  /* 0x0000000056004986 */ /* 0x0001e8000c101120 */
[----:B0-----:R-:W4:Y:S01]  /*3dac0*/  LDL.LU.64 R86, [R1+0xfb8] ;  /* 0x000fb80001567983 */ /* 0x001f220000300a00 */
[----:B------:R-:W-:Y:S02]  /*3dad0*/  LOP3.LUT P4, RZ, R7, 0x1000, RZ, 0xc0, !PT ;  /* 0x0000100007ff7812 */ /* 0x000fe4000788c0ff */
[C---:B------:R-:W-:Y:S02]  /*3dae0*/  LOP3.LUT P5, RZ, R246.reuse, 0x800, RZ, 0xc0, !PT ;  /* 0x00000800f6ff7812 */ /* 0x040fe400078ac0ff */
[----:B------:R-:W-:Y:S02]  /*3daf0*/  LOP3.LUT P6, RZ, R246, 0x400, RZ, 0xc0, !PT ;  /* 0x00000400f6ff7812 */ /* 0x000fe400078cc0ff */
[----:B------:R-:W-:-:S02]  /*3db00*/  PRMT R91, R91, 0x7773, RZ ;  /* 0x000077735b5b7816 */ /* 0x000fc400000000ff */
[C---:B------:R-:W-:Y:S02]  /*3db10*/  LOP3.LUT P0, RZ, R246.reuse, 0x200, RZ, 0xc0, !PT ;  /* 0x00000200f6ff7812 */ /* 0x040fe4000780c0ff */
[C---:B------:R-:W-:Y:S02]  /*3db20*/  LOP3.LUT P1, RZ, R246.reuse, 0x100, RZ, 0xc0, !PT ;  /* 0x00000100f6ff7812 */ /* 0x040fe4000782c0ff */
[C---:B------:R-:W-:Y:S02]  /*3db30*/  LOP3.LUT P2, RZ, R246.reuse, 0x80, RZ, 0xc0, !PT ;  /* 0x00000080f6ff7812 */ /* 0x040fe4000784c0ff */
[----:B------:R-:W-:Y:S01]  /*3db40*/  LOP3.LUT P3, RZ, R246, 0x40, RZ, 0xc0, !PT ;  /* 0x00000040f6ff7812 */ /* 0x000fe2000786c0ff */
[----:B--2---:R-:W-:Y:S01]  /*3db50*/  @P4 STG.E.U8 desc[UR32][R166.64], R91 ;  /* 0x0000005ba6004986 */ /* 0x004fe2000c101120 */
[----:B---3--:R-:W-:-:S05]  /*3db60*/  PRMT R0, R84, 0x7770, RZ ;  /* 0x0000777054007816 */ /* 0x008fca00000000ff */
[----:B------:R0:W-:Y:S02]  /*3db70*/  @P5 STG.E.U8 desc[UR32][R168.64], R0 ;  /* 0x00000000a8005986 */ /* 0x0001e4000c101120 */
[----:B0-----:R-:W-:-:S05]  /*3db80*/  PRMT R0, R84, 0x7771, RZ ;  /* 0x0000777154007816 */ /* 0x001fca00000000ff */
[----:B----4-:R0:W-:Y:S02]  /*3db90*/  @P6 STG.E.U8 desc[UR32][R170.64], R0 ;  /* 0x00000000aa006986 */ /* 0x0101e4000c101120 */
[----:B0-----:R-:W-:-:S05]  /*3dba0*/  PRMT R0, R85, 0x7770, RZ ;  /* 0x0000777055007816 */ /* 0x001fca00000000ff */
[----:B------:R0:W-:Y:S02]  /*3dbb0*/  @P0 STG.E.U8 desc[UR32][R172.64], R0 ;  /* 0x00000000ac000986 */ /* 0x0001e4000c101120 */
        /* <DEDUP_REMOVED lines=12> */
[----:B------:R-:W-:-:S02]  /*3dc80*/  LOP3.LUT P6, RZ, R246, 0x20, RZ, 0xc0, !PT ;  /* 0x00000020f6ff7812 */ /* 0x000fc400078cc0ff */
        /* <DEDUP_REMOVED lines=12> */
[----:B------:R-:W-:Y:S01]  /*3dd50*/  @P4 LOP3.LUT R7, R7, 0x100, RZ, 0xfc, !PT ;  /* 0x0000010007074812 */ /* 0x000fe200078efcff */
[----:B--2---:R0:W-:Y:S04]  /*3dd60*/  @P6 STG.E.U8 desc[UR32][R178.64], R0 ;  /* 0x00000000b2006986 */ /* 0x0041e8000c101120 */
[----:B0-----:R-:W2:Y:S04]  /*3dd70*/  LDL.LU.64 R178, [R1+0xd78] ;  /* 0x000d780001b27983 */ /* 0x001ea80000300a00 */
[----:B------:R-:W2:Y:S01]  /*3dd80*/  LDL.LU.64 R160, [R1+0xd88] ;  /* 0x000d880001a07983 */ /* 0x000ea20000300a00 */
[----:B------:R-:W-:-:S02]  /*3dd90*/  LOP3.LUT P4, RZ, R247, 0x20000000, RZ, 0xc0, !PT ;  /* 0x20000000f7ff7812 */ /* 0x000fc4000788c0ff */
[----:B------:R-:W-:Y:S01]  /*3dda0*/  LOP3.LUT R7, R7, 0xfffffdff, RZ, 0xc0, !PT ;  /* 0xfffffdff07077812 */ /* 0x000fe200078ec0ff */
[----:B------:R-:W2:Y:S01]  /*3ddb0*/  LDL.LU.64 R162, [R1+0xd98] ;  /* 0x000d980001a27983 */ /* 0x000ea20000300a00 */
[C---:B------:R-:W-:Y:S02]  /*3ddc0*/  LOP3.LUT P2, RZ, R246.reuse, 0x10, RZ, 0xc0, !PT ;  /* 0x00000010f6ff7812 */ /* 0x040fe4000784c0ff */
[C---:B------:R-:W-:Y:S01]  /*3ddd0*/  LOP3.LUT P3, RZ, R246.reuse, 0x8, RZ, 0xc0, !PT ;  /* 0x00000008f6ff7812 */ /* 0x040fe2000786c0ff */
[----:B------:R-:W2:Y:S01]  /*3dde0*/  LDL.LU.64 R164, [R1+0xda0] ;  /* 0x000da00001a47983 */ /* 0x000ea20000300a00 */
[----:B------:R-:W-:Y:S02]  /*3ddf0*/  PRMT R0, R87, 0x7771, RZ ;  /* 0x0000777157007816 */ /* 0x000fe400000000ff */
[----:B------:R-:W-:Y:S01]  /*3de00*/  LOP3.LUT P0, RZ, R246, 0x4, RZ, 0xc0, !PT ;  /* 0x00000004f6ff7812 */ /* 0x000fe2000780c0ff */
[----:B------:R-:W2:Y:S02]  /*3de10*/  LDL.LU.64 R166, [R1+0xda8] ;  /* 0x000da80001a67983 */ /* 0x000ea40000300a00 */
[----:B------:R-:W-:-:S02]  /*3de20*/  @P4 LOP3.LUT R7, R7, 0x200, RZ, 0xfc, !PT ;  /* 0x0000020007074812 */ /* 0x000fc400078efcff */
[----:B------:R-:W-:Y:S02]  /*3de30*/  LOP3.LUT P4, RZ, R247, 0x40000000, RZ, 0xc0, !PT ;  /* 0x40000000f7ff7812 */ /* 0x000fe4000788c0ff */
[----:B------:R-:W-:-:S11]  /*3de40*/  LOP3.LUT R7, R7, 0xfffffbff, RZ, 0xc0, !PT ;  /* 0xfffffbff07077812 */ /* 0x000fd600078ec0ff */
[----:B------:R-:W-:Y:S02]  /*3de50*/  @P4 LOP3.LUT R7, R7, 0x400, RZ, 0xfc, !PT ;  /* 0x0000040007074812 */ /* 0x000fe400078efcff */
[----:B------:R-:W-:Y:S02]  /*3de60*/  LOP3.LUT P4, RZ, R247, 0x80000000, RZ, 0xc0, !PT ;  /* 0x80000000f7ff7812 */ /* 0x000fe4000788c0ff */
[----:B------:R-:W-:Y:S01]  /*3de70*/  LOP3.LUT R7, R7, 0xfffff7ff, RZ, 0xc0, !PT ;  /* 0xfffff7ff07077812 */ /* 0x000fe200078ec0ff */
[----:B---3--:R0:W-:Y:S01]  /*3de80*/  @P2 STG.E.U8 desc[UR32][R168.64], R0 ;  /* 0x00000000a8002986 */ /* 0x0081e2000c101120 */
[----:B------:R-:W-:-:S09]  /*3de90*/  LOP3.LUT P1, RZ, R246, 0x2, RZ, 0xc0, !PT ;  /* 0x00000002f6ff7812 */ /* 0x000fd2000782c0ff */
[----:B------:R-:W-:Y:S02]  /*3dea0*/  @P4 LOP3.LUT R7, R7, 0x800, RZ, 0xfc, !PT ;  /* 0x0000080007074812 */ /* 0x000fe400078efcff */
[----:B------:R-:W-:Y:S01]  /*3deb0*/  LOP3.LUT P4, RZ, R246, 0x1, RZ, 0xc0, !PT ;  /* 0x00000001f6ff7812 */ /* 0x000fe2000788c0ff */
[----:B0-----:R-:W3:Y:S01]  /*3dec0*/  LDL.LU.64 R168, [R1+0xdb0] ;  /* 0x000db00001a87983 */ /* 0x001ee20000300a00 */
[C---:B------:R-:W-:Y:S02]  /*3ded0*/  PRMT R0, R84.reuse, 0x7772, RZ ;  /* 0x0000777254007816 */ /* 0x040fe400000000ff */
[----:B------:R-:W-:-:S03]  /*3dee0*/  PRMT R84, R84, 0x7773, RZ ;  /* 0x0000777354547816 */ /* 0x000fc600000000ff */
[----:B----4-:R0:W-:Y:S04]  /*3def0*/  @P3 STG.E.U8 desc[UR32][R170.64], R0 ;  /* 0x00000000aa003986 */ /* 0x0101e8000c101120 */
[----:B------:R1:W-:Y:S01]  /*3df00*/  @P0 STG.E.U8 desc[UR32][R172.64], R84 ;  /* 0x00000054ac000986 */ /* 0x0003e2000c101120 */
[----:B0-----:R-:W-:-:S03]  /*3df10*/  PRMT R0, R85, 0x7772, RZ ;  /* 0x0000777255007816 */ /* 0x001fc600000000ff */
[----:B------:R-:W4:Y:S01]  /*3df20*/  LDL.LU.64 R170, [R1+0xdb8] ;  /* 0x000db80001aa7983 */ /* 0x000f220000300a00 */
[----:B------:R-:W-:-:S03]  /*3df30*/  PRMT R85, R85, 0x7773, RZ ;  /* 0x0000777355557816 */ /* 0x000fc600000000ff */
[----:B------:R0:W-:Y:S04]  /*3df40*/  @P1 STG.E.U8 desc[UR32][R174.64], R0 ;  /* 0x00000000ae001986 */ /* 0x0001e8000c101120 */
[----:B------:R-:W-:Y:S01]  /*3df50*/  @P4 STG.E.U8 desc[UR32][R176.64], R85 ;  /* 0x00000055b0004986 */ /* 0x000fe2000c101120 */
[----:B------:R-:W-:-:S03]  /*3df60*/  LOP3.LUT P4, RZ, R7, 0x800, RZ, 0xc0, !PT ;  /* 0x0000080007ff7812 */ /* 0x000fc6000788c0ff */
[----:B-1----:R-:W4:Y:S01]  /*3df70*/  LDL.LU.64 R172, [R1+0xdc0] ;  /* 0x000dc00001ac7983 */ /* 0x002f220000300a00 */
[----:B0-----:R-:W-:-:S03]  /*3df80*/  PRMT R0, R86, 0x7772, RZ ;  /* 0x0000777256007816 */ /* 0x001fc600000000ff */
[----:B------:R-:W4:Y:S06]  /*3df90*/  LDL.LU.64 R174, [R1+0xdc8] ;  /* 0x000dc80001ae7983 */ /* 0x000f2c0000300a00 */
[----:B------:R0:W-:Y:S01]  /*3dfa0*/  @P4 STG.E.U8 desc[UR32][R80.64], R0 ;  /* 0x0000000050004986 */ /* 0x0001e2000c101120 */
[----:B------:R-:W-:Y:S02]  /*3dfb0*/  LOP3.LUT P4, RZ, R7, 0x400, RZ, 0xc0, !PT ;  /* 0x0000040007ff7812 */ /* 0x000fe4000788c0ff */
[----:B------:R-:W-:Y:S01]  /*3dfc0*/  PRMT R86, R86, 0x7773, RZ ;  /* 0x0000777356567816 */ /* 0x000fe200000000ff */
[----:B0-----:R-:W3:Y:S01]  /*3dfd0*/  LDL.LU.64 R80, [R1+0xfb0] ;  /* 0x000fb00001507983 */ /* 0x001ee20000300a00 */
[----:B------:R-:W-:-:S02]  /*3dfe0*/  PRMT R0, R87, 0x7772, RZ ;  /* 0x0000777257007816 */ /* 0x000fc400000000ff */
[----:B------:R-:W-:Y:S01]  /*3dff0*/  PRMT R87, R87, 0x7773, RZ ;  /* 0x0000777357577816 */ /* 0x000fe200000000ff */
[----:B------:R-:W4:Y:S06]  /*3e000*/  LDL.LU.64 R176, [R1+0xdd0] ;  /* 0x000dd00001b07983 */ /* 0x000f2c0000300a00 */
[----:B--2---:R0:W-:Y:S01]  /*3e010*/  @P4 STG.E.U8 desc[UR32][R178.64], R86 ;  /* 0x00000056b2004986 */ /* 0x0041e2000c101120 */
[----:B------:R-:W-:-:S03]  /*3e020*/  LOP3.LUT P4, RZ, R7, 0x200, RZ, 0xc0, !PT ;  /* 0x0000020007ff7812 */ /* 0x000fc6000788c0ff */
[----:B0-----:R-:W2:Y:S10]  /*3e030*/  LDL.LU.64 R178, [R1+0xdd8] ;  /* 0x000dd80001b27983 */ /* 0x001eb40000300a00 */
[----:B------:R-:W-:Y:S01]  /*3e040*/  @P4 STG.E.U8 desc[UR32][R160.64], R0 ;  /* 0x00000000a0004986 */ /* 0x000fe2000c101120 */
[----:B------:R-:W-:-:S13]  /*3e050*/  LOP3.LUT P4, RZ, R7, 0x100, RZ, 0xc0, !PT ;  /* 0x0000010007ff7812 */ /* 0x000fda000788c0ff */
[----:B------:R0:W-:Y:S04]  /*3e060*/  @P4 STG.E.U8 desc[UR32][R82.64], R87 ;  /* 0x0000005752004986 */ /* 0x0001e8000c101120 */
[----:B0-----:R-:W4:Y:S01]  /*3e070*/  LDL.LU.64 R82, [R1+0xfa8] ;  /* 0x000fa80001527983 */ /* 0x001f220000300a00 */
[----:B------:R-:W-:Y:S02]  /*3e080*/  LOP3.LUT P4, RZ, R7, 0x80, RZ, 0xc0, !PT ;  /* 0x0000008007ff7812 */ /* 0x000fe4000788c0ff */
[C---:B------:R-:W-:Y:S02]  /*3e090*/  LOP3.LUT P5, RZ, R247.reuse, 0x1000000, RZ, 0xc0, !PT ;  /* 0x01000000f7ff7812 */ /* 0x040fe400078ac0ff */
[C---:B------:R-:W-:Y:S02]  /*3e0a0*/  LOP3.LUT P6, RZ, R247.reuse, 0x800000, RZ, 0xc0, !PT ;  /* 0x00800000f7ff7812 */ /* 0x040fe400078cc0ff */
[----:B------:R-:W-:-:S02]  /*3e0b0*/  LOP3.LUT P2, RZ, R247, 0x400000, RZ, 0xc0, !PT ;  /* 0x00400000f7ff7812 */ /* 0x000fc4000784c0ff */
[C---:B------:R-:W-:Y:S02]  /*3e0c0*/  LOP3.LUT P3, RZ, R247.reuse, 0x200000, RZ, 0xc0, !PT ;  /* 0x00200000f7ff7812 */ /* 0x040fe4000786c0ff */
        /* <DEDUP_REMOVED lines=8> */
[----:B------:R0:W-:Y:S02]  /*3e150*/  @P4 STG.E.U8 desc[UR32][R166.64], R0 ;  /* 0x00000000a6004986 */ /* 0x0001e4000c101120 */
[----:B0-----:R-:W-:Y:S02]  /*3e160*/  PRMT R0, R81, 0x7771, RZ ;  /* 0x0000777151007816 */ /* 0x001fe400000000ff */
[----:B------:R-:W3:Y:S04]  /*3e170*/  LDL.LU.64 R166, [R1+0xde0] ;  /* 0x000de00001a67983 */ /* 0x000ee80000300a00 */
[----:B------:R4:W-:Y:S02]  /*3e180*/  @P5 STG.E.U8 desc[UR32][R168.64], R0 ;  /* 0x00000000a8005986 */ /* 0x0009e4000c101120 */
[----:B----4-:R-:W-:-:S05]  /*3e190*/  PRMT R0, R82, 0x7770, RZ ;  /* 0x0000777052007816 */ /* 0x010fca00000000ff */
[----:B------:R0:W-:Y:S02]  /*3e1a0*/  @P6 STG.E.U8 desc[UR32][R170.64], R0 ;  /* 0x00000000aa006986 */ /* 0x0001e4000c101120 */
[----:B0-----:R-:W-:-:S05]  /*3e1b0*/  PRMT R0, R82, 0x7771, RZ ;  /* 0x0000777152007816 */ /* 0x001fca00000000ff */
[----:B------:R0:W-:Y:S02]  /*3e1c0*/  @P2 STG.E.U8 desc[UR32][R172.64], R0 ;  /* 0x00000000ac002986 */ /* 0x0001e4000c101120 */
[----:B0-----:R-:W-:-:S05]  /*3e1d0*/  PRMT R0, R83, 0x7770, RZ ;  /* 0x0000777053007816 */ /* 0x001fca00000000ff */
[----:B------:R0:W-:Y:S02]  /*3e1e0*/  @P3 STG.E.U8 desc[UR32][R174.64], R0 ;  /* 0x00000000ae003986 */ /* 0x0001e4000c101120 */
[----:B0-----:R-:W-:-:S05]  /*3e1f0*/  PRMT R0, R83, 0x7771, RZ ;  /* 0x0000777153007816 */ /* 0x001fca00000000ff */
[----:B------:R0:W-:Y:S04]  /*3e200*/  @P0 STG.E.U8 desc[UR32][R176.64], R0 ;  /* 0x00000000b0000986 */ /* 0x0001e8000c101120 */
[----:B0-----:R-:W4:Y:S04]  /*3e210*/  LDL.LU.64 R176, [R1+0xdf0] ;  /* 0x000df00001b07983 */ /* 0x001f280000300a00 */
[----:B------:R-:W4:Y:S04]  /*3e220*/  LDL.LU.64 R168, [R1+0xdf8] ;  /* 0x000df80001a87983 */ /* 0x000f280000300a00 */
[----:B------:R-:W4:Y:S01]  /*3e230*/  LDL.LU.64 R170, [R1+0xe00] ;  /* 0x000e000001aa7983 */ /* 0x000f220000300a00 */
[----:B------:R-:W-:-:S02]  /*3e240*/  LOP3.LUT P1, RZ, R247, 0x80000, RZ, 0xc0, !PT ;  /* 0x00080000f7ff7812 */ /* 0x000fc4000782c0ff */
[----:B------:R-:W-:-:S11]  /*3e250*/  PRMT R0, R80, 0x7772, RZ ;  /* 0x0000777250007816 */ /* 0x000fd600000000ff */
[----:B--2---:R0:W-:Y:S01]  /*3e260*/  @P1 STG.E.U8 desc[UR32][R178.64], R0 ;  /* 0x00000000b2001986 */ /* 0x0041e2000c101120 */
[----:B------:R-:W-:Y:S02]  /*3e270*/  LOP3.LUT P1, RZ, R247, 0x800, RZ, 0xc0, !PT ;  /* 0x00000800f7ff7812 */ /* 0x000fe4000782c0ff */
[----:B------:R-:W-:Y:S02]  /*3e280*/  LOP3.LUT R7, R7, 0xfffffffb, RZ, 0xc0, !PT ;  /* 0xfffffffb07077812 */ /* 0x000fe400078ec0ff */
[C---:B------:R-:W-:Y:S02]  /*3e290*/  LOP3.LUT P2, RZ, R247.reuse, 0x40000, RZ, 0xc0, !PT ;  /* 0x00040000f7ff7812 */ /* 0x040fe4000784c0ff */
[----:B------:R-:W-:Y:S01]  /*3e2a0*/  LOP3.LUT P3, RZ, R247, 0x20000, RZ, 0xc0, !PT ;  /* 0x00020000f7ff7812 */ /* 0x000fe2000786c0ff */
[----:B0-----:R-:W2:Y:S06]  /*3e2b0*/  LDL.LU.64 R178, [R1+0xe18] ;  /* 0x000e180001b27983 */ /* 0x001eac0000300a00 */
[----:B------:R-:W-:-:S02]  /*3e2c0*/  @P1 LOP3.LUT R7, R7, 0x4, RZ, 0xfc, !PT ;  /* 0x0000000407071812 */ /* 0x000fc400078efcff */
[----:B------:R-:W-:Y:S01]  /*3e2d0*/  LOP3.LUT P1, RZ, R247, 0x1000, RZ, 0xc0, !PT ;  /* 0x00001000f7ff7812 */ /* 0x000fe2000782c0ff */
[----:B------:R-:W2:Y:S01]  /*3e2e0*/  LDL.LU.64 R172, [R1+0xe20] ;  /* 0x000e200001ac7983 */ /* 0x000ea20000300a00 */
[----:B------:R-:W-:Y:S02]  /*3e2f0*/  LOP3.LUT R7, R7, 0xfffffff7, RZ, 0xc0, !PT ;  /* 0xfffffff707077812 */ /* 0x000fe400078ec0ff */
[----:B------:R-:W-:Y:S01]  /*3e300*/  LOP3.LUT P5, RZ, R247, 0x10000, RZ, 0xc0, !PT ;  /* 0x00010000f7ff7812 */ /* 0x000fe200078ac0ff */
[----:B------:R-:W2:Y:S08]  /*3e310*/  LDL.LU.64 R174, [R1+0xe28] ;  /* 0x000e280001ae7983 */ /* 0x000eb00000300a00 */
[----:B------:R-:W-:-:S02]  /*3e320*/  @P1 LOP3.LUT R7, R7, 0x8, RZ, 0xfc, !PT ;  /* 0x0000000807071812 */ /* 0x000fc400078efcff */
[----:B------:R-:W-:Y:S02]  /*3e330*/  LOP3.LUT P1, RZ, R247, 0x2000, RZ, 0xc0, !PT ;  /* 0x00002000f7ff7812 */ /* 0x000fe4000782c0ff */
[----:B------:R-:W-:Y:S02]  /*3e340*/  LOP3.LUT R7, R7, 0xffffffef, RZ, 0xc0, !PT ;  /* 0xffffffef07077812 */ /* 0x000fe400078ec0ff */
[----:B------:R-:W-:Y:S02]  /*3e350*/  LOP3.LUT P4, RZ, R247, 0x8000, RZ, 0xc0, !PT ;  /* 0x00008000f7ff7812 */ /* 0x000fe4000788c0ff */
[----:B------:R-:W-:Y:S02]  /*3e360*/  PRMT R80, R80, 0x7773, RZ ;  /* 0x0000777350507816 */ /* 0x000fe400000000ff */
[----:B------:R-:W-:-:S05]  /*3e370*/  PRMT R0, R81, 0x7772, RZ ;  /* 0x0000777251007816 */ /* 0x000fca00000000ff */
[----:B------:R-:W-:Y:S02]  /*3e380*/  @P1 LOP3.LUT R7, R7, 0x10, RZ, 0xfc, !PT ;  /* 0x0000001007071812 */ /* 0x000fe400078efcff */
[----:B------:R-:W-:Y:S01]  /*3e390*/  LOP3.LUT P1, RZ, R247, 0x4000, RZ, 0xc0, !PT ;  /* 0x00004000f7ff7812 */ /* 0x000fe2000782c0ff */
[----:B---3--:R-:W-:Y:S01]  /*3e3a0*/  @P2 STG.E.U8 desc[UR32][R166.64], R80 ;  /* 0x00000050a6002986 */ /* 0x008fe2000c101120 */
[----:B------:R-:W-:Y:S02]  /*3e3b0*/  PRMT R81, R81, 0x7773, RZ ;  /* 0x0000777351517816 */ /* 0x000fe400000000ff */
[----:B------:R-:W-:Y:S01]  /*3e3c0*/  LOP3.LUT P0, RZ, R247, 0x40, RZ, 0xc0, !PT ;  /* 0x00000040f7ff7812 */ /* 0x000fe2000780c0ff */
[----:B----4-:R0:W-:Y:S04]  /*3e3d0*/  @P3 STG.E.U8 desc[UR32][R176.64], R0 ;  /* 0x00000000b0003986 */ /* 0x0101e8000c101120 */
[----:B------:R-:W-:Y:S01]  /*3e3e0*/  @P5 STG.E.U8 desc[UR32][R168.64], R81 ;  /* 0x00000051a8005986 */ /* 0x000fe2000c101120 */
[----:B0-----:R-:W-:-:S03]  /*3e3f0*/  PRMT R0, R82, 0x7772, RZ ;  /* 0x0000777252007816 */ /* 0x001fc600000000ff */
[----:B------:R-:W3:Y:S01]  /*3e400*/  LDL.LU.64 R176, [R1+0xde8] ;  /* 0x000de80001b07983 */ /* 0x000ee20000300a00 */
[----:B------:R-:W-:-:S03]  /*3e410*/  PRMT R82, R82, 0x7773, RZ ;  /* 0x0000777352527816 */ /* 0x000fc600000000ff */
[----:B------:R-:W-:Y:S04]  /*3e420*/  @P4 STG.E.U8 desc[UR32][R170.64], R0 ;  /* 0x00000000aa004986 */ /* 0x000fe8000c101120 */
[----:B------:R-:W4:Y:S04]  /*3e430*/  LDL.LU.64 R164, [R1+0xd80] ;  /* 0x000d800001a47983 */ /* 0x000f280000300a00 */
[----:B------:R-:W4:Y:S04]  /*3e440*/  LDL.LU.64 R166, [R1+0xd58] ;  /* 0x000d580001a67983 */ /* 0x000f280000300a00 */
[----:B------:R0:W-:Y:S04]  /*3e450*/  @P1 STG.E.U8 desc[UR32][R76.64], R82 ;  /* 0x000000524c001986 */ /* 0x0001e8000c101120 */
[----:B0-----:R-:W3:Y:S01]  /*3e460*/  LDL.LU.64 R76, [R1+0xfa0] ;  /* 0x000fa000014c7983 */ /* 0x001ee20000300a00 */
[----:B------:R-:W-:-:S02]  /*3e470*/  LOP3.LUT R2, R2, 0x7fffffff, RZ, 0xc0, !PT ;  /* 0x7fffffff02027812 */ /* 0x000fc400078ec0ff */
[----:B------:R-:W-:Y:S01]  /*3e480*/  LOP3.LUT R7, R7, 0xfffffffe, RZ, 0xc0, !PT ;  /* 0xfffffffe07077812 */ /* 0x000fe200078ec0ff */
[----:B------:R-:W4:Y:S01]  /*3e490*/  LDL.LU.64 R168, [R1+0xd28] ;  /* 0x000d280001a87983 */ /* 0x000f220000300a00 */
[----:B------:R-:W-:Y:S02]  /*3e4a0*/  @P0 LOP3.LUT R2, R2, 0x80000000, RZ, 0xfc, !PT ;  /* 0x8000000002020812 */ /* 0x000fe400078efcff */
[----:B------:R-:W-:-:S13]  /*3e4b0*/  LOP3.LUT P0, RZ, R247, 0x80, RZ, 0xc0, !PT ;  /* 0x00000080f7ff7812 */ /* 0x000fda000780c0ff */
[----:B------:R-:W-:Y:S02]  /*3e4c0*/  @P0 LOP3.LUT R7, R7, 0x1, RZ, 0xfc, !PT ;  /* 0x0000000107070812 */ /* 0x000fe400078efcff */
[----:B------:R-:W-:Y:S02]  /*3e4d0*/  LOP3.LUT P0, RZ, R247, 0x100, RZ, 0xc0, !PT ;  /* 0x00000100f7ff7812 */ /* 0x000fe4000780c0ff */
[----:B------:R-:W-:-:S11]  /*3e4e0*/  LOP3.LUT R7, R7, 0xfffffffd, RZ, 0xc0, !PT ;  /* 0xfffffffd07077812 */ /* 0x000fd600078ec0ff */
[----:B------:R-:W-:-:S04]  /*3e4f0*/  @P0 LOP3.LUT R7, R7, 0x2, RZ, 0xfc, !PT ;  /* 0x0000000207070812 */ /* 0x000fc800078efcff */
[----:B------:R-:W-:Y:S02]  /*3e500*/  LOP3.LUT P1, RZ, R7, 0x10, RZ, 0xc0, !PT ;  /* 0x0000001007ff7812 */ /* 0x000fe4000782c0ff */
[C---:B------:R-:W-:Y:S02]  /*3e510*/  PRMT R0, R83.reuse, 0x7772, RZ ;  /* 0x0000777253007816 */ /* 0x040fe400000000ff */
[----:B------:R-:W-:-:S09]  /*3e520*/  PRMT R83, R83, 0x7773, RZ ;  /* 0x0000777353537816 */ /* 0x000fd200000000ff */
[----:B--2---:R0:W-:Y:S01]  /*3e530*/  @P1 STG.E.U8 desc[UR32][R178.64], R0 ;  /* 0x00000000b2001986 */ /* 0x0041e2000c101120 */
[----:B------:R-:W-:Y:S02]  /*3e540*/  LOP3.LUT P1, RZ, R7, 0x8, RZ, 0xc0, !PT ;  /* 0x0000000807ff7812 */ /* 0x000fe4000782c0ff */
[----:B------:R-:W-:Y:S01]  /*3e550*/  LOP3.LUT P6, RZ, R247, 0x400, RZ, 0xc0, !PT ;  /* 0x00000400f7ff7812 */ /* 0x000fe200078cc0ff */
[----:B0-----:R-:W2:Y:S10]  /*3e560*/  LDL.LU.64 R178, [R1+0xcd8] ;  /* 0x000cd80001b27983 */ /* 0x001eb40000300a00 */
[----:B------:R0:W-:Y:S01]  /*3e570*/  @P1 STG.E.U8 desc[UR32][R172.64], R83 ;  /* 0x00000053ac001986 */ /* 0x0001e2000c101120 */
[----:B------:R-:W-:-:S03]  /*3e580*/  LOP3.LUT P1, RZ, R7, 0x4, RZ, 0xc0, !PT ;  /* 0x0000000407ff7812 */ /* 0x000fc6000782c0ff */
[----:B------:R-:W2:Y:S04]  /*3e590*/  LDL.LU.64 R170, [R1+0xcb0] ;  /* 0x000cb00001aa7983 */ /* 0x000ea80000300a00 */
[----:B0-----:R-:W2:Y:S01]  /*3e5a0*/  LDL.LU.64 R172, [R1+0xc48] ;  /* 0x000c480001ac7983 */ /* 0x001ea20000300a00 */
[----:B---3--:R-:W-:-:S05]  /*3e5b0*/  PRMT R0, R76, 0x7770, RZ ;  /* 0x000077704c007816 */ /* 0x008fca00000000ff */
[----:B------:R0:W-:Y:S02]  /*3e5c0*/  @P1 STG.E.U8 desc[UR32][R174.64], R0 ;  /* 0x00000000ae001986 */ /* 0x0001e4000c101120 */
[----:B0-----:R-:W-:-:S05]  /*3e5d0*/  PRMT R0, R76, 0x7771, RZ ;  /* 0x000077714c007816 */ /* 0x001fca00000000ff */
[----:B------:R0:W-:Y:S04]  /*3e5e0*/  @P6 STG.E.U8 desc[UR32][R78.64], R0 ;  /* 0x000000004e006986 */ /* 0x0001e8000c101120 */
[----:B0-----:R-:W3:Y:S01]  /*3e5f0*/  LDL.LU.64 R78, [R1+0xf98] ;  /* 0x000f9800014e7983 */ /* 0x001ee20000300a00 */
[----:B------:R-:W-:Y:S02]  /*3e600*/  LOP3.LUT P0, RZ, R247, 0x200, RZ, 0xc0, !PT ;  /* 0x00000200f7ff7812 */ /* 0x000fe4000780c0ff */
[C---:B------:R-:W-:Y:S02]  /*3e610*/  PRMT R3, R77.reuse, 0x7770, RZ ;  /* 0x000077704d037816 */ /* 0x040fe400000000ff */
[----:B------:R-:W-:-:S09]  /*3e620*/  PRMT R5, R77, 0x7771, RZ ;  /* 0x000077714d057816 */ /* 0x000fd200000000ff */
[----:B------:R0:W-:Y:S01]  /*3e630*/  @P0 STG.E.U8 desc[UR32][R248.64], R3 ;  /* 0x00000003f8000986 */ /* 0x0001e2000c101120 */
[----:B------:R-:W-:Y:S02]  /*3e640*/  LOP3.LUT P0, RZ, R7, 0x2, RZ, 0xc0, !PT ;  /* 0x0000000207ff7812 */ /* 0x000fe4000780c0ff */
[C---:B------:R-:W-:Y:S02]  /*3e650*/  LOP3.LUT P2, RZ, R247.reuse, 0x20, RZ, 0xc0, !PT ;  /* 0x00000020f7ff7812 */ /* 0x040fe4000784c0ff */
[----:B------:R-:W-:Y:S01]  /*3e660*/  LOP3.LUT P3, RZ, R247, 0x10, RZ, 0xc0, !PT ;  /* 0x00000010f7ff7812 */ /* 0x000fe2000786c0ff */
[----:B0-----:R-:W2:Y:S08]  /*3e670*/  LDL.LU.64 R248, [R1+0xf90] ;  /* 0x000f900001f87983 */ /* 0x001eb00000300a00 */
[----:B------:R0:W-:Y:S01]  /*3e680*/  @P0 STG.E.U8 desc[UR32][R176.64], R5 ;  /* 0x00000005b0000986 */ /* 0x0001e2000c101120 */
[----:B------:R-:W-:-:S03]  /*3e690*/  LOP3.LUT P0, RZ, R7, 0x1, RZ, 0xc0, !PT ;  /* 0x0000000107ff7812 */ /* 0x000fc6000780c0ff */
[----:B------:R-:W2:Y:S04]  /*3e6a0*/  LDL.LU.64 R174, [R1+0xc20] ;  /* 0x000c200001ae7983 */ /* 0x000ea80000300a00 */
[----:B0-----:R-:W2:Y:S01]  /*3e6b0*/  LDL.LU.64 R176, [R1+0xbc8] ;  /* 0x000bc80001b07983 */ /* 0x001ea20000300a00 */
[----:B---3--:R-:W-:-:S05]  /*3e6c0*/  PRMT R6, R78, 0x7770, RZ ;  /* 0x000077704e067816 */ /* 0x008fca00000000ff */
[----:B----4-:R-:W-:Y:S01]  /*3e6d0*/  @P0 STG.E.U8 desc[UR32][R164.64], R6 ;  /* 0x00000006a4000986 */ /* 0x010fe2000c101120 */
[----:B------:R-:W-:Y:S02]  /*3e6e0*/  LOP3.LUT P0, RZ, R2, 0x80000000, RZ, 0xc0, !PT ;  /* 0x8000000002ff7812 */ /* 0x000fe4000780c0ff */
[----:B------:R-:W-:Y:S02]  /*3e6f0*/  PRMT R7, R78, 0x7771, RZ ;  /* 0x000077714e077816 */ /* 0x000fe400000000ff */
[C---:B------:R-:W-:Y:S02]  /*3e700*/  PRMT R8, R79.reuse, 0x7770, RZ ;  /* 0x000077704f087816 */ /* 0x040fe400000000ff */
[----:B------:R-:W-:-:S07]  /*3e710*/  PRMT R0, R79, 0x7771, RZ ;  /* 0x000077714f007816 */ /* 0x000fce00000000ff */
[----:B------:R-:W-:Y:S04]  /*3e720*/  @P0 STG.E.U8 desc[UR32][R166.64], R7 ;  /* 0x00000007a6000986 */ /* 0x000fe8000c101120 */
[----:B------:R-:W-:Y:S04]  /*3e730*/  @P2 STG.E.U8 desc[UR32][R168.64], R8 ;  /* 0x00000008a8002986 */ /* 0x000fe8000c101120 */
[----:B--2---:R0:W-:Y:S04]  /*3e740*/  @P3 STG.E.U8 desc[UR32][R178.64], R0 ;  /* 0x00000000b2003986 */ /* 0x0041e8000c101120 */
[----:B0-----:R-:W2:Y:S01]  /*3e750*/  LDL.LU.64 R178, [R1+0xba0] ;  /* 0x000ba00001b27983 */ /* 0x001ea20000300a00 */
[----:B------:R-:W-:-:S02]  /*3e760*/  LOP3.LUT P5, RZ, R247, 0x8, RZ, 0xc0, !PT ;  /* 0x00000008f7ff7812 */ /* 0x000fc400078ac0ff */
[C---:B------:R-:W-:Y:S02]  /*3e770*/  LOP3.LUT P4, RZ, R247.reuse, 0x4, RZ, 0xc0, !PT ;  /* 0x00000004f7ff7812 */ /* 0x040fe4000788c0ff */
[C---:B------:R-:W-:Y:S02]  /*3e780*/  LOP3.LUT P1, RZ, R247.reuse, 0x2, RZ, 0xc0, !PT ;  /* 0x00000002f7ff7812 */ /* 0x040fe4000782c0ff */
[----:B------:R-:W-:Y:S02]  /*3e790*/  LOP3.LUT P6, RZ, R247, 0x1, RZ, 0xc0, !PT ;  /* 0x00000001f7ff7812 */ /* 0x000fe400078cc0ff */
[C---:B------:R-:W-:Y:S02]  /*3e7a0*/  LOP3.LUT P0, RZ, R248.reuse, 0x80000000, RZ, 0xc0, !PT ;  /* 0x80000000f8ff7812 */ /* 0x040fe4000780c0ff */
[----:B------:R-:W-:Y:S02]  /*3e7b0*/  LOP3.LUT P2, RZ, R248, 0x40000000, RZ, 0xc0, !PT ;  /* 0x40000000f8ff7812 */ /* 0x000fe4000784c0ff */
[----:B------:R-:W-:-:S02]  /*3e7c0*/  PRMT R3, R76, 0x7772, RZ ;  /* 0x000077724c037816 */ /* 0x000fc400000000ff */
[----:B------:R-:W-:Y:S02]  /*3e7d0*/  PRMT R76, R76, 0x7773, RZ ;  /* 0x000077734c4c7816 */ /* 0x000fe400000000ff */
[C---:B------:R-:W-:Y:S02]  /*3e7e0*/  PRMT R5, R77.reuse, 0x7772, RZ ;  /* 0x000077724d057816 */ /* 0x040fe400000000ff */
[----:B------:R-:W-:Y:S01]  /*3e7f0*/  PRMT R77, R77, 0x7773, RZ ;  /* 0x000077734d4d7816 */ /* 0x000fe200000000ff */
[----:B------:R0:W-:Y:S01]  /*3e800*/  @P5 STG.E.U8 desc[UR32][R170.64], R3 ;  /* 0x00000003aa005986 */ /* 0x0001e2000c101120 */
[C---:B------:R-:W-:Y:S02]  /*3e810*/  PRMT R6, R78.reuse, 0x7772, RZ ;  /* 0x000077724e067816 */ /* 0x040fe400000000ff */
[----:B------:R-:W-:Y:S01]  /*3e820*/  PRMT R78, R78, 0x7773, RZ ;  /* 0x000077734e4e7816 */ /* 0x000fe200000000ff */
[----:B------:R1:W-:Y:S04]  /*3e830*/  @P4 STG.E.U8 desc[UR32][R172.64], R76 ;  /* 0x0000004cac004986 */ /* 0x0003e8000c101120 */
[----:B------:R3:W-:Y:S04]  /*3e840*/  @P1 STG.E.U8 desc[UR32][R174.64], R5 ;  /* 0x00000005ae001986 */ /* 0x0007e8000c101120 */
[----:B0-----:R-:W4:Y:S04]  /*3e850*/  LDL.LU.64 R170, [R1+0xb20] ;  /* 0x000b200001aa7983 */ /* 0x001f280000300a00 */
[----:B-1----:R-:W4:Y:S04]  /*3e860*/  LDL.LU.64 R172, [R1+0x150] ;  /* 0x0001500001ac7983 */ /* 0x002f280000300a00 */
[----:B------:R0:W-:Y:S04]  /*3e870*/  @P6 STG.E.U8 desc[UR32][R176.64], R77 ;  /* 0x0000004db0006986 */ /* 0x0001e8000c101120 */
[----:B---3--:R-:W3:Y:S04]  /*3e880*/  LDL.LU.64 R174, [R1+0x140] ;  /* 0x0001400001ae7983 */ /* 0x008ee80000300a00 */
[----:B0-----:R-:W3:Y:S04]  /*3e890*/  LDL.LU.64 R176, [R1+0x138] ;  /* 0x0001380001b07983 */ /* 0x001ee80000300a00 */
[----:B------:R-:W3:Y:S04]  /*3e8a0*/  LDL.LU.64 R160, [R1+0x130] ;  /* 0x0001300001a07983 */ /* 0x000ee80000300a00 */
[----:B------:R-:W3:Y:S04]  /*3e8b0*/  LDL.LU.64 R162, [R1+0x128] ;  /* 0x0001280001a27983 */ /* 0x000ee80000300a00 */
[----:B--2---:R-:W-:Y:S04]  /*3e8c0*/  @P0 STG.E.U8 desc[UR32][R178.64], R6 ;  /* 0x00000006b2000986 */ /* 0x004fe8000c101120 */
[----:B------:R0:W-:Y:S04]  /*3e8d0*/  @P2 STG.E.U8 desc[UR32][R72.64], R78 ;  /* 0x0000004e48002986 */ /* 0x0001e8000c101120 */
[----:B0-----:R-:W2:Y:S01]  /*3e8e0*/  LDL.LU.64 R72, [R1+0xf88] ;  /* 0x000f880001487983 */ /* 0x001ea20000300a00 */
[----:B------:R-:W-:-:S02]  /*3e8f0*/  LOP3.LUT P4, RZ, R248, 0x1000000, RZ, 0xc0, !PT ;  /* 0x01000000f8ff7812 */ /* 0x000fc4000788c0ff */
[C---:B------:R-:W-:Y:S01]  /*3e900*/  LOP3.LUT P3, RZ, R248.reuse, 0x20000000, RZ, 0xc0, !PT ;  /* 0x20000000f8ff7812 */ /* 0x040fe2000786c0ff */
[----:B------:R-:W3:Y:S01]  /*3e910*/  LDL.LU.64 R178, [R1+0x120] ;  /* 0x0001200001b27983 */ /* 0x000ee20000300a00 */
[----:B------:R-:W-:Y:S02]  /*3e920*/  P2R R9, PR, RZ, 0x10 ;  /* 0x00000010ff097803 */ /* 0x000fe40000000000 */
[C---:B------:R-:W-:Y:S01]  /*3e930*/  LOP3.LUT P4, RZ, R248.reuse, 0x2000000, RZ, 0xc0, !PT ;  /* 0x02000000f8ff7812 */ /* 0x040fe2000788c0ff */
[----:B------:R-:W3:Y:S03]  /*3e940*/  LDL.LU.64 R164, [R1+0x118] ;  /* 0x0001180001a47983 */ /* 0x000ee60000300a00 */
[----:B------:R-:W-:Y:S01]  /*3e950*/  P2R R8, PR, RZ, 0x10 ;  /* 0x00000010ff087803 */ /* 0x000fe20000000000 */
[----:B------:R-:W3:Y:S01]  /*3e960*/  LDL.LU.64 R166, [R1+0x110] ;  /* 0x0001100001a67983 */ /* 0x000ee20000300a00 */
[----:B------:R-:W-:-:S02]  /*3e970*/  LOP3.LUT P4, RZ, R248, 0x4000000, RZ, 0xc0, !PT ;  /* 0x04000000f8ff7812 */ /* 0x000fc4000788c0ff */
[C---:B------:R-:W-:Y:S01]  /*3e980*/  LOP3.LUT P5, RZ, R248.reuse, 0x10000000, RZ, 0xc0, !PT ;  /* 0x10000000f8ff7812 */ /* 0x040fe200078ac0ff */
[----:B------:R-:W3:Y:S01]  /*3e990*/  LDL.LU.64 R168, [R1+0x108] ;  /* 0x0001080001a87983 */ /* 0x000ee20000300a00 */
[----:B------:R-:W-:Y:S02]  /*3e9a0*/  P2R R7, PR, RZ, 0x10 ;  /* 0x00000010ff077803 */ /* 0x000fe40000000000 */
[----:B------:R-:W-:Y:S02]  /*3e9b0*/  LOP3.LUT P4, RZ, R248, 0x8000000, RZ, 0xc0, !PT ;  /* 0x08000000f8ff7812 */ /* 0x000fe4000788c0ff */
[C---:B------:R-:W-:Y:S02]  /*3e9c0*/  PRMT R0, R79.reuse, 0x7772, RZ ;  /* 0x000077724f007816 */ /* 0x040fe400000000ff */
[----:B------:R-:W-:-:S03]  /*3e9d0*/  PRMT R79, R79, 0x7773, RZ ;  /* 0x000077734f4f7816 */ /* 0x000fc600000000ff */
[----:B----4-:R-:W-:Y:S04]  /*3e9e0*/  @P3 STG.E.U8 desc[UR32][R170.64], R0 ;  /* 0x00000000aa003986 */ /* 0x010fe8000c101120 */
[----:B------:R-:W-:Y:S01]  /*3e9f0*/  @P5 STG.E.U8 desc[UR32][R172.64], R79 ;  /* 0x0000004fac005986 */ /* 0x000fe2000c101120 */
[----:B--2---:R-:W-:-:S05]  /*3ea00*/  PRMT R3, R72, 0x7770, RZ ;  /* 0x0000777048037816 */ /* 0x004fca00000000ff */
[----:B------:R0:W-:Y:S04]  /*3ea10*/  @P4 STG.E.U8 desc[UR32][R74.64], R3 ;  /* 0x000000034a004986 */ /* 0x0001e8000c101120 */
[----:B0-----:R-:W2:Y:S01]  /*3ea20*/  LDL.LU.64 R74, [R1+0xf80] ;  /* 0x000f8000014a7983 */ /* 0x001ea20000300a00 */
[----:B------:R-:W-:Y:S02]  /*3ea30*/  ISETP.NE.AND P4, PT, R7, RZ, PT ;  /* 0x000000ff0700720c */ /* 0x000fe40003f85270 */
[----:B------:R-:W-:Y:S01]  /*3ea40*/  PRMT R5, R72, 0x7771, RZ ;  /* 0x0000777148057816 */ /* 0x000fe200000000ff */
[----:B------:R-:W4:Y:S01]  /*3ea50*/  LDL.LU.64 R170, [R1+0x100] ;  /* 0x0001000001aa7983 */ /* 0x000f220000300a00 */
[----:B------:R-:W-:Y:S02]  /*3ea60*/  LOP3.LUT P6, RZ, R248, 0x80000, RZ, 0xc0, !PT ;  /* 0x00080000f8ff7812 */ /* 0x000fe400078cc0ff */
[----:B------:R-:W-:Y:S01]  /*3ea70*/  PRMT R6, R73, 0x7770, RZ ;  /* 0x0000777049067816 */ /* 0x000fe200000000ff */
[----:B------:R-:W4:Y:S06]  /*3ea80*/  LDL.LU.64 R172, [R1+0xf8] ;  /* 0x0000f80001ac7983 */ /* 0x000f2c0000300a00 */
[----:B---3--:R0:W-:Y:S01]  /*3ea90*/  @P4 STG.E.U8 desc[UR32][R174.64], R5 ;  /* 0x00000005ae004986 */ /* 0x0081e2000c101120 */
[----:B------:R-:W-:-:S02]  /*3eaa0*/  ISETP.NE.AND P4, PT, R8, RZ, PT ;  /* 0x000000ff0800720c */ /* 0x000fc40003f85270 */
[----:B------:R-:W-:Y:S02]  /*3eab0*/  P2R R80, PR, RZ, 0x40 ;  /* 0x00000040ff507803 */ /* 0x000fe40000000000 */
[----:B------:R-:W-:-:S04]  /*3eac0*/  LOP3.LUT P6, RZ, R248, 0x100000, RZ, 0xc0, !PT ;  /* 0x00100000f8ff7812 */ /* 0x000fc800078cc0ff */
[----:B------:R-:W-:Y:S02]  /*3ead0*/  P2R R77, PR, RZ, 0x40 ;  /* 0x00000040ff4d7803 */ /* 0x000fe40000000000 */
[C---:B------:R-:W-:Y:S01]  /*3eae0*/  LOP3.LUT P6, RZ, R248.reuse, 0x200000, RZ, 0xc0, !PT ;  /* 0x00200000f8ff7812 */ /* 0x040fe200078cc0ff */
[----:B0-----:R-:W3:Y:S01]  /*3eaf0*/  LDL.LU.64 R174, [R1+0xf0] ;  /* 0x0000f00001ae7983 */ /* 0x001ee20000300a00 */
[----:B------:R-:W-:-:S03]  /*3eb00*/  LOP3.LUT P1, RZ, R248, 0x800000, RZ, 0xc0, !PT ;  /* 0x00800000f8ff7812 */ /* 0x000fc6000782c0ff */
[----:B------:R0:W-:Y:S01]  /*3eb10*/  @P4 STG.E.U8 desc[UR32][R176.64], R6 ;  /* 0x00000006b0004986 */ /* 0x0001e2000c101120 */
[----:B------:R-:W-:Y:S02]  /*3eb20*/  ISETP.NE.AND P4, PT, R9, RZ, PT ;  /* 0x000000ff0900720c */ /* 0x000fe40003f85270 */
[----:B------:R-:W-:Y:S02]  /*3eb30*/  P2R R76, PR, RZ, 0x40 ;  /* 0x00000040ff4c7803 */ /* 0x000fe40000000000 */
[----:B------:R-:W-:Y:S02]  /*3eb40*/  LOP3.LUT P6, RZ, R248, 0x400000, RZ, 0xc0, !PT ;  /* 0x00400000f8ff7812 */ /* 0x000fe400078cc0ff */
[----:B------:R-:W-:Y:S01]  /*3eb50*/  PRMT R7, R73, 0x7771, RZ ;  /* 0x0000777149077816 */ /* 0x000fe200000000ff */
[----:B0-----:R-:W3:Y:S06]  /*3eb60*/  LDL.LU.64 R176, [R1+0xe8] ;  /* 0x0000e80001b07983 */ /* 0x001eec0000300a00 */
[----:B------:R-:W-:Y:S01]  /*3eb70*/  @P4 STG.E.U8 desc[UR32][R160.64], R7 ;  /* 0x00000007a0004986 */ /* 0x000fe2000c101120 */
[----:B--2---:R-:W-:-:S02]  /*3eb80*/  PRMT R0, R74, 0x7770, RZ ;  /* 0x000077704a007816 */ /* 0x004fc400000000ff */
[----:B------:R-:W-:-:S03]  /*3eb90*/  PRMT R8, R74, 0x7771, RZ ;  /* 0x000077714a087816 */ /* 0x000fc600000000ff */
[----:B------:R-:W-:Y:S04]  /*3eba0*/  @P1 STG.E.U8 desc[UR32][R162.64], R0 ;  /* 0x00000000a2001986 */ /* 0x000fe8000c101120 */
[----:B------:R0:W-:Y:S04]  /*3ebb0*/  @P6 STG.E.U8 desc[UR32][R178.64], R8 ;  /* 0x00000008b2006986 */ /* 0x0001e8000c101120 */
[----:B0-----:R-:W2:Y:S01]  /*3ebc0*/  LDL.LU.64 R178, [R1+0xe0] ;  /* 0x0000e00001b27983 */ /* 0x001ea20000300a00 */
[----:B------:R-:W-:Y:S02]  /*3ebd0*/  ISETP.NE.AND P6, PT, R76, RZ, PT ;  /* 0x000000ff4c00720c */ /* 0x000fe40003fc5270 */
[----:B------:R-:W-:-:S02]  /*3ebe0*/  PRMT R3, R75, 0x7770, RZ ;  /* 0x000077704b037816 */ /* 0x000fc400000000ff */
[----:B------:R-:W-:-:S09]  /*3ebf0*/  PRMT R5, R75, 0x7771, RZ ;  /* 0x000077714b057816 */ /* 0x000fd200000000ff */
[----:B------:R0:W-:Y:S01]  /*3ec00*/  @P6 STG.E.U8 desc[UR32][R164.64], R3 ;  /* 0x00000003a4006986 */ /* 0x0001e2000c101120 */
[----:B------:R-:W-:Y:S02]  /*3ec10*/  ISETP.NE.AND P6, PT, R77, RZ, PT ;  /* 0x000000ff4d00720c */ /* 0x000fe40003fc5270 */
[C---:B------:R-:W-:Y:S02]  /*3ec20*/  LOP3.LUT P0, RZ, R248.reuse, 0x40000, RZ, 0xc0, !PT ;  /* 0x00040000f8ff7812 */ /* 0x040fe4000780c0ff */
[C---:B------:R-:W-:Y:S02]  /*3ec30*/  LOP3.LUT P2, RZ, R248.reuse, 0x20000, RZ, 0xc0, !PT ;  /* 0x00020000f8ff7812 */ /* 0x040fe4000784c0ff */
[C---:B------:R-:W-:Y:S02]  /*3ec40*/  LOP3.LUT P3, RZ, R248.reuse, 0x10000, RZ, 0xc0, !PT ;  /* 0x00010000f8ff7812 */ /* 0x040fe4000786c0ff */
[----:B------:R-:W-:-:S05]  /*3ec50*/  LOP3.LUT P5, RZ, R248, 0x8000, RZ, 0xc0, !PT ;  /* 0x00008000f8ff7812 */ /* 0x000fca00078ac0ff */
[----:B------:R1:W-:Y:S01]  /*3ec60*/  @P6 STG.E.U8 desc[UR32][R166.64], R5 ;  /* 0x00000005a6006986 */ /* 0x0003e2000c101120 */
[----:B------:R-:W-:Y:S02]  /*3ec70*/  ISETP.NE.AND P6, PT, R80, RZ, PT ;  /* 0x000000ff5000720c */ /* 0x000fe40003fc5270 */
[C---:B------:R-:W-:Y:S02]  /*3ec80*/  LOP3.LUT P4, RZ, R248.reuse, 0x4000, RZ, 0xc0, !PT ;  /* 0x00004000f8ff7812 */ /* 0x040fe4000788c0ff */
[----:B------:R-:W-:Y:S02]  /*3ec90*/  LOP3.LUT P1, RZ, R248, 0x2000, RZ, 0xc0, !PT ;  /* 0x00002000f8ff7812 */ /* 0x000fe4000782c0ff */
[C---:B------:R-:W-:Y:S02]  /*3eca0*/  PRMT R6, R72.reuse, 0x7772, RZ ;  /* 0x0000777248067816 */ /* 0x040fe400000000ff */
[----:B------:R-:W-:Y:S02]  /*3ecb0*/  PRMT R72, R72, 0x7773, RZ ;  /* 0x0000777348487816 */ /* 0x000fe400000000ff */
[----:B------:R-:W-:-:S02]  /*3ecc0*/  PRMT R0, R73, 0x7772, RZ ;  /* 0x0000777249007816 */ /* 0x000fc400000000ff */
[----:B------:R-:W-:Y:S01]  /*3ecd0*/  PRMT R73, R73, 0x7773, RZ ;  /* 0x0000777349497816 */ /* 0x000fe200000000ff */
[----:B------:R-:W-:Y:S01]  /*3ece0*/  @P6 STG.E.U8 desc[UR32][R168.64], R6 ;  /* 0x00000006a8006986 */ /* 0x000fe2000c101120 */
[C---:B0-----:R-:W-:Y:S02]  /*3ecf0*/  PRMT R3, R74.reuse, 0x7772, RZ ;  /* 0x000077724a037816 */ /* 0x041fe400000000ff */
[----:B------:R-:W-:Y:S01]  /*3ed00*/  PRMT R74, R74, 0x7773, RZ ;  /* 0x000077734a4a7816 */ /* 0x000fe200000000ff */
[----:B----4-:R-:W-:Y:S01]  /*3ed10*/  @P0 STG.E.U8 desc[UR32][R170.64], R72 ;  /* 0x00000048aa000986 */ /* 0x010fe2000c101120 */
[----:B-1----:R-:W-:-:S03]  /*3ed20*/  PRMT R5, R75, 0x7772, RZ ;  /* 0x000077724b057816 */ /* 0x002fc600000000ff */
[----:B------:R0:W-:Y:S04]  /*3ed30*/  @P2 STG.E.U8 desc[UR32][R172.64], R0 ;  /* 0x00000000ac002986 */ /* 0x0001e8000c101120 */
[----:B---3--:R1:W-:Y:S04]  /*3ed40*/  @P3 STG.E.U8 desc[UR32][R174.64], R73 ;  /* 0x00000049ae003986 */ /* 0x0083e8000c101120 */
[----:B------:R3:W-:Y:S04]  /*3ed50*/  @P5 STG.E.U8 desc[UR32][R176.64], R3 ;  /* 0x00000003b0005986 */ /* 0x0007e8000c101120 */
[----:B0-----:R-:W4:Y:S04]  /*3ed60*/  LDL.LU.64 R172, [R1+0xd0] ;  /* 0x0000d00001ac7983 */ /* 0x001f280000300a00 */
[----:B-1----:R-:W4:Y:S04]  /*3ed70*/  LDL.LU.64 R174, [R1+0xc8] ;  /* 0x0000c80001ae7983 */ /* 0x002f280000300a00 */
[----:B---3--:R-:W3:Y:S04]  /*3ed80*/  LDL.LU.64 R176, [R1+0xb8] ;  /* 0x0000b80001b07983 */ /* 0x008ee80000300a00 */
[----:B--2---:R0:W-:Y:S04]  /*3ed90*/  @P4 STG.E.U8 desc[UR32][R178.64], R74 ;  /* 0x0000004ab2004986 */ /* 0x0041e8000c101120 */
[----:B------:R1:W-:Y:S04]  /*3eda0*/  @P1 STG.E.U8 desc[UR32][R68.64], R5 ;  /* 0x0000000544001986 */ /* 0x0003e8000c101120 */
[----:B0-----:R-:W2:Y:S04]  /*3edb0*/  LDL.LU.64 R178, [R1+0xb0] ;  /* 0x0000b00001b27983 */ /* 0x001ea80000300a00 */
[----:B-1----:R-:W3:Y:S01]  /*3edc0*/  LDL.LU.64 R68, [R1+0xf78] ;  /* 0x000f780001447983 */ /* 0x002ee20000300a00 */
[----:B------:R-:W-:-:S02]  /*3edd0*/  LOP3.LUT P6, RZ, R248, 0x1000, RZ, 0xc0, !PT ;  /* 0x00001000f8ff7812 */ /* 0x000fc400078cc0ff */
[C---:B------:R-:W-:Y:S01]  /*3ede0*/  LOP3.LUT P0, RZ, R248.reuse, 0x800, RZ, 0xc0, !PT ;  /* 0x00000800f8ff7812 */ /* 0x040fe2000780c0ff */
[----:B------:R-:W2:Y:S01]  /*3edf0*/  LDL.LU.64 R160, [R1+0xa8] ;  /* 0x0000a80001a07983 */ /* 0x000ea20000300a00 */
[C---:B------:R-:W-:Y:S02]  /*3ee00*/  LOP3.LUT P2, RZ, R248.reuse, 0x400, RZ, 0xc0, !PT ;  /* 0x00000400f8ff7812 */ /* 0x040fe4000784c0ff */
[----:B------:R-:W-:Y:S01]  /*3ee10*/  PRMT R75, R75, 0x7773, RZ ;  /* 0x000077734b4b7816 */ /* 0x000fe200000000ff */
[----:B------:R-:W2:Y:S04]  /*3ee20*/  LDL.LU.64 R162, [R1+0xa0] ;  /* 0x0000a00001a27983 */ /* 0x000ea80000300a00 */
[----:B------:R-:W2:Y:S04]  /*3ee30*/  LDL.LU.64 R168, [R1+0x98] ;  /* 0x0000980001a87983 */ /* 0x000ea80000300a00 */
[----:B------:R-:W2:Y:S04]  /*3ee40*/  LDL.LU.64 R164, [R1+0x90] ;  /* 0x0000900001a47983 */ /* 0x000ea80000300a00 */
[----:B------:R-:W2:Y:S04]  /*3ee50*/  LDL.LU.64 R166, [R1+0x88] ;  /* 0x0000880001a67983 */ /* 0x000ea80000300a00 */
[----:B------:R-:W2:Y:S04]  /*3ee60*/  LDL.LU.64 R170, [R1+0x80] ;  /* 0x0000800001aa7983 */ /* 0x000ea80000300a00 */
[----:B----4-:R-:W-:Y:S01]  /*3ee70*/  @P6 STG.E.U8 desc[UR32][R172.64], R75 ;  /* 0x0000004bac006986 */ /* 0x010fe2000c101120 */
[----:B------:R-:W-:-:S04]  /*3ee80*/  LOP3.LUT P5, RZ, R248, 0x20, RZ, 0xc0, !PT ;  /* 0x00000020f8ff7812 */ /* 0x000fc800078ac0ff */
[----:B------:R-:W-:Y:S02]  /*3ee90*/  P2R R72, PR, RZ, 0x20 ;  /* 0x00000020ff487803 */ /* 0x000fe40000000000 */
[----:B------:R-:W-:-:S04]  /*3eea0*/  LOP3.LUT P5, RZ, R248, 0x40, RZ, 0xc0, !PT ;  /* 0x00000040f8ff7812 */ /* 0x000fc800078ac0ff */
[----:B------:R-:W-:Y:S02]  /*3eeb0*/  P2R R9, PR, RZ, 0x20 ;  /* 0x00000020ff097803 */ /* 0x000fe40000000000 */
[C---:B------:R-:W-:Y:S02]  /*3eec0*/  LOP3.LUT P5, RZ, R248.reuse, 0x80, RZ, 0xc0, !PT ;  /* 0x00000080f8ff7812 */ /* 0x040fe400078ac0ff */
[C---:B------:R-:W-:Y:S02]  /*3eed0*/  LOP3.LUT P3, RZ, R248.reuse, 0x200, RZ, 0xc0, !PT ;  /* 0x00000200f8ff7812 */ /* 0x040fe4000786c0ff */
[----:B------:R-:W-:Y:S02]  /*3eee0*/  P2R R8, PR, RZ, 0x20 ;  /* 0x00000020ff087803 */ /* 0x000fe40000000000 */
[----:B------:R-:W-:Y:S02]  /*3eef0*/  LOP3.LUT P5, RZ, R248, 0x100, RZ, 0xc0, !PT ;  /* 0x00000100f8ff7812 */ /* 0x000fe400078ac0ff */
[----:B---3--:R-:W-:-:S02]  /*3ef00*/  PRMT R0, R68, 0x7770, RZ ;  /* 0x0000777044007816 */ /* 0x008fc400000000ff */
[----:B------:R-:W-:-:S03]  /*3ef10*/  PRMT R6, R68, 0x7771, RZ ;  /* 0x0000777144067816 */ /* 0x000fc600000000ff */
[----:B------:R-:W-:Y:S04]  /*3ef20*/  @P0 STG.E.U8 desc[UR32][R174.64], R0 ;  /* 0x00000000ae000986 */ /* 0x000fe8000c101120 */
[----:B------:R0:W-:Y:S04]  /*3ef30*/  @P2 STG.E.U8 desc[UR32][R70.64], R6 ;  /* 0x0000000646002986 */ /* 0x0001e8000c101120 */
[----:B0-----:R-:W3:Y:S04]  /*3ef40*/  LDL.LU.64 R70, [R1+0xf70] ;  /* 0x000f700001467983 */ /* 0x001ee80000300a00 */
[----:B------:R-:W4:Y:S01]  /*3ef50*/  LDL.LU.64 R172, [R1+0x78] ;  /* 0x0000780001ac7983 */ /* 0x000f220000300a00 */
[----:B------:R-:W-:-:S02]  /*3ef60*/  PRMT R3, R69, 0x7770, RZ ;  /* 0x0000777045037816 */ /* 0x000fc400000000ff */
[----:B------:R-:W-:Y:S01]  /*3ef70*/  PRMT R7, R69, 0x7771, RZ ;  /* 0x0000777145077816 */ /* 0x000fe200000000ff */
[----:B------:R-:W4:Y:S04]  /*3ef80*/  LDL.LU.64 R174, [R1+0x70] ;  /* 0x0000700001ae7983 */ /* 0x000f280000300a00 */
[----:B------:R0:W-:Y:S04]  /*3ef90*/  @P3 STG.E.U8 desc[UR32][R176.64], R3 ;  /* 0x00000003b0003986 */ /* 0x0001e8000c101120 */
[----:B--2---:R1:W-:Y:S04]  /*3efa0*/  @P5 STG.E.U8 desc[UR32][R178.64], R7 ;  /* 0x00000007b2005986 */ /* 0x0043e8000c101120 */
[----:B0-----:R-:W2:Y:S04]  /*3efb0*/  LDL.LU.64 R176, [R1+0x68] ;  /* 0x0000680001b07983 */ /* 0x001ea80000300a00 */
[----:B-1----:R-:W2:Y:S01]  /*3efc0*/  LDL.LU.64 R178, [R1+0x60] ;  /* 0x0000600001b27983 */ /* 0x002ea20000300a00 */
[----:B------:R-:W-:-:S02]  /*3efd0*/  ISETP.NE.AND P5, PT, R8, RZ, PT ;  /* 0x000000ff0800720c */ /* 0x000fc40003fa5270 */
        /* <DEDUP_REMOVED lines=8> */
[----:B------:R-:W-:-:S02]  /*3f060*/  PRMT R3, R68, 0x7772, RZ ;  /* 0x0000777244037816 */ /* 0x000fc400000000ff */
[----:B------:R-:W-:Y:S02]  /*3f070*/  PRMT R68, R68, 0x7773, RZ ;  /* 0x0000777344447816 */ /* 0x000fe400000000ff */
[C---:B------:R-:W-:Y:S02]  /*3f080*/  LOP3.LUT P6, RZ, R249.reuse, 0x80000000, RZ, 0xc0, !PT ;  /* 0x80000000f9ff7812 */ /* 0x040fe400078cc0ff */
[C---:B------:R-:W-:Y:S02]  /*3f090*/  LOP3.LUT P0, RZ, R249.reuse, 0x40000000, RZ, 0xc0, !PT ;  /* 0x40000000f9ff7812 */ /* 0x040fe4000780c0ff */
[----:B------:R-:W-:Y:S02]  /*3f0a0*/  LOP3.LUT P2, RZ, R249, 0x20000000, RZ, 0xc0, !PT ;  /* 0x20000000f9ff7812 */ /* 0x000fe4000784c0ff */
[----:B---3--:R-:W-:-:S05]  /*3f0b0*/  PRMT R5, R70, 0x7770, RZ ;  /* 0x0000777046057816 */ /* 0x008fca00000000ff */
[----:B------:R0:W-:Y:S01]  /*3f0c0*/  @P5 STG.E.U8 desc[UR32][R160.64], R5 ;  /* 0x00000005a0005986 */ /* 0x0001e2000c101120 */
[----:B------:R-:W-:Y:S02]  /*3f0d0*/  ISETP.NE.AND P5, PT, R9, RZ, PT ;  /* 0x000000ff0900720c */ /* 0x000fe40003fa5270 */
[----:B------:R-:W-:Y:S02]  /*3f0e0*/  PRMT R8, R70, 0x7771, RZ ;  /* 0x0000777146087816 */ /* 0x000fe400000000ff */
[----:B------:R-:W-:-:S09]  /*3f0f0*/  PRMT R0, R71, 0x7770, RZ ;  /* 0x0000777047007816 */ /* 0x000fd200000000ff */
[----:B------:R-:W-:Y:S01]  /*3f100*/  @P5 STG.E.U8 desc[UR32][R162.64], R8 ;  /* 0x00000008a2005986 */ /* 0x000fe2000c101120 */
[----:B------:R-:W-:Y:S02]  /*3f110*/  ISETP.NE.AND P5, PT, R72, RZ, PT ;  /* 0x000000ff4800720c */ /* 0x000fe40003fa5270 */
[----:B------:R-:W-:-:S11]  /*3f120*/  PRMT R6, R71, 0x7771, RZ ;  /* 0x0000777147067816 */ /* 0x000fd600000000ff */
[----:B------:R1:W-:Y:S04]  /*3f130*/  @P5 STG.E.U8 desc[UR32][R168.64], R0 ;  /* 0x00000000a8005986 */ /* 0x0003e8000c101120 */
[----:B------:R-:W-:Y:S04]  /*3f140*/  @P4 STG.E.U8 desc[UR32][R164.64], R6 ;  /* 0x00000006a4004986 */ /* 0x000fe8000c101120 */
[----:B------:R3:W-:Y:S01]  /*3f150*/  @P1 STG.E.U8 desc[UR32][R166.64], R3 ;  /* 0x00000003a6001986 */ /* 0x0007e2000c101120 */
[----:B------:R-:W-:Y:S02]  /*3f160*/  ISETP.NE.AND P1, PT, R73, RZ, PT ;  /* 0x000000ff4900720c */ /* 0x000fe40003f25270 */
[----:B0-----:R-:W-:Y:S01]  /*3f170*/  PRMT R5, R69, 0x7772, RZ ;  /* 0x0000777245057816 */ /* 0x001fe200000000ff */
[----:B-1----:R-:W2:Y:S10]  /*3f180*/  LDL.LU.64 R168, [R1+0x50] ;  /* 0x0000500001a87983 */ /* 0x002eb40000300a00 */
[----:B------:R0:W-:Y:S01]  /*3f190*/  @P1 STG.E.U8 desc[UR32][R170.64], R68 ;  /* 0x00000044aa001986 */ /* 0x0001e2000c101120 */
[----:B------:R-:W-:-:S02]  /*3f1a0*/  ISETP.NE.AND P1, PT, R74, RZ, PT ;  /* 0x000000ff4a00720c */ /* 0x000fc40003f25270 */
[----:B------:R-:W-:Y:S02]  /*3f1b0*/  PRMT R69, R69, 0x7773, RZ ;  /* 0x0000777345457816 */ /* 0x000fe400000000ff */
[----:B------:R-:W-:Y:S02]  /*3f1c0*/  PRMT R0, R70, 0x7772, RZ ;  /* 0x0000777246007816 */ /* 0x000fe400000000ff */
[----:B---3--:R-:W-:Y:S01]  /*3f1d0*/  PRMT R3, R71, 0x7772, RZ ;  /* 0x0000777247037816 */ /* 0x008fe200000000ff */
[----:B0-----:R-:W3:Y:S06]  /*3f1e0*/  LDL.LU.64 R170, [R1+0x48] ;  /* 0x0000480001aa7983 */ /* 0x001eec0000300a00 */
[----:B----4-:R0:W-:Y:S01]  /*3f1f0*/  @P1 STG.E.U8 desc[UR32][R172.64], R5 ;  /* 0x00000005ac001986 */ /* 0x0101e2000c101120 */
[----:B------:R-:W-:-:S02]  /*3f200*/  ISETP.NE.AND P1, PT, R76, RZ, PT ;  /* 0x000000ff4c00720c */ /* 0x000fc40003f25270 */
[----:B------:R-:W-:Y:S01]  /*3f210*/  PRMT R70, R70, 0x7773, RZ ;  /* 0x0000777346467816 */ /* 0x000fe200000000ff */
[----:B0-----:R-:W4:Y:S10]  /*3f220*/  LDL.LU.64 R172, [R1+0x38] ;  /* 0x0000380001ac7983 */ /* 0x001f340000300a00 */
[----:B------:R0:W-:Y:S04]  /*3f230*/  @P1 STG.E.U8 desc[UR32][R174.64], R69 ;  /* 0x00000045ae001986 */ /* 0x0001e8000c101120 */
[----:B--2---:R-:W-:Y:S04]  /*3f240*/  @P6 STG.E.U8 desc[UR32][R176.64], R0 ;  /* 0x00000000b0006986 */ /* 0x004fe8000c101120 */
[----:B------:R-:W-:Y:S04]  /*3f250*/  @P0 STG.E.U8 desc[UR32][R178.64], R70 ;  /* 0x00000046b2000986 */ /* 0x000fe8000c101120 */
[----:B0-----:R-:W2:Y:S04]  /*3f260*/  LDL.LU.64 R174, [R1+0x30] ;  /* 0x0000300001ae7983 */ /* 0x001ea80000300a00 */
[----:B------:R0:W-:Y:S04]  /*3f270*/  @P2 STG.E.U8 desc[UR32][R64.64], R3 ;  /* 0x0000000340002986 */ /* 0x0001e8000c101120 */
[----:B0-----:R-:W3:Y:S01]  /*3f280*/  LDL.LU.64 R64, [R1+0xf68] ;  /* 0x000f680001407983 */ /* 0x001ee20000300a00 */
[----:B------:R-:W-:-:S02]  /*3f290*/  LOP3.LUT P3, RZ, R249, 0x10000000, RZ, 0xc0, !PT ;  /* 0x10000000f9ff7812 */ /* 0x000fc4000786c0ff */
[C---:B------:R-:W-:Y:S01]  /*3f2a0*/  LOP3.LUT P5, RZ, R249.reuse, 0x8000000, RZ, 0xc0, !PT ;  /* 0x08000000f9ff7812 */ /* 0x040fe200078ac0ff */
[----:B------:R-:W2:Y:S01]  /*3f2b0*/  LDL.LU.64 R176, [R1+0x28] ;  /* 0x0000280001b07983 */ /* 0x000ea20000300a00 */
[----:B------:R-:W-:Y:S02]  /*3f2c0*/  LOP3.LUT P4, RZ, R249, 0x4000000, RZ, 0xc0, !PT ;  /* 0x04000000f9ff7812 */ /* 0x000fe4000788c0ff */
[----:B------:R-:W-:Y:S01]  /*3f2d0*/  PRMT R71, R71, 0x7773, RZ ;  /* 0x0000777347477816 */ /* 0x000fe200000000ff */
[----:B------:R-:W2:Y:S06]  /*3f2e0*/  LDL.LU.64 R178, [R1+0x20] ;  /* 0x0000200001b27983 */ /* 0x000eac0000300a00 */
[----:B------:R-:W-:Y:S01]  /*3f2f0*/  @P3 STG.E.U8 desc[UR32][R168.64], R71 ;  /* 0x00000047a8003986 */ /* 0x000fe2000c101120 */
[----:B---3--:R-:W-:-:S02]  /*3f300*/  PRMT R5, R64, 0x7770, RZ ;  /* 0x0000777040057816 */ /* 0x008fc400000000ff */
[----:B------:R-:W-:-:S03]  /*3f310*/  PRMT R6, R64, 0x7771, RZ ;  /* 0x0000777140067816 */ /* 0x000fc600000000ff */
[----:B------:R-:W-:Y:S04]  /*3f320*/  @P5 STG.E.U8 desc[UR32][R170.64], R5 ;  /* 0x00000005aa005986 */ /* 0x000fe8000c101120 */
[----:B------:R0:W-:Y:S04]  /*3f330*/  @P4 STG.E.U8 desc[UR32][R66.64], R6 ;  /* 0x0000000642004986 */ /* 0x0001e8000c101120 */
[----:B0-----:R-:W3:Y:S01]  /*3f340*/  LDL.LU.64 R66, [R1+0xf60] ;  /* 0x000f600001427983 */ /* 0x001ee20000300a00 */
[----:B------:R-:W-:-:S04]  /*3f350*/  LOP3.LUT P3, RZ, R249, 0x40000, RZ, 0xc0, !PT ;  /* 0x00040000f9ff7812 */ /* 0x000fc8000786c0ff */
[----:B------:R-:W-:Y:S02]  /*3f360*/  P2R R69, PR, RZ, 0x8 ;  /* 0x00000008ff457803 */ /* 0x000fe40000000000 */
[C---:B------:R-:W-:Y:S02]  /*3f370*/  LOP3.LUT P3, RZ, R249.reuse, 0x80000, RZ, 0xc0, !PT ;  /* 0x00080000f9ff7812 */ /* 0x040fe4000786c0ff */
[C---:B------:R-:W-:Y:S02]  /*3f380*/  LOP3.LUT P1, RZ, R249.reuse, 0x2000000, RZ, 0xc0, !PT ;  /* 0x02000000f9ff7812 */ /* 0x040fe4000782c0ff */
[----:B------:R-:W-:Y:S02]  /*3f390*/  P2R R68, PR, RZ, 0x8 ;  /* 0x00000008ff447803 */ /* 0x000fe40000000000 */
[C---:B------:R-:W-:Y:S02]  /*3f3a0*/  LOP3.LUT P3, RZ, R249.reuse, 0x100000, RZ, 0xc0, !PT ;  /* 0x00100000f9ff7812 */ /* 0x040fe4000786c0ff */
[----:B------:R-:W-:-:S02]  /*3f3b0*/  LOP3.LUT P6, RZ, R249, 0x1000000, RZ, 0xc0, !PT ;  /* 0x01000000f9ff7812 */ /* 0x000fc400078cc0ff */
[C---:B------:R-:W-:Y:S02]  /*3f3c0*/  LOP3.LUT P0, RZ, R249.reuse, 0x800000, RZ, 0xc0, !PT ;  /* 0x00800000f9ff7812 */ /* 0x040fe4000780c0ff */
[C---:B------:R-:W-:Y:S02]  /*3f3d0*/  LOP3.LUT P2, RZ, R249.reuse, 0x400000, RZ, 0xc0, !PT ;  /* 0x00400000f9ff7812 */ /* 0x040fe4000784c0ff */
[----:B------:R-:W-:Y:S02]  /*3f3e0*/  P2R R9, PR, RZ, 0x8 ;  /* 0x00000008ff097803 */ /* 0x000fe40000000000 */
[----:B------:R-:W-:Y:S02]  /*3f3f0*/  LOP3.LUT P3, RZ, R249, 0x200000, RZ, 0xc0, !PT ;  /* 0x00200000f9ff7812 */ /* 0x000fe4000786c0ff */
[C---:B------:R-:W-:Y:S02]  /*3f400*/  PRMT R0, R65.reuse, 0x7770, RZ ;  /* 0x0000777041007816 */ /* 0x040fe400000000ff */
[----:B------:R-:W-:-:S03]  /*3f410*/  PRMT R7, R65, 0x7771, RZ ;  /* 0x0000777141077816 */ /* 0x000fc600000000ff */
[----:B----4-:R0:W-:Y:S04]  /*3f420*/  @P1 STG.E.U8 desc[UR32][R172.64], R0 ;  /* 0x00000000ac001986 */ /* 0x0101e8000c101120 */
[----:B--2---:R-:W-:Y:S01]  /*3f430*/  @P6 STG.E.U8 desc[UR32][R174.64], R7 ;  /* 0x00000007ae006986 */ /* 0x004fe2000c101120 */
[C---:B0-----:R-:W-:Y:S02]  /*3f440*/  PRMT R0, R64.reuse, 0x7772, RZ ;  /* 0x0000777240007816 */ /* 0x041fe400000000ff */
[----:B------:R-:W-:Y:S02]  /*3f450*/  PRMT R64, R64, 0x7773, RZ ;  /* 0x0000777340407816 */ /* 0x000fe400000000ff */
[C---:B---3--:R-:W-:Y:S02]  /*3f460*/  PRMT R3, R66.reuse, 0x7770, RZ ;  /* 0x0000777042037816 */ /* 0x048fe400000000ff */
[----:B------:R-:W-:-:S02]  /*3f470*/  PRMT R8, R66, 0x7771, RZ ;  /* 0x0000777142087816 */ /* 0x000fc400000000ff */
[----:B------:R-:W-:Y:S01]  /*3f480*/  PRMT R5, R67, 0x7770, RZ ;  /* 0x0000777043057816 */ /* 0x000fe200000000ff */
[----:B------:R-:W-:Y:S04]  /*3f490*/  @P0 STG.E.U8 desc[UR32][R176.64], R3 ;  /* 0x00000003b0000986 */ /* 0x000fe8000c101120 */
[----:B------:R-:W-:Y:S04]  /*3f4a0*/  @P2 STG.E.U8 desc[UR32][R178.64], R8 ;  /* 0x00000008b2002986 */ /* 0x000fe8000c101120 */
[----:B------:R0:W-:Y:S01]  /*3f4b0*/  @P3 STG.E.U8 desc[UR32][R56.64], R5 ;  /* 0x0000000538003986 */ /* 0x0001e2000c101120 */
[----:B------:R-:W-:-:S02]  /*3f4c0*/  ISETP.NE.AND P3, PT, R9, RZ, PT ;  /* 0x000000ff0900720c */ /* 0x000fc40003f65270 */
[----:B------:R-:W-:Y:S01]  /*3f4d0*/  PRMT R6, R67, 0x7771, RZ ;  /* 0x0000777143067816 */ /* 0x000fe200000000ff */
[----:B0-----:R-:W2:Y:S10]  /*3f4e0*/  LDL.LU.64 R56, [R1+0xf58] ;  /* 0x000f580001387983 */ /* 0x001eb40000300a00 */
[----:B------:R0:W-:Y:S01]  /*3f4f0*/  @P3 STG.E.U8 desc[UR32][R58.64], R6 ;  /* 0x000000063a003986 */ /* 0x0001e2000c101120 */
[----:B------:R-:W-:-:S03]  /*3f500*/  ISETP.NE.AND P3, PT, R68, RZ, PT ;  /* 0x000000ff4400720c */ /* 0x000fc60003f65270 */
[----:B0-----:R-:W3:Y:S10]  /*3f510*/  LDL.LU.64 R58, [R1+0xf50] ;  /* 0x000f5000013a7983 */ /* 0x001ef40000300a00 */
[----:B------:R0:W-:Y:S04]  /*3f520*/  @P3 STG.E.U8 desc[UR32][R60.64], R0 ;  /* 0x000000003c003986 */ /* 0x0001e8000c101120 */
[----:B0-----:R-:W4:Y:S01]  /*3f530*/  LDL.LU.64 R60, [R1+0xf48] ;  /* 0x000f4800013c7983 */ /* 0x001f220000300a00 */
[----:B------:R-:W-:-:S13]  /*3f540*/  ISETP.NE.AND P3, PT, R69, RZ, PT ;  /* 0x000000ff4500720c */ /* 0x000fda0003f65270 */
[----:B------:R0:W-:Y:S04]  /*3f550*/  @P3 STG.E.U8 desc[UR32][R62.64], R64 ;  /* 0x000000403e003986 */ /* 0x0001e8000c101120 */
[----:B0-----:R-:W2:Y:S01]  /*3f560*/  LDL.LU.64 R62, [R1+0xf40] ;  /* 0x000f4000013e7983 */ /* 0x001ea20000300a00 */
        /* <DEDUP_REMOVED lines=9> */
[----:B------:R-:W-:-:S05]  /*3f600*/  PRMT R65, R65, 0x7773, RZ ;  /* 0x0000777341417816 */ /* 0x000fca00000000ff */
[----:B------:R-:W-:Y:S04]  /*3f610*/  @P5 STG.E.U8 desc[UR32][R12.64], R3 ;  /* 0x000000030c005986 */ /* 0x000fe8000c101120 */
[----:B------:R-:W-:Y:S01]  /*3f620*/  @P4 STG.E.U8 desc[UR32][R14.64], R65 ;  /* 0x000000410e004986 */ /* 0x000fe2000c101120 */
[----:B------:R-:W-:Y:S02]  /*3f630*/  ISETP.NE.AND P4, PT, R70, RZ, PT ;  /* 0x000000ff4600720c */ /* 0x000fe40003f85270 */
[C---:B------:R-:W-:Y:S02]  /*3f640*/  PRMT R5, R66.reuse, 0x7772, RZ ;  /* 0x0000777242057816 */ /* 0x040fe400000000ff */
        /* <DEDUP_REMOVED lines=9> */
[C---:B------:R-:W-:Y:S02]  /*3f6e0*/  PRMT R9, R67.reuse, 0x7772, RZ ;  /* 0x0000777243097816 */ /* 0x040fe400000000ff */
[----:B------:R-:W-:-:S09]  /*3f6f0*/  PRMT R67, R67, 0x7773, RZ ;  /* 0x0000777343437816 */ /* 0x000fd200000000ff */
[----:B------:R2:W-:Y:S04]  /*3f700*/  @P4 STG.E.U8 desc[UR32][R20.64], R9 ;  /* 0x0000000914004986 */ /* 0x0005e8000c101120 */
[----:B------:R-:W-:Y:S01]  /*3f710*/  @P1 STG.E.U8 desc[UR32][R22.64], R67 ;  /* 0x0000004316001986 */ /* 0x000fe2000c101120 */
[C---:B------:R-:W-:Y:S02]  /*3f720*/  LOP3.LUT P3, RZ, R249.reuse, 0x100, RZ, 0xc0, !PT ;  /* 0x00000100f9ff7812 */ /* 0x040fe4000786c0ff */
[C---:B------:R-:W-:Y:S02]  /*3f730*/  LOP3.LUT P5, RZ, R249.reuse, 0x80, RZ, 0xc0, !PT ;  /* 0x00000080f9ff7812 */ /* 0x040fe400078ac0ff */
[----:B------:R-:W-:Y:S02]  /*3f740*/  LOP3.LUT P1, RZ, R249, 0x40, RZ, 0xc0, !PT ;  /* 0x00000040f9ff7812 */ /* 0x000fe4000782c0ff */
[----:B------:R-:W-:-:S04]  /*3f750*/  LOP3.LUT P4, RZ, R4, 0x4000000, RZ, 0xc0, !PT ;  /* 0x0400000004ff7812 */ /* 0x000fc8000788c0ff */
[----:B0-----:R-:W-:Y:S02]  /*3f760*/  P2R R17, PR, RZ, 0x10 ;  /* 0x00000010ff117803 */ /* 0x001fe40000000000 */
[----:B------:R-:W-:-:S04]  /*3f770*/  LOP3.LUT P4, RZ, R4, 0x8000000, RZ, 0xc0, !PT ;  /* 0x0800000004ff7812 */ /* 0x000fc8000788c0ff */
[----:B------:R-:W-:Y:S02]  /*3f780*/  P2R R16, PR, RZ, 0x10 ;  /* 0x00000010ff107803 */ /* 0x000fe40000000000 */
[----:B------:R-:W-:-:S04]  /*3f790*/  LOP3.LUT P4, RZ, R4, 0x10000000, RZ, 0xc0, !PT ;  /* 0x1000000004ff7812 */ /* 0x000fc8000788c0ff */
[----:B------:R-:W-:Y:S02]  /*3f7a0*/  P2R R14, PR, RZ, 0x10 ;  /* 0x00000010ff0e7803 */ /* 0x000fe40000000000 */
[----:B------:R-:W-:-:S04]  /*3f7b0*/  LOP3.LUT P4, RZ, R4, 0x20000000, RZ, 0xc0, !PT ;  /* 0x2000000004ff7812 */ /* 0x000fc8000788c0ff */
[----:B------:R-:W-:Y:S02]  /*3f7c0*/  P2R R12, PR, RZ, 0x10 ;  /* 0x00000010ff0c7803 */ /* 0x000fe40000000000 */
[----:B------:R-:W-:Y:S02]  /*3f7d0*/  LOP3.LUT P4, RZ, R4, 0x40000000, RZ, 0xc0, !PT ;  /* 0x4000000004ff7812 */ /* 0x000fe4000788c0ff */
[C---:B----4-:R-:W-:Y:S02]  /*3f7e0*/  PRMT R3, R60.reuse, 0x7770, RZ ;  /* 0x000077703c037816 */ /* 0x050fe400000000ff */
[----:B------:R-:W-:Y:S02]  /*3f7f0*/  PRMT R13, R60, 0x7771, RZ ;  /* 0x000077713c0d7816 */ /* 0x000fe400000000ff */
[----:B------:R-:W-:Y:S01]  /*3f800*/  PRMT R5, R61, 0x7770, RZ ;  /* 0x000077703d057816 */ /* 0x000fe200000000ff */
[----:B------:R0:W-:Y:S04]  /*3f810*/  @P6 STG.E.U8 desc[UR32][R24.64], R3 ;  /* 0x0000000318006986 */ /* 0x0001e8000c101120 */
[----:B------:R4:W-:Y:S04]  /*3f820*/  @P0 STG.E.U8 desc[UR32][R26.64], R13 ;  /* 0x0000000d1a000986 */ /* 0x0009e8000c101120 */
[----:B------:R3:W-:Y:S01]  /*3f830*/  @P2 STG.E.U8 desc[UR32][R28.64], R5 ;  /* 0x000000051c002986 */ /* 0x0007e2000c101120 */
[----:B------:R-:W-:-:S04]  /*3f840*/  LOP3.LUT P2, RZ, R249, 0x1, RZ, 0xc0, !PT ;  /* 0x00000001f9ff7812 */ /* 0x000fc8000784c0ff */
[----:B------:R-:W-:Y:S02]  /*3f850*/  P2R R8, PR, RZ, 0x4 ;  /* 0x00000004ff087803 */ /* 0x000fe40000000000 */
[----:B------:R-:W-:-:S04]  /*3f860*/  LOP3.LUT P2, RZ, R249, 0x2, RZ, 0xc0, !PT ;  /* 0x00000002f9ff7812 */ /* 0x000fc8000784c0ff */
[----:B------:R-:W-:Y:S02]  /*3f870*/  P2R R6, PR, RZ, 0x4 ;  /* 0x00000004ff067803 */ /* 0x000fe40000000000 */
[C---:B------:R-:W-:Y:S02]  /*3f880*/  LOP3.LUT P2, RZ, R249.reuse, 0x4, RZ, 0xc0, !PT ;  /* 0x00000004f9ff7812 */ /* 0x040fe4000784c0ff */
[C---:B------:R-:W-:Y:S02]  /*3f890*/  LOP3.LUT P6, RZ, R249.reuse, 0x20, RZ, 0xc0, !PT ;  /* 0x00000020f9ff7812 */ /* 0x040fe400078cc0ff */
[C---:B------:R-:W-:Y:S02]  /*3f8a0*/  LOP3.LUT P0, RZ, R249.reuse, 0x10, RZ, 0xc0, !PT ;  /* 0x00000010f9ff7812 */ /* 0x040fe4000780c0ff */
[----:B------:R-:W-:Y:S02]  /*3f8b0*/  P2R R0, PR, RZ, 0x4 ;  /* 0x00000004ff007803 */ /* 0x000fe40000000000 */
[----:B------:R-:W-:-:S02]  /*3f8c0*/  LOP3.LUT P2, RZ, R249, 0x8, RZ, 0xc0, !PT ;  /* 0x00000008f9ff7812 */ /* 0x000fc4000784c0ff */
[----:B-1----:R-:W-:Y:S01]  /*3f8d0*/  PRMT R7, R61, 0x7771, RZ ;  /* 0x000077713d077816 */ /* 0x002fe200000000ff */
[----:B------:R-:W1:Y:S01]  /*3f8e0*/  LDS.128 R248, [R251] ;  /* 0x00000000fbf87984 */ /* 0x000e620000000c00 */
[C---:B--2---:R-:W-:Y:S02]  /*3f8f0*/  PRMT R9, R62.reuse, 0x7770, RZ ;  /* 0x000077703e097816 */ /* 0x044fe400000000ff */
[----:B------:R-:W-:Y:S02]  /*3f900*/  PRMT R15, R62, 0x7771, RZ ;  /* 0x000077713e0f7816 */ /* 0x000fe400000000ff */
[C---:B0-----:R-:W-:Y:S01]  /*3f910*/  PRMT R3, R63.reuse, 0x7770, RZ ;  /* 0x000077703f037816 */ /* 0x041fe200000000ff */
[----:B------:R0:W-:Y:S01]  /*3f920*/  @P3 STG.E.U8 desc[UR32][R30.64], R7 ;  /* 0x000000071e003986 */ /* 0x0001e2000c101120 */
[----:B----4-:R-:W-:Y:S02]  /*3f930*/  PRMT R13, R63, 0x7771, RZ ;  /* 0x000077713f0d7816 */ /* 0x010fe400000000ff */
[----:B---3--:R-:W-:Y:S01]  /*3f940*/  PRMT R5, R60, 0x7772, RZ ;  /* 0x000077723c057816 */ /* 0x008fe200000000ff */
[----:B------:R2:W-:Y:S04]  /*3f950*/  @P5 STG.E.U8 desc[UR32][R32.64], R9 ;  /* 0x0000000920005986 */ /* 0x0005e8000c101120 */
[----:B------:R-:W-:Y:S04]  /*3f960*/  @P1 STG.E.U8 desc[UR32][R34.64], R15 ;  /* 0x0000000f22001986 */ /* 0x000fe8000c101120 */
[----:B------:R3:W-:Y:S04]  /*3f970*/  @P6 STG.E.U8 desc[UR32][R36.64], R3 ;  /* 0x0000000324006986 */ /* 0x0007e8000c101120 */
[----:B------:R4:W-:Y:S04]  /*3f980*/  @P0 STG.E.U8 desc[UR32][R38.64], R13 ;  /* 0x0000000d26000986 */ /* 0x0009e8000c101120 */
[----:B------:R1:W-:Y:S01]  /*3f990*/  @P2 STG.E.U8 desc[UR32][R40.64], R5 ;  /* 0x0000000528002986 */ /* 0x0003e2000c101120 */
[----:B------:R-:W-:-:S02]  /*3f9a0*/  ISETP.NE.AND P2, PT, R0, RZ, PT ;  /* 0x000000ff0000720c */ /* 0x000fc40003f45270 */
[----:B0-----:R-:W-:Y:S02]  /*3f9b0*/  PRMT R7, R60, 0x7773, RZ ;  /* 0x000077733c077816 */ /* 0x001fe400000000ff */
[----:B--2---:R-:W-:-:S09]  /*3f9c0*/  PRMT R9, R61, 0x7772, RZ ;  /* 0x000077723d097816 */ /* 0x004fd200000000ff */
[----:B------:R0:W-:Y:S01]  /*3f9d0*/  @P2 STG.E.U8 desc[UR32][R42.64], R7 ;  /* 0x000000072a002986 */ /* 0x0001e2000c101120 */
[----:B------:R-:W-:Y:S02]  /*3f9e0*/  ISETP.NE.AND P2, PT, R6, RZ, PT ;  /* 0x000000ff0600720c */ /* 0x000fe40003f45270 */
[----:B------:R-:W-:Y:S02]  /*3f9f0*/  LOP3.LUT P3, RZ, R4, 0x80000000, RZ, 0xc0, !PT ;  /* 0x8000000004ff7812 */ /* 0x000fe4000786c0ff */
[----:B------:R-:W-:-:S09]  /*3fa00*/  PRMT R61, R61, 0x7773, RZ ;  /* 0x000077733d3d7816 */ /* 0x000fd200000000ff */
[----:B------:R2:W-:Y:S01]  /*3fa10*/  @P2 STG.E.U8 desc[UR32][R44.64], R9 ;  /* 0x000000092c002986 */ /* 0x0005e2000c101120 */
[----:B------:R-:W-:Y:S02]  /*3fa20*/  ISETP.NE.AND P2, PT, R8, RZ, PT ;  /* 0x000000ff0800720c */ /* 0x000fe40003f45270 */
[C---:B---3--:R-:W-:Y:S02]  /*3fa30*/  PRMT R3, R62.reuse, 0x7772, RZ ;  /* 0x000077723e037816 */ /* 0x048fe400000000ff */
[----:B----4-:R-:W-:-:S09]  /*3fa40*/  PRMT R13, R62, 0x7773, RZ ;  /* 0x000077733e0d7816 */ /* 0x010fd200000000ff */
[----:B------:R-:W-:Y:S04]  /*3fa50*/  @P2 STG.E.U8 desc[UR32][R46.64], R61 ;  /* 0x0000003d2e002986 */ /* 0x000fe8000c101120 */
[----:B------:R3:W-:Y:S04]  /*3fa60*/  @P3 STG.E.U8 desc[UR32][R48.64], R3 ;  /* 0x0000000330003986 */ /* 0x0007e8000c101120 */
[----:B------:R4:W-:Y:S01]  /*3fa70*/  @P4 STG.E.U8 desc[UR32][R50.64], R13 ;  /* 0x0000000d32004986 */ /* 0x0009e2000c101120 */
[----:B------:R-:W-:Y:S02]  /*3fa80*/  ISETP.NE.AND P4, PT, R12, RZ, PT ;  /* 0x000000ff0c00720c */ /* 0x000fe40003f85270 */
[----:B-1----:R-:W-:-:S02]  /*3fa90*/  PRMT R5, R63, 0x7772, RZ ;  /* 0x000077723f057816 */ /* 0x002fc400000000ff */
[----:B------:R-:W-:-:S09]  /*3faa0*/  PRMT R63, R63, 0x7773, RZ ;  /* 0x000077733f3f7816 */ /* 0x000fd200000000ff */
[----:B------:R1:W-:Y:S01]  /*3fab0*/  @P4 STG.E.U8 desc[UR32][R52.64], R5 ;  /* 0x0000000534004986 */ /* 0x0003e2000c101120 */
[----:B------:R-:W-:Y:S02]  /*3fac0*/  ISETP.NE.AND P4, PT, R14, RZ, PT ;  /* 0x000000ff0e00720c */ /* 0x000fe40003f85270 */
[----:B0-----:R-:W-:-:S11]  /*3fad0*/  PRMT R7, R56, 0x7770, RZ ;  /* 0x0000777038077816 */ /* 0x001fd600000000ff */
[----:B------:R-:W-:Y:S01]  /*3fae0*/  @P4 STG.E.U8 desc[UR32][R54.64], R63 ;  /* 0x0000003f36004986 */ /* 0x000fe2000c101120 */
[----:B------:R-:W-:Y:S02]  /*3faf0*/  ISETP.NE.AND P4, PT, R16, RZ, PT ;  /* 0x000000ff1000720c */ /* 0x000fe40003f85270 */
[----:B--2---:R-:W-:-:S11]  /*3fb00*/  PRMT R9, R56, 0x7771, RZ ;  /* 0x0000777138097816 */ /* 0x004fd600000000ff */
[----:B------:R0:W-:Y:S01]  /*3fb10*/  @P4 STG.E.U8 desc[UR32][R180.64], R7 ;  /* 0x00000007b4004986 */ /* 0x0001e2000c101120 */
[----:B------:R-:W-:Y:S02]  /*3fb20*/  ISETP.NE.AND P4, PT, R17, RZ, PT ;  /* 0x000000ff1100720c */ /* 0x000fe40003f85270 */
[C---:B------:R-:W-:Y:S02]  /*3fb30*/  LOP3.LUT P1, RZ, R4.reuse, 0x2000000, RZ, 0xc0, !PT ;  /* 0x0200000004ff7812 */ /* 0x040fe4000782c0ff */
[C---:B------:R-:W-:Y:S02]  /*3fb40*/  LOP3.LUT P5, RZ, R4.reuse, 0x1000000, RZ, 0xc0, !PT ;  /* 0x0100000004ff7812 */ /* 0x040fe400078ac0ff */
[----:B------:R-:W-:-:S07]  /*3fb50*/  LOP3.LUT P6, RZ, R4, 0x800000, RZ, 0xc0, !PT ;  /* 0x0080000004ff7812 */ /* 0x000fce00078cc0ff */
[----:B------:R2:W-:Y:S01]  /*3fb60*/  @P4 STG.E.U8 desc[UR32][R182.64], R9 ;  /* 0x00000009b6004986 */ /* 0x0005e2000c101120 */
[C---:B------:R-:W-:Y:S02]  /*3fb70*/  LOP3.LUT P4, RZ, R4.reuse, 0x4000, RZ, 0xc0, !PT ;  /* 0x0000400004ff7812 */ /* 0x040fe4000788c0ff */
[C---:B---3--:R-:W-:Y:S02]  /*3fb80*/  PRMT R3, R57.reuse, 0x7770, RZ ;  /* 0x0000777039037816 */ /* 0x048fe400000000ff */
[----:B------:R-:W-:Y:S02]  /*3fb90*/  P2R R8, PR, RZ, 0x10 ;  /* 0x00000010ff087803 */ /* 0x000fe40000000000 */
[----:B------:R-:W-:Y:S02]  /*3fba0*/  LOP3.LUT P4, RZ, R4, 0x8000, RZ, 0xc0, !PT ;  /* 0x0000800004ff7812 */ /* 0x000fe4000788c0ff */
[----:B----4-:R-:W-:Y:S02]  /*3fbb0*/  PRMT R13, R57, 0x7771, RZ ;  /* 0x00007771390d7816 */ /* 0x010fe400000000ff */
[----:B-1----:R-:W-:-:S02]  /*3fbc0*/  PRMT R5, R58, 0x7770, RZ ;  /* 0x000077703a057816 */ /* 0x002fc400000000ff */
[----:B------:R-:W-:Y:S01]  /*3fbd0*/  P2R R6, PR, RZ, 0x10 ;  /* 0x00000010ff067803 */ /* 0x000fe20000000000 */
[----:B------:R1:W-:Y:S01]  /*3fbe0*/  @P1 STG.E.U8 desc[UR32][R184.64], R3 ;  /* 0x00000003b8001986 */ /* 0x0003e2000c101120 */
[C---:B------:R-:W-:Y:S02]  /*3fbf0*/  LOP3.LUT P0, RZ, R4.reuse, 0x400000, RZ, 0xc0, !PT ;  /* 0x0040000004ff7812 */ /* 0x040fe4000780c0ff */
[C---:B------:R-:W-:Y:S01]  /*3fc00*/  LOP3.LUT P4, RZ, R4.reuse, 0x10000, RZ, 0xc0, !PT ;  /* 0x0001000004ff7812 */ /* 0x040fe2000788c0ff */
[----:B------:R3:W-:Y:S01]  /*3fc10*/  @P5 STG.E.U8 desc[UR32][R186.64], R13 ;  /* 0x0000000dba005986 */ /* 0x0007e2000c101120 */
[C---:B------:R-:W-:Y:S02]  /*3fc20*/  LOP3.LUT P2, RZ, R4.reuse, 0x200000, RZ, 0xc0, !PT ;  /* 0x0020000004ff7812 */ /* 0x040fe4000784c0ff */
[C---:B------:R-:W-:Y:S01]  /*3fc30*/  LOP3.LUT P3, RZ, R4.reuse, 0x100000, RZ, 0xc0, !PT ;  /* 0x0010000004ff7812 */ /* 0x040fe2000786c0ff */
[----:B------:R4:W-:Y:S01]  /*3fc40*/  @P6 STG.E.U8 desc[UR32][R188.64], R5 ;  /* 0x00000005bc006986 */ /* 0x0009e2000c101120 */
[----:B------:R-:W-:-:S02]  /*3fc50*/  LOP3.LUT P1, RZ, R4, 0x80000, RZ, 0xc0, !PT ;  /* 0x0008000004ff7812 */ /* 0x000fc4000782c0ff */
[C---:B------:R-:W-:Y:S02]  /*3fc60*/  LOP3.LUT P6, RZ, R4.reuse, 0x40000, RZ, 0xc0, !PT ;  /* 0x0004000004ff7812 */ /* 0x040fe400078cc0ff */
[----:B------:R-:W-:Y:S02]  /*3fc70*/  P2R R0, PR, RZ, 0x10 ;  /* 0x00000010ff007803 */ /* 0x000fe40000000000 */
[----:B------:R-:W-:Y:S02]  /*3fc80*/  LOP3.LUT P4, RZ, R4, 0x20000, RZ, 0xc0, !PT ;  /* 0x0002000004ff7812 */ /* 0x000fe4000788c0ff */
[----:B------:R-:W-:Y:S02]  /*3fc90*/  PRMT R15, R58, 0x7771, RZ ;  /* 0x000077713a0f7816 */ /* 0x000fe400000000ff */
[C---:B0-----:R-:W-:Y:S02]  /*3fca0*/  PRMT R7, R59.reuse, 0x7770, RZ ;  /* 0x000077703b077816 */ /* 0x041fe400000000ff */
[----:B--2---:R-:W-:-:S02]  /*3fcb0*/  PRMT R9, R59, 0x7771, RZ ;  /* 0x000077713b097816 */ /* 0x004fc400000000ff */
[C---:B-1----:R-:W-:Y:S01]  /*3fcc0*/  PRMT R3, R56.reuse, 0x7772, RZ ;  /* 0x0000777238037816 */ /* 0x042fe200000000ff */
[----:B------:R0:W-:Y:S01]  /*3fcd0*/  @P0 STG.E.U8 desc[UR32][R190.64], R15 ;  /* 0x0000000fbe000986 */ /* 0x0001e2000c101120 */
[----:B---3--:R-:W-:Y:S02]  /*3fce0*/  PRMT R13, R56, 0x7773, RZ ;  /* 0x00007773380d7816 */ /* 0x008fe400000000ff */
[----:B----4-:R-:W-:Y:S01]  /*3fcf0*/  PRMT R5, R57, 0x7772, RZ ;  /* 0x0000777239057816 */ /* 0x010fe200000000ff */
[----:B------:R1:W-:Y:S04]  /*3fd00*/  @P2 STG.E.U8 desc[UR32][R192.64], R7 ;  /* 0x00000007c0002986 */ /* 0x0003e8000c101120 */
[----:B------:R2:W-:Y:S04]  /*3fd10*/  @P3 STG.E.U8 desc[UR32][R194.64], R9 ;  /* 0x00000009c2003986 */ /* 0x0005e8000c101120 */
[----:B------:R3:W-:Y:S04]  /*3fd20*/  @P1 STG.E.U8 desc[UR32][R196.64], R3 ;  /* 0x00000003c4001986 */ /* 0x0007e8000c101120 */
[----:B------:R-:W-:Y:S04]  /*3fd30*/  @P6 STG.E.U8 desc[UR32][R198.64], R13 ;  /* 0x0000000dc6006986 */ /* 0x000fe8000c101120 */
[----:B------:R4:W-:Y:S01]  /*3fd40*/  @P4 STG.E.U8 desc[UR32][R200.64], R5 ;  /* 0x00000005c8004986 */ /* 0x0009e2000c101120 */
[----:B------:R-:W-:-:S02]  /*3fd50*/  ISETP.NE.AND P4, PT, R0, RZ, PT ;  /* 0x000000ff0000720c */ /* 0x000fc40003f85270 */
[C---:B------:R-:W-:Y:S02]  /*3fd60*/  LOP3.LUT P3, RZ, R4.reuse, 0x100, RZ, 0xc0, !PT ;  /* 0x0000010004ff7812 */ /* 0x040fe4000786c0ff */
[----:B------:R-:W-:Y:S02]  /*3fd70*/  PRMT R57, R57, 0x7773, RZ ;  /* 0x0000777339397816 */ /* 0x000fe400000000ff */
[----:B------:R-:W-:Y:S02]  /*3fd80*/  P2R R17, PR, RZ, 0x8 ;  /* 0x00000008ff117803 */ /* 0x000fe40000000000 */
[----:B------:R-:W-:-:S04]  /*3fd90*/  LOP3.LUT P3, RZ, R4, 0x200, RZ, 0xc0, !PT ;  /* 0x0000020004ff7812 */ /* 0x000fc8000786c0ff */
[----:B------:R-:W-:Y:S01]  /*3fda0*/  P2R R16, PR, RZ, 0x8 ;  /* 0x00000008ff107803 */ /* 0x000fe20000000000 */
[----:B------:R-:W-:Y:S01]  /*3fdb0*/  @P4 STG.E.U8 desc[UR32][R202.64], R57 ;  /* 0x00000039ca004986 */ /* 0x000fe2000c101120 */
[----:B------:R-:W-:Y:S02]  /*3fdc0*/  LOP3.LUT P3, RZ, R4, 0x400, RZ, 0xc0, !PT ;  /* 0x0000040004ff7812 */ /* 0x000fe4000786c0ff */
[----:B------:R-:W-:Y:S02]  /*3fdd0*/  ISETP.NE.AND P4, PT, R6, RZ, PT ;  /* 0x000000ff0600720c */ /* 0x000fe40003f85270 */
[----:B0-----:R-:W-:Y:S02]  /*3fde0*/  P2R R15, PR, RZ, 0x8 ;  /* 0x00000008ff0f7803 */ /* 0x001fe40000000000 */
[----:B------:R-:W-:Y:S02]  /*3fdf0*/  LOP3.LUT P3, RZ, R4, 0x800, RZ, 0xc0, !PT ;  /* 0x0000080004ff7812 */ /* 0x000fe4000786c0ff */
[----:B-1----:R-:W-:-:S02]  /*3fe00*/  PRMT R7, R58, 0x7772, RZ ;  /* 0x000077723a077816 */ /* 0x002fc400000000ff */
[----:B------:R-:W-:Y:S02]  /*3fe10*/  P2R R14, PR, RZ, 0x8 ;  /* 0x00000008ff0e7803 */ /* 0x000fe40000000000 */
[----:B------:R-:W-:-:S03]  /*3fe20*/  LOP3.LUT P3, RZ, R4, 0x1000, RZ, 0xc0, !PT ;  /* 0x0000100004ff7812 */ /* 0x000fc6000786c0ff */
[----:B------:R0:W-:Y:S01]  /*3fe30*/  @P4 STG.E.U8 desc[UR32][R204.64], R7 ;  /* 0x00000007cc004986 */ /* 0x0001e2000c101120 */
[----:B------:R-:W-:Y:S02]  /*3fe40*/  P2R R12, PR, RZ, 0x8 ;  /* 0x00000008ff0c7803 */ /* 0x000fe40000000000 */
[----:B------:R-:W-:Y:S02]  /*3fe50*/  ISETP.NE.AND P4, PT, R8, RZ, PT ;  /* 0x000000ff0800720c */ /* 0x000fe40003f85270 */
[----:B------:R-:W-:Y:S02]  /*3fe60*/  LOP3.LUT P3, RZ, R4, 0x2000, RZ, 0xc0, !PT ;  /* 0x0000200004ff7812 */ /* 0x000fe4000786c0ff */
[----:B--2---:R-:W-:Y:S02]  /*3fe70*/  PRMT R9, R58, 0x7773, RZ ;  /* 0x000077733a097816 */ /* 0x004fe400000000ff */
[----:B---3--:R-:W-:-:S07]  /*3fe80*/  PRMT R3, R59, 0x7772, RZ ;  /* 0x000077723b037816 */ /* 0x008fce00000000ff */
[----:B------:R1:W-:Y:S04]  /*3fe90*/  @P4 STG.E.U8 desc[UR32][R206.64], R9 ;  /* 0x00000009ce004986 */ /* 0x0003e8000c101120 */
[----:B------:R2:W-:Y:S01]  /*3fea0*/  @P3 STG.E.U8 desc[UR32][R208.64], R3 ;  /* 0x00000003d0003986 */ /* 0x0005e2000c101120 */
[----:B------:R-:W-:Y:S02]  /*3feb0*/  ISETP.NE.AND P3, PT, R12, RZ, PT ;  /* 0x000000ff0c00720c */ /* 0x000fe40003f65270 */
[----:B------:R-:W-:Y:S02]  /*3fec0*/  PRMT R59, R59, 0x7773, RZ ;  /* 0x000077733b3b7816 */ /* 0x000fe400000000ff */
[----:B----4-:R-:W-:-:S09]  /*3fed0*/  PRMT R5, R248, 0x7770, RZ ;  /* 0x00007770f8057816 */ /* 0x010fd200000000ff */
[----:B------:R-:W-:Y:S01]  /*3fee0*/  @P3 STG.E.U8 desc[UR32][R210.64], R59 ;  /* 0x0000003bd2003986 */ /* 0x000fe2000c101120 */
[----:B------:R-:W-:Y:S02]  /*3fef0*/  ISETP.NE.AND P3, PT, R14, RZ, PT ;  /* 0x000000ff0e00720c */ /* 0x000fe40003f65270 */
[----:B------:R-:W-:-:S11]  /*3ff00*/  PRMT R13, R248, 0x7771, RZ ;  /* 0x00007771f80d7816 */ /* 0x000fd600000000ff */
[----:B------:R3:W-:Y:S01]  /*3ff10*/  @P3 STG.E.U8 desc[UR32][R212.64], R5 ;  /* 0x00000005d4003986 */ /* 0x0007e2000c101120 */
[----:B------:R-:W-:Y:S02]  /*3ff20*/  ISETP.NE.AND P3, PT, R15, RZ, PT ;  /* 0x000000ff0f00720c */ /* 0x000fe40003f65270 */
[----:B0-----:R-:W-:-:S11]  /*3ff30*/  PRMT R7, R249, 0x7770, RZ ;  /* 0x00007770f9077816 */ /* 0x001fd600000000ff */
        /* <DEDUP_REMOVED lines=8> */
[----:B------:R-:W-:Y:S02]  /*3ffc0*/  LOP3.LUT P5, RZ, R4, 0x8, RZ, 0xc0, !PT ;  /* 0x0000000804ff7812 */ /* 0x000fe400078ac0ff */
[----:B-1----:R-:W-:Y:S02]  /*3ffd0*/  PRMT R9, R249, 0x7771, RZ ;  /* 0x00007771f9097816 */ /* 0x002fe400000000ff */
[C---:B--2---:R-:W-:Y:S02]  /*3ffe0*/  PRMT R3, R250.reuse, 0x7770, RZ ;  /* 0x00007770fa037816 */ /* 0x044fe400000000ff */
[----:B------:R-:W-:Y:S02]  /*3fff0*/  PRMT R15, R250, 0x7771, RZ ;  /* 0x00007771fa0f7816 */ /* 0x000fe400000000ff */
[----:B---3--:R-:W-:-:S02]  /*40000*/  PRMT R5, R251, 0x7770, RZ ;  /* 0x00007770fb057816 */ /* 0x008fc400000000ff */
[----:B0-----:R-:W-:Y:S01]  /*40010*/  PRMT R13, R251, 0x7771, RZ ;  /* 0x00007771fb0d7816 */ /* 0x001fe200000000ff */
[----:B------:R0:W-:Y:S01]  /*40020*/  @P3 STG.E.U8 desc[UR32][R218.64], R9 ;  /* 0x00000009da003986 */ /* 0x0001e2000c101120 */
[----:B------:R-:W-:Y:S02]  /*40030*/  LOP3.LUT P4, RZ, R4, 0x4, RZ, 0xc0, !PT ;  /* 0x0000000404ff7812 */ /* 0x000fe4000788c0ff */
[----:B----4-:R-:W-:Y:S01]  /*40040*/  PRMT R7, R248, 0x7772, RZ ;  /* 0x00007772f8077816 */ /* 0x010fe200000000ff */
[----:B------:R1:W-:Y:S01]  /*40050*/  @P2 STG.E.U8 desc[UR32][R220.64], R3 ;  /* 0x00000003dc002986 */ /* 0x0003e2000c101120 */
[C---:B------:R-:W-:Y:S02]  /*40060*/  LOP3.LUT P3, RZ, R2.reuse, 0x40000000, RZ, 0xc0, !PT ;  /* 0x4000000002ff7812 */ /* 0x040fe4000786c0ff */
[C---:B------:R-:W-:Y:S01]  /*40070*/  LOP3.LUT P2, RZ, R2.reuse, 0x20000000, RZ, 0xc0, !PT ;  /* 0x2000000002ff7812 */ /* 0x040fe2000784c0ff */
[----:B------:R2:W-:Y:S01]  /*40080*/  @P1 STG.E.U8 desc[UR32][R222.64], R15 ;  /* 0x0000000fde001986 */ /* 0x0005e2000c101120 */
[----:B------:R-:W-:-:S03]  /*40090*/  LOP3.LUT P1, RZ, R2, 0x10000000, RZ, 0xc0, !PT ;  /* 0x1000000002ff7812 */ /* 0x000fc6000782c0ff */
[----:B------:R3:W-:Y:S01]  /*400a0*/  @P0 STG.E.U8 desc[UR32][R224.64], R5 ;  /* 0x00000005e0000986 */ /* 0x0007e2000c101120 */
[----:B------:R-:W-:-:S03]  /*400b0*/  LOP3.LUT P0, RZ, R2, 0x8000000, RZ, 0xc0, !PT ;  /* 0x0800000002ff7812 */ /* 0x000fc6000780c0ff */
[----:B------:R3:W-:Y:S01]  /*400c0*/  @P6 STG.E.U8 desc[UR32][R226.64], R13 ;  /* 0x0000000de2006986 */ /* 0x0007e2000c101120 */
[----:B------:R-:W-:-:S03]  /*400d0*/  LOP3.LUT P6, RZ, R2, 0x4000000, RZ, 0xc0, !PT ;  /* 0x0400000002ff7812 */ /* 0x000fc600078cc0ff */
[----:B------:R3:W-:Y:S01]  /*400e0*/  @P5 STG.E.U8 desc[UR32][R228.64], R7 ;  /* 0x00000007e4005986 */ /* 0x0007e2000c101120 */
[----:B------:R-:W-:Y:S02]  /*400f0*/  LOP3.LUT P5, RZ, R2, 0x2000000, RZ, 0xc0, !PT ;  /* 0x0200000002ff7812 */ /* 0x000fe400078ac0ff */
[----:B0-----:R-:W-:Y:S02]  /*40100*/  PRMT R9, R248, 0x7773, RZ ;  /* 0x00007773f8097816 */ /* 0x001fe400000000ff */
[C---:B------:R-:W-:Y:S02]  /*40110*/  PRMT R17, R249.reuse, 0x7772, RZ ;  /* 0x00007772f9117816 */ /* 0x040fe400000000ff */
[----:B------:R-:W-:Y:S02]  /*40120*/  PRMT R249, R249, 0x7773, RZ ;  /* 0x00007773f9f97816 */ /* 0x000fe400000000ff */
[C---:B-1----:R-:W-:Y:S01]  /*40130*/  PRMT R3, R250.reuse, 0x7772, RZ ;  /* 0x00007772fa037816 */ /* 0x042fe200000000ff */
[----:B------:R3:W-:Y:S01]  /*40140*/  @P4 STG.E.U8 desc[UR32][R230.64], R9 ;  /* 0x00000009e6004986 */ /* 0x0007e2000c101120 */
[----:B--2---:R-:W-:-:S02]  /*40150*/  PRMT R15, R250, 0x7773, RZ ;  /* 0x00007773fa0f7816 */ /* 0x004fc400000000ff */
[C---:B------:R-:W-:Y:S01]  /*40160*/  PRMT R19, R251.reuse, 0x7772, RZ ;  /* 0x00007772fb137816 */ /* 0x040fe200000000ff */
[----:B------:R3:W-:Y:S04]  /*40170*/  @P3 STG.E.U8 desc[UR32][R232.64], R17 ;  /* 0x00000011e8003986 */ /* 0x0007e8000c101120 */
[----:B------:R3:W-:Y:S04]  /*40180*/  @P2 STG.E.U8 desc[UR32][R234.64], R249 ;  /* 0x000000f9ea002986 */ /* 0x0007e8000c101120 */
[----:B------:R3:W-:Y:S04]  /*40190*/  @P1 STG.E.U8 desc[UR32][R236.64], R3 ;  /* 0x00000003ec001986 */ /* 0x0007e8000c101120 */
[----:B------:R3:W-:Y:S01]  /*401a0*/  @P0 STG.E.U8 desc[UR32][R238.64], R15 ;  /* 0x0000000fee000986 */ /* 0x0007e2000c101120 */
[----:B------:R-:W-:-:S03]  /*401b0*/  PRMT R251, R251, 0x7773, RZ ;  /* 0x00007773fbfb7816 */ /* 0x000fc600000000ff */
[----:B------:R3:W-:Y:S01]  /*401c0*/  @P6 STG.E.U8 desc[UR32][R240.64], R19 ;  /* 0x00000013f0006986 */ /* 0x0007e2000c101120 */
[----:B------:R-:W-:Y:S05]  /*401d0*/  @!P5 EXIT ;  /* 0x000000000000d94d */ /* 0x000fea0003800000 */
[----:B------:R-:W-:Y:S01]  /*401e0*/  STG.E.U8 desc[UR32][R10.64], R251 ;  /* 0x000000fb0a007986 */ /* 0x000fe2000c101120 */
[----:B------:R-:W-:Y:S05]  /*401f0*/  EXIT ;  /* 0x000000000000794d */ /* 0x000fea0003800000 */
.L_x_2:
[----:B------:R-:W-:-:S00]  /*40200*/  BRA `(.L_x_2) ;  /* 0xfffffffc00fc7947 */ /* 0x000fc0000383ffff */
[----:B------:R-:W-:-:S00]  /*40210*/  NOP ;  /* 0x0000000000007918 */ /* 0x000fc00000000000 */
        /* <DEDUP_REMOVED lines=14> */
.L_x_3:


//--------------------- .nv.shared.matmul_kernel  --------------------------
	.section	.nv.shared.matmul_kernel,"aw",@nobits
	.sectionflags	@""
	.align	16
	.zero		1024


//--------------------- .nv.shared.reserved.0     --------------------------
	.section	.nv.shared.reserved.0,"aw",@nobits
	.weak		__nv_reservedSMEM_offset_0_alias
	.size		__nv_reservedSMEM_offset_0_alias, 0, 0
	.other		__nv_reservedSMEM_offset_0_alias,@"STO_CUDA_RESERVED_SHARED STV_DEFAULT"
__nv_reservedSMEM_offset_0_alias:
	.zero		0


//--------------------- .nv.constant0.matmul_kernel --------------------------
	.section	.nv.constant0.matmul_kernel,"a",@progbits
	.sectionflags	@""
	.align	4
.nv.constant0.matmul_kernel:
	.zero		608


//--------------------- SYMBOLS --------------------------

	.type		.nv.reservedSmem.offset0,@object
	.size		.nv.reservedSmem.offset0,0x4
